	.target	sm_90a

	.elftype	@"ET_EXEC"


//--------------------- .note.nv.tkinfo           --------------------------
	.section	.note.nv.tkinfo,"",@"SHT_NOTE"
	.sectionflags	@"SHF_NOTE_NV_TKINFO"
	.tkinfo
        /*0018*/ 	.word	0x00000002
        /*0030*/ 	.string	""
        /*0030*/ 	.string	"ptxas"
        /*0030*/ 	.string	"Cuda compilation tools, release 13.0, V13.0.88"
        /*0030*/ 	.string	"Build cuda_13.0.r13.0/compiler.36424714_0"
        /*0030*/ 	.string	"-v  -suppress-debug-info  -lineinfo  -arch sm_90a "



//--------------------- .note.nv.cuinfo           --------------------------
	.section	.note.nv.cuinfo,"",@"SHT_NOTE"
	.sectionflags	@"SHF_NOTE_NV_CUINFO"
        /*0018*/ 	.short	0x0002
        /*001a*/ 	.short	0x005a
        /*001c*/ 	.short	0x0082
	.zero		2


//--------------------- .nv.info                  --------------------------
	.section	.nv.info,"",@"SHT_CUDA_INFO"
	.align	4


	//----- nvinfo : EIATTR_REGCOUNT
	.align		4
        /*0000*/ 	.byte	0x04, 0x2f
        /*0002*/ 	.short	(.L_1 - .L_0)
	.align		4
.L_0:
        /*0004*/ 	.word	index@(matmul_kernel)
        /*0008*/ 	.word	0x00000020


	//----- nvinfo : EIATTR_FRAME_SIZE
	.align		4
.L_1:
        /*000c*/ 	.byte	0x04, 0x11
        /*000e*/ 	.short	(.L_3 - .L_2)
	.align		4
.L_2:
        /*0010*/ 	.word	index@(matmul_kernel)
        /*0014*/ 	.word	0x00002b30


	//----- nvinfo : EIATTR_MIN_STACK_SIZE
	.align		4
.L_3:
        /*0018*/ 	.byte	0x04, 0x12
        /*001a*/ 	.short	(.L_5 - .L_4)
	.align		4
.L_4:
        /*001c*/ 	.word	index@(matmul_kernel)
        /*0020*/ 	.word	0x00002b30
.L_5:


//--------------------- .nv.compat                --------------------------
	.section	.nv.compat,"",@"SHT_CUDA_COMPAT_INFO"
	.align	4
        /*0000*/ 	.byte	0x02, 0x09, 0x01, 0x00, 0x02, 0x02, 0x02, 0x00, 0x02, 0x05, 0x05, 0x00, 0x03, 0x07, 0x01, 0x01
        /*0010*/ 	.byte	0x02, 0x03, 0x00, 0x00, 0x02, 0x06, 0x01, 0x00, 0x04, 0x0b, 0x08, 0x00, 0x00, 0x00, 0x00, 0x00
        /*0020*/ 	.byte	0x00, 0x00, 0x00, 0x00


//--------------------- .nv.info.matmul_kernel    --------------------------
	.section	.nv.info.matmul_kernel,"",@"SHT_CUDA_INFO"
	.sectionflags	@""
	.align	4


	//----- nvinfo : EIATTR_CUDA_API_VERSION
	.align		4
        /*0000*/ 	.byte	0x04, 0x37
        /*0002*/ 	.short	(.L_7 - .L_6)
.L_6:
        /*0004*/ 	.word	0x00000082


	//----- nvinfo : EIATTR_KPARAM_INFO
	.align		4
.L_7:
        /*0008*/ 	.byte	0x04, 0x17
        /*000a*/ 	.short	(.L_9 - .L_8)
.L_8:
        /*000c*/ 	.word	0x00000000
        /*0010*/ 	.short	0x000d
        /*0012*/ 	.short	0x0048
        /*0014*/ 	.byte	0x00, 0xf4, 0x21, 0x00


	//----- nvinfo : EIATTR_KPARAM_INFO
	.align		4
.L_9:
        /*0018*/ 	.byte	0x04, 0x17
        /*001a*/ 	.short	(.L_11 - .L_10)
.L_10:
        /*001c*/ 	.word	0x00000000
        /*0020*/ 	.short	0x000c
        /*0022*/ 	.short	0x0040
        /*0024*/ 	.byte	0x00, 0xf4, 0x21, 0x00


	//----- nvinfo : EIATTR_KPARAM_INFO
	.align		4
.L_11:
        /*0028*/ 	.byte	0x04, 0x17
        /*002a*/ 	.short	(.L_13 - .L_12)
.L_12:
        /*002c*/ 	.word	0x00000000
        /*0030*/ 	.short	0x000b
        /*0032*/ 	.short	0x0038
        /*0034*/ 	.byte	0x00, 0xf0, 0x11, 0x00


	//----- nvinfo : EIATTR_KPARAM_INFO
	.align		4
.L_13:
        /*0038*/ 	.byte	0x04, 0x17
        /*003a*/ 	.short	(.L_15 - .L_14)
.L_14:
        /*003c*/ 	.word	0x00000000
        /*0040*/ 	.short	0x000a
        /*0042*/ 	.short	0x0034
        /*0044*/ 	.byte	0x00, 0xf0, 0x11, 0x00


	//----- nvinfo : EIATTR_KPARAM_INFO
	.align		4
.L_15:
        /*0048*/ 	.byte	0x04, 0x17
        /*004a*/ 	.short	(.L_17 - .L_16)
.L_16:
        /*004c*/ 	.word	0x00000000
        /*0050*/ 	.short	0x0009
        /*0052*/ 	.short	0x0030
        /*0054*/ 	.byte	0x00, 0xf0, 0x11, 0x00


	//----- nvinfo : EIATTR_KPARAM_INFO
	.align		4
.L_17:
        /*0058*/ 	.byte	0x04, 0x17
        /*005a*/ 	.short	(.L_19 - .L_18)
.L_18:
        /*005c*/ 	.word	0x00000000
        /*0060*/ 	.short	0x0008
        /*0062*/ 	.short	0x002c
        /*0064*/ 	.byte	0x00, 0xf0, 0x11, 0x00


	//----- nvinfo : EIATTR_KPARAM_INFO
	.align		4
.L_19:
        /*0068*/ 	.byte	0x04, 0x17
        /*006a*/ 	.short	(.L_21 - .L_20)
.L_20:
        /*006c*/ 	.word	0x00000000
        /*0070*/ 	.short	0x0007
        /*0072*/ 	.short	0x0028
        /*0074*/ 	.byte	0x00, 0xf0, 0x11, 0x00


	//----- nvinfo : EIATTR_KPARAM_INFO
	.align		4
.L_21:
        /*0078*/ 	.byte	0x04, 0x17
        /*007a*/ 	.short	(.L_23 - .L_22)
.L_22:
        /*007c*/ 	.word	0x00000000
        /*0080*/ 	.short	0x0006
        /*0082*/ 	.short	0x0024
        /*0084*/ 	.byte	0x00, 0xf0, 0x11, 0x00


	//----- nvinfo : EIATTR_KPARAM_INFO
	.align		4
.L_23:
        /*0088*/ 	.byte	0x04, 0x17
        /*008a*/ 	.short	(.L_25 - .L_24)
.L_24:
        /*008c*/ 	.word	0x00000000
        /*0090*/ 	.short	0x0005
        /*0092*/ 	.short	0x0020
        /*0094*/ 	.byte	0x00, 0xf0, 0x11, 0x00


	//----- nvinfo : EIATTR_KPARAM_INFO
	.align		4
.L_25:
        /*0098*/ 	.byte	0x04, 0x17
        /*009a*/ 	.short	(.L_27 - .L_26)
.L_26:
        /*009c*/ 	.word	0x00000000
        /*00a0*/ 	.short	0x0004
        /*00a2*/ 	.short	0x001c
        /*00a4*/ 	.byte	0x00, 0xf0, 0x11, 0x00


	//----- nvinfo : EIATTR_KPARAM_INFO
	.align		4
.L_27:
        /*00a8*/ 	.byte	0x04, 0x17
        /*00aa*/ 	.short	(.L_29 - .L_28)
.L_28:
        /*00ac*/ 	.word	0x00000000
        /*00b0*/ 	.short	0x0003
        /*00b2*/ 	.short	0x0018
        /*00b4*/ 	.byte	0x00, 0xf0, 0x11, 0x00


	//----- nvinfo : EIATTR_KPARAM_INFO
	.align		4
.L_29:
        /*00b8*/ 	.byte	0x04, 0x17
        /*00ba*/ 	.short	(.L_31 - .L_30)
.L_30:
        /*00bc*/ 	.word	0x00000000
        /*00c0*/ 	.short	0x0002
        /*00c2*/ 	.short	0x0010
        /*00c4*/ 	.byte	0x00, 0xf4, 0x21, 0x00


	//----- nvinfo : EIATTR_KPARAM_INFO
	.align		4
.L_31:
        /*00c8*/ 	.byte	0x04, 0x17
        /*00ca*/ 	.short	(.L_33 - .L_32)
.L_32:
        /*00cc*/ 	.word	0x00000000
        /*00d0*/ 	.short	0x0001
        /*00d2*/ 	.short	0x0008
        /*00d4*/ 	.byte	0x00, 0xf4, 0x21, 0x00


	//----- nvinfo : EIATTR_KPARAM_INFO
	.align		4
.L_33:
        /*00d8*/ 	.byte	0x04, 0x17
        /*00da*/ 	.short	(.L_35 - .L_34)
.L_34:
        /*00dc*/ 	.word	0x00000000
        /*00e0*/ 	.short	0x0000
        /*00e2*/ 	.short	0x0000
        /*00e4*/ 	.byte	0x00, 0xf4, 0x21, 0x00


	//----- nvinfo : EIATTR_SPARSE_MMA_MASK
	.align		4
.L_35:
        /*00e8*/ 	.byte	0x03, 0x50
        /*00ea*/ 	.short	0x0000


	//----- nvinfo : EIATTR_MAXREG_COUNT
	.align		4
        /*00ec*/ 	.byte	0x03, 0x1b
        /*00ee*/ 	.short	0x00ff


	//----- nvinfo : EIATTR_NUM_BARRIERS
	.align		4
        /*00f0*/ 	.byte	0x02, 0x4c
        /*00f2*/ 	.byte	0x01
	.zero		1


	//----- nvinfo : EIATTR_ANNOTATIONS
	.align		4
        /*00f4*/ 	.byte	0x04, 0x55
        /*00f6*/ 	.short	(.L_37 - .L_36)


	//   ....[0]....
.L_36:
        /*00f8*/ 	.word	0x00000001
        /*00fc*/ 	.byte	0xf0, 0x04, 0x00, 0x00, 0x01, 0x00, 0x00, 0x00, 0x60, 0x05, 0x00, 0x00, 0x01, 0x00, 0x00, 0x00
        /* <DEDUP_REMOVED lines=659> */
        /*2a3c*/ 	.byte	0x30, 0xb8, 0x00, 0x00, 0x01, 0x00, 0x00, 0x00, 0x40, 0xb8, 0x00, 0x00


	//----- nvinfo : EIATTR_MERCURY_ISA_VERSION
	.align		4
.L_37:
        /*2a48*/ 	.byte	0x03, 0x5f
        /*2a4a*/ 	.short	0x0101


	//----- nvinfo : EIATTR_EXIT_INSTR_OFFSETS
	.align		4
        /*2a4c*/ 	.byte	0x04, 0x1c
        /*2a4e*/ 	.short	(.L_39 - .L_38)


	//   ....[0]....
.L_38:
        /*2a50*/ 	.word	0x00046840


	//   ....[1]....
        /*2a54*/ 	.word	0x00046860


	//----- nvinfo : EIATTR_REQNTID
	.align		4
.L_39:
        /*2a58*/ 	.byte	0x04, 0x10
        /*2a5a*/ 	.short	(.L_41 - .L_40)
.L_40:
        /*2a5c*/ 	.word	0x00000040
        /*2a60*/ 	.word	0x00000001
        /*2a64*/ 	.word	0x00000001


	//----- nvinfo : EIATTR_CBANK_PARAM_SIZE
	.align		4
.L_41:
        /*2a68*/ 	.byte	0x03, 0x19
        /*2a6a*/ 	.short	0x0050


	//----- nvinfo : EIATTR_PARAM_CBANK
	.align		4
        /*2a6c*/ 	.byte	0x04, 0x0a
        /*2a6e*/ 	.short	(.L_43 - .L_42)
	.align		4
.L_42:
        /*2a70*/ 	.word	index@(.nv.constant0.matmul_kernel)
        /*2a74*/ 	.short	0x0210
        /*2a76*/ 	.short	0x0050


	//----- nvinfo : EIATTR_SW_WAR
	.align		4
.L_43:
        /*2a78*/ 	.byte	0x04, 0x36
        /*2a7a*/ 	.short	(.L_45 - .L_44)
.L_44:
        /*2a7c*/ 	.word	0x00000008
.L_45:


//--------------------- .nv.callgraph             --------------------------
	.section	.nv.callgraph,"",@"SHT_CUDA_CALLGRAPH"
	.align	4
	.sectionentsize	8
	.align		4
        /*0000*/ 	.word	0x00000000
	.align		4
        /*0004*/ 	.word	0xffffffff
	.align		4
        /*0008*/ 	.word	0x00000000
	.align		4
        /*000c*/ 	.word	0xfffffffe
	.align		4
        /*0010*/ 	.word	0x00000000
	.align		4
        /*0014*/ 	.word	0xfffffffd
	.align		4
        /*0018*/ 	.word	0x00000000
	.align		4
        /*001c*/ 	.word	0xfffffffc


//--------------------- .text.matmul_kernel       --------------------------
	.section	.text.matmul_kernel,"ax",@progbits
	.align	128
        .global         matmul_kernel
        .type           matmul_kernel,@function
        .size           matmul_kernel,(.L_x_4 - matmul_kernel)
        .other          matmul_kernel,@"STO_CUDA_ENTRY STV_DEFAULT"
matmul_kernel:
.text.matmul_kernel:
[----:B------:R-:W0:Y:S08]  /*0000*/  LDC R1, c[0x0][0x28] ;  /* 0x00000a00ff017b82 */ /* 0x000e300000000800 */
[----:B------:R-:W1:Y:S01]  /*0010*/  LDC.64 R4, c[0x0][0x228] ;  /* 0x00008a00ff047b82 */ /* 0x000e620000000a00 */
[----:B------:R-:W2:Y:S01]  /*0020*/  S2R R14, SR_TID.X ;  /* 0x00000000000e7919 */ /* 0x000ea20000002100 */
[----:B0-----:R-:W-:Y:S01]  /*0030*/  VIADD R1, R1, 0xffffd4d0 ;  /* 0xffffd4d001017836 */ /* 0x001fe20000000000 */
[----:B------:R-:W-:Y:S01]  /*0040*/  UMOV UR4, 0x400 ;  /* 0x0000040000047882 */ /* 0x000fe20000000000 */
[----:B------:R-:W-:-:S04]  /*0050*/  ULDC.64 UR32, c[0x0][0x208] ;  /* 0x0000820000207ab9 */ /* 0x000fc80000000a00 */
[----:B------:R-:W0:Y:S01]  /*0060*/  S2UR UR5, SR_CgaCtaId ;  /* 0x00000000000579c3 */ /* 0x000e220000008800 */
[----:B-1----:R-:W-:-:S05]  /*0070*/  VIADD R0, R5, 0xf ;  /* 0x0000000f05007836 */ /* 0x002fca0000000000 */
[----:B------:R-:W-:Y:S01]  /*0080*/  SHF.R.S32.HI R3, RZ, 0x1f, R0 ;  /* 0x0000001fff037819 */ /* 0x000fe20000011400 */
[----:B0-----:R-:W-:-:S03]  /*0090*/  ULEA UR4, UR5, UR4, 0x18 ;  /* 0x0000000405047291 */ /* 0x001fc6000f8ec03f */
[----:B------:R-:W-:Y:S02]  /*00a0*/  LEA.HI R3, R3, R0, RZ, 0x4 ;  /* 0x0000000003037211 */ /* 0x000fe400078f20ff */
[----:B--2---:R-:W-:Y:S02]  /*00b0*/  LOP3.LUT R18, R14, 0x3f, RZ, 0xc0, !PT ;  /* 0x0000003f0e127812 */ /* 0x004fe400078ec0ff */
[----:B------:R-:W-:Y:S02]  /*00c0*/  SHF.R.S32.HI R0, RZ, 0x4, R3 ;  /* 0x00000004ff007819 */ /* 0x000fe40000011403 */
[----:B------:R-:W0:Y:S03]  /*00d0*/  S2R R3, SR_CTAID.X ;  /* 0x0000000000037919 */ /* 0x000e260000002500 */
[----:B------:R-:W-:-:S05]  /*00e0*/  IMAD.SHL.U32 R0, R0, 0x8, RZ ;  /* 0x0000000800007824 */ /* 0x000fca00078e00ff */
[-C--:B------:R-:W-:Y:S02]  /*00f0*/  IABS R9, R0.reuse ;  /* 0x0000000000097213 */ /* 0x080fe40000000000 */
[----:B------:R-:W-:Y:S02]  /*0100*/  IABS R12, R0 ;  /* 0x00000000000c7213 */ /* 0x000fe40000000000 */
[----:B------:R-:W1:Y:S08]  /*0110*/  I2F.RP R2, R9 ;  /* 0x0000000900027306 */ /* 0x000e700000209400 */
[----:B-1----:R-:W1:Y:S01]  /*0120*/  MUFU.RCP R2, R2 ;  /* 0x0000000200027308 */ /* 0x002e620000001000 */
[----:B0-----:R-:W-:Y:S01]  /*0130*/  IABS R10, R3 ;  /* 0x00000003000a7213 */ /* 0x001fe20000000000 */
[----:B-1----:R-:W-:-:S02]  /*0140*/  VIADD R6, R2, 0xffffffe ;  /* 0x0ffffffe02067836 */ /* 0x002fc40000000000 */
[----:B------:R-:W-:-:S04]  /*0150*/  IMAD.MOV R2, RZ, RZ, -R12 ;  /* 0x000000ffff027224 */ /* 0x000fc800078e0a0c */
[----:B------:R0:W1:Y:S02]  /*0160*/  F2I.FTZ.U32.TRUNC.NTZ R7, R6 ;  /* 0x0000000600077305 */ /* 0x000064000021f000 */
[----:B0-----:R-:W-:Y:S02]  /*0170*/  IMAD.MOV.U32 R6, RZ, RZ, RZ ;  /* 0x000000ffff067224 */ /* 0x001fe400078e00ff */
[----:B-1----:R-:W-:-:S04]  /*0180*/  IMAD.MOV R8, RZ, RZ, -R7 ;  /* 0x000000ffff087224 */ /* 0x002fc800078e0a07 */
[----:B------:R-:W-:Y:S02]  /*0190*/  IMAD R11, R8, R9, RZ ;  /* 0x00000009080b7224 */ /* 0x000fe400078e02ff */
[----:B------:R-:W-:Y:S02]  /*01a0*/  IMAD.MOV.U32 R8, RZ, RZ, R10 ;  /* 0x000000ffff087224 */ /* 0x000fe400078e000a */
[----:B------:R-:W-:-:S06]  /*01b0*/  IMAD.HI.U32 R7, R7, R11, R6 ;  /* 0x0000000b07077227 */ /* 0x000fcc00078e0006 */
[----:B------:R-:W-:-:S04]  /*01c0*/  IMAD.HI.U32 R7, R7, R8, RZ ;  /* 0x0000000807077227 */ /* 0x000fc800078e00ff */
[----:B------:R-:W-:-:S05]  /*01d0*/  IMAD R2, R7, R2, R8 ;  /* 0x0000000207027224 */ /* 0x000fca00078e0208 */
[----:B------:R-:W-:-:S13]  /*01e0*/  ISETP.GT.U32.AND P1, PT, R9, R2, PT ;  /* 0x000000020900720c */ /* 0x000fda0003f24070 */
[----:B------:R-:W-:Y:S02]  /*01f0*/  @!P1 IMAD.IADD R2, R2, 0x1, -R9 ;  /* 0x0000000102029824 */ /* 0x000fe400078e0a09 */
[----:B------:R-:W-:Y:S01]  /*0200*/  @!P1 VIADD R7, R7, 0x1 ;  /* 0x0000000107079836 */ /* 0x000fe20000000000 */
[----:B------:R-:W-:Y:S02]  /*0210*/  ISETP.NE.AND P1, PT, R0, RZ, PT ;  /* 0x000000ff0000720c */ /* 0x000fe40003f25270 */
[----:B------:R-:W-:Y:S02]  /*0220*/  ISETP.GE.U32.AND P0, PT, R2, R9, PT ;  /* 0x000000090200720c */ /* 0x000fe40003f06070 */
[----:B------:R-:W-:-:S04]  /*0230*/  LOP3.LUT R2, R3, R0, RZ, 0x3c, !PT ;  /* 0x0000000003027212 */ /* 0x000fc800078e3cff */
[----:B------:R-:W-:Y:S01]  /*0240*/  ISETP.GE.AND P2, PT, R2, RZ, PT ;  /* 0x000000ff0200720c */ /* 0x000fe20003f46270 */
[----:B------:R-:W-:-:S06]  /*0250*/  VIADD R2, R4, 0x1ff ;  /* 0x000001ff04027836 */ /* 0x000fcc0000000000 */
[----:B------:R-:W-:-:S04]  /*0260*/  @P0 VIADD R7, R7, 0x1 ;  /* 0x0000000107070836 */ /* 0x000fc80000000000 */
[----:B------:R-:W-:Y:S01]  /*0270*/  IMAD.MOV.U32 R6, RZ, RZ, R7 ;  /* 0x000000ffff067224 */ /* 0x000fe200078e0007 */
[----:B------:R-:W-:-:S03]  /*0280*/  SHF.R.S32.HI R7, RZ, 0x1f, R2 ;  /* 0x0000001fff077819 */ /* 0x000fc60000011402 */
[----:B------:R-:W-:Y:S01]  /*0290*/  @!P2 IMAD.MOV R6, RZ, RZ, -R6 ;  /* 0x000000ffff06a224 */ /* 0x000fe200078e0a06 */
[----:B------:R-:W-:Y:S02]  /*02a0*/  @!P1 LOP3.LUT R6, RZ, R0, RZ, 0x33, !PT ;  /* 0x00000000ff069212 */ /* 0x000fe400078e33ff */
[----:B------:R-:W-:-:S03]  /*02b0*/  LEA.HI R7, R7, R2, RZ, 0x9 ;  /* 0x0000000207077211 */ /* 0x000fc600078f48ff */
[----:B------:R-:W-:Y:S02]  /*02c0*/  IMAD.SHL.U32 R2, R6, 0x8, RZ ;  /* 0x0000000806027824 */ /* 0x000fe400078e00ff */
[----:B------:R-:W-:-:S03]  /*02d0*/  IMAD.MOV R6, RZ, RZ, -R6 ;  /* 0x000000ffff067224 */ /* 0x000fc600078e0a06 */
[----:B------:R-:W-:Y:S01]  /*02e0*/  LEA.HI.SX32 R7, R7, -R2, 0x17 ;  /* 0x8000000207077211 */ /* 0x000fe200078fbaff */
[----:B------:R-:W-:Y:S02]  /*02f0*/  IMAD R15, R0, R6, R3 ;  /* 0x00000006000f7224 */ /* 0x000fe400078e0203 */
[----:B------:R-:W-:Y:S01]  /*0300*/  IMAD.MOV.U32 R6, RZ, RZ, RZ ;  /* 0x000000ffff067224 */ /* 0x000fe200078e00ff */
[----:B------:R-:W-:Y:S02]  /*0310*/  VIMNMX R8, R7, 0x8, PT ;  /* 0x0000000807087848 */ /* 0x000fe40003fe0100 */
[----:B------:R-:W-:Y:S02]  /*0320*/  IABS R13, R15 ;  /* 0x0000000f000d7213 */ /* 0x000fe40000000000 */
[----:B------:R-:W-:-:S04]  /*0330*/  IABS R11, R8 ;  /* 0x00000008000b7213 */ /* 0x000fc80000000000 */
[----:B------:R-:W0:Y:S08]  /*0340*/  I2F.RP R9, R11 ;  /* 0x0000000b00097306 */ /* 0x000e300000209400 */
[----:B0-----:R-:W0:Y:S02]  /*0350*/  MUFU.RCP R9, R9 ;  /* 0x0000000900097308 */ /* 0x001e240000001000 */
[----:B0-----:R-:W-:-:S06]  /*0360*/  VIADD R7, R9, 0xffffffe ;  /* 0x0ffffffe09077836 */ /* 0x001fcc0000000000 */
[----:B------:R-:W0:Y:S02]  /*0370*/  F2I.FTZ.U32.TRUNC.NTZ R7, R7 ;  /* 0x0000000700077305 */ /* 0x000e24000021f000 */
[----:B0-----:R-:W-:-:S04]  /*0380*/  IMAD.MOV R10, RZ, RZ, -R7 ;  /* 0x000000ffff0a7224 */ /* 0x001fc800078e0a07 */
[----:B------:R-:W-:-:S04]  /*0390*/  IMAD.MOV.U32 R0, RZ, RZ, R10 ;  /* 0x000000ffff007224 */ /* 0x000fc800078e000a */
[----:B------:R-:W-:Y:S01]  /*03a0*/  IMAD R3, R0, R11, RZ ;  /* 0x0000000b00037224 */ /* 0x000fe200078e02ff */
[----:B------:R-:W-:-:S03]  /*03b0*/  IABS R0, R8 ;  /* 0x0000000800007213 */ /* 0x000fc60000000000 */
[----:B------:R-:W-:-:S04]  /*03c0*/  IMAD.HI.U32 R6, R7, R3, R6 ;  /* 0x0000000307067227 */ /* 0x000fc800078e0006 */
[----:B------:R-:W-:Y:S02]  /*03d0*/  IMAD.MOV R0, RZ, RZ, -R0 ;  /* 0x000000ffff007224 */ /* 0x000fe400078e0a00 */
        /* <DEDUP_REMOVED lines=8> */
[----:B------:R-:W-:Y:S02]  /*0460*/  ISETP.GE.AND P2, PT, R0, RZ, PT ;  /* 0x000000ff0000720c */ /* 0x000fe40003f46270 */
[----:B------:R-:W0:Y:S05]  /*0470*/  LDC R0, c[0x0][0x230] ;  /* 0x00008c00ff007b82 */ /* 0x000e2a0000000800 */
[----:B------:R-:W-:-:S06]  /*0480*/  @P0 VIADD R6, R6, 0x1 ;  /* 0x0000000106060836 */ /* 0x000fcc0000000000 */
[----:B------:R-:W-:Y:S01]  /*0490*/  @!P2 IMAD.MOV R6, RZ, RZ, -R6 ;  /* 0x000000ffff06a224 */ /* 0x000fe200078e0a06 */
[----:B------:R-:W-:-:S05]  /*04a0*/  @!P1 LOP3.LUT R6, RZ, R8, RZ, 0x33, !PT ;  /* 0x00000008ff069212 */ /* 0x000fca00078e33ff */
[----:B------:R-:W-:Y:S02]  /*04b0*/  IMAD.MOV R3, RZ, RZ, -R6 ;  /* 0x000000ffff037224 */ /* 0x000fe400078e0a06 */
[----:B------:R-:W-:Y:S02]  /*04c0*/  IMAD.SHL.U32 R16, R6, 0x10, RZ ;  /* 0x0000001006107824 */ /* 0x000fe400078e00ff */
[----:B------:R-:W-:Y:S02]  /*04d0*/  IMAD R3, R8, R3, R15 ;  /* 0x0000000308037224 */ /* 0x000fe400078e020f */
[----:B------:R-:W-:Y:S01]  /*04e0*/  VIADD R6, R16, 0x3 ;  /* 0x0000000310067836 */ /* 0x000fe20000000000 */
[----:B------:R-:W-:Y:S01]  /*04f0*/  STL [R1+0x1af4], R16 ;  /* 0x001af41001007387 */ /* 0x000fe20000100800 */
[----:B------:R-:W-:Y:S02]  /*0500*/  IMAD.IADD R3, R2, 0x1, R3 ;  /* 0x0000000102037824 */ /* 0x000fe400078e0203 */
[----:B0-----:R-:W-:-:S02]  /*0510*/  VIADD R17, R0, 0x3f ;  /* 0x0000003f00117836 */ /* 0x001fc40000000000 */
[C---:B------:R-:W-:Y:S02]  /*0520*/  VIADD R2, R16.reuse, 0x1 ;  /* 0x0000000110027836 */ /* 0x040fe40000000000 */
[C---:B------:R-:W-:Y:S01]  /*0530*/  VIADD R0, R16.reuse, 0x2 ;  /* 0x0000000210007836 */ /* 0x040fe20000000000 */
[----:B------:R-:W-:Y:S01]  /*0540*/  ISETP.GT.AND P0, PT, R17, 0x3f, PT ;  /* 0x0000003f1100780c */ /* 0x000fe20003f04270 */
[----:B------:R-:W-:Y:S01]  /*0550*/  IMAD R3, R3, 0x200, R18 ;  /* 0x0000020003037824 */ /* 0x000fe200078e0212 */
[----:B------:R0:W-:Y:S01]  /*0560*/  STL [R1+0x24], R2 ;  /* 0x0000240201007387 */ /* 0x0001e20000100800 */
[----:B------:R-:W-:Y:S02]  /*0570*/  VIADD R15, R16, 0x9 ;  /* 0x00000009100f7836 */ /* 0x000fe40000000000 */
[C---:B------:R-:W-:Y:S01]  /*0580*/  VIADD R11, R3.reuse, 0x80 ;  /* 0x00000080030b7836 */ /* 0x040fe20000000000 */
[----:B------:R1:W-:Y:S01]  /*0590*/  STL [R1+0x20], R0 ;  /* 0x0000200001007387 */ /* 0x0003e20000100800 */
[----:B------:R-:W-:-:S02]  /*05a0*/  VIADD R10, R3, 0xc0 ;  /* 0x000000c0030a7836 */ /* 0x000fc40000000000 */
[C---:B------:R-:W-:Y:S01]  /*05b0*/  VIADD R25, R3.reuse, 0x100 ;  /* 0x0000010003197836 */ /* 0x040fe20000000000 */
[----:B------:R2:W-:Y:S01]  /*05c0*/  STL [R1+0x1c], R6 ;  /* 0x00001c0601007387 */ /* 0x0005e20000100800 */
[----:B------:R-:W-:Y:S02]  /*05d0*/  VIADD R22, R3, 0x180 ;  /* 0x0000018003167836 */ /* 0x000fe40000000000 */
[C---:B0-----:R-:W-:Y:S02]  /*05e0*/  VIADD R2, R16.reuse, 0x4 ;  /* 0x0000000410027836 */ /* 0x041fe40000000000 */
[C---:B------:R-:W-:Y:S02]  /*05f0*/  VIADD R17, R16.reuse, 0xa ;  /* 0x0000000a10117836 */ /* 0x040fe40000000000 */
[C---:B-1----:R-:W-:Y:S01]  /*0600*/  VIADD R0, R16.reuse, 0x5 ;  /* 0x0000000510007836 */ /* 0x042fe20000000000 */
[----:B------:R0:W-:Y:S01]  /*0610*/  STL [R1+0x18], R2 ;  /* 0x0000180201007387 */ /* 0x0001e20000100800 */
[----:B------:R-:W-:-:S02]  /*0620*/  VIADD R20, R16, 0xb ;  /* 0x0000000b10147836 */ /* 0x000fc40000000000 */
[C---:B--2---:R-:W-:Y:S01]  /*0630*/  VIADD R6, R16.reuse, 0x6 ;  /* 0x0000000610067836 */ /* 0x044fe20000000000 */
[----:B------:R1:W-:Y:S01]  /*0640*/  STL [R1+0x14], R0 ;  /* 0x0000140001007387 */ /* 0x0003e20000100800 */
[C---:B------:R-:W-:Y:S02]  /*0650*/  VIADD R24, R16.reuse, 0xc ;  /* 0x0000000c10187836 */ /* 0x040fe40000000000 */
[C---:B------:R-:W-:Y:S01]  /*0660*/  VIADD R23, R16.reuse, 0xd ;  /* 0x0000000d10177836 */ /* 0x040fe20000000000 */
[----:B------:R-:W-:Y:S01]  /*0670*/  STL [R1+0x10], R6 ;  /* 0x0000100601007387 */ /* 0x000fe20000100800 */
[C---:B------:R-:W-:Y:S02]  /*0680*/  VIADD R12, R16.reuse, 0xe ;  /* 0x0000000e100c7836 */ /* 0x040fe40000000000 */
[C---:B0-----:R-:W-:Y:S02]  /*0690*/  VIADD R2, R16.reuse, 0x7 ;  /* 0x0000000710027836 */ /* 0x041fe40000000000 */
[----:B------:R-:W-:-:S02]  /*06a0*/  VIADD R13, R16, 0xf ;  /* 0x0000000f100d7836 */ /* 0x000fc40000000000 */
[----:B-1----:R-:W-:Y:S01]  /*06b0*/  VIADD R0, R16, 0x8 ;  /* 0x0000000810007836 */ /* 0x002fe20000000000 */
[----:B------:R-:W-:Y:S04]  /*06c0*/  STL [R1+0xc], R2 ;  /* 0x00000c0201007387 */ /* 0x000fe80000100800 */
[----:B------:R0:W-:Y:S04]  /*06d0*/  STL [R1+0x8], R0 ;  /* 0x0000080001007387 */ /* 0x0001e80000100800 */
[----:B------:R-:W-:Y:S01]  /*06e0*/  STL [R1+0x1af8], R3 ;  /* 0x001af80301007387 */ /* 0x000fe20000100800 */
[----:B0-----:R-:W-:-:S05]  /*06f0*/  VIADD R0, R3, 0x40 ;  /* 0x0000004003007836 */ /* 0x001fca0000000000 */
[----:B------:R0:W-:Y:S04]  /*0700*/  STL [R1+0x1b00], R0 ;  /* 0x001b000001007387 */ /* 0x0001e80000100800 */
[----:B------:R-:W-:Y:S01]  /*0710*/  STL [R1+0x1b04], R11 ;  /* 0x001b040b01007387 */ /* 0x000fe20000100800 */
[----:B0-----:R-:W-:-:S05]  /*0720*/  VIADD R0, R3, 0x140 ;  /* 0x0000014003007836 */ /* 0x001fca0000000000 */
[----:B------:R0:W-:Y:S04]  /*0730*/  STL [R1+0x1b10], R0 ;  /* 0x001b100001007387 */ /* 0x0001e80000100800 */
[----:B------:R1:W-:Y:S04]  /*0740*/  STL [R1+0x1b08], R10 ;  /* 0x001b080a01007387 */ /* 0x0003e80000100800 */
[----:B------:R1:W-:Y:S01]  /*0750*/  STL [R1+0x1b0c], R25 ;  /* 0x001b0c1901007387 */ /* 0x0003e20000100800 */
[----:B0-----:R-:W-:-:S05]  /*0760*/  VIADD R0, R3, 0x1c0 ;  /* 0x000001c003007836 */ /* 0x001fca0000000000 */
[----:B------:R1:W-:Y:S04]  /*0770*/  STL [R1+0x1b14], R0 ;  /* 0x001b140001007387 */ /* 0x0003e80000100800 */
[----:B------:R1:W-:Y:S01]  /*0780*/  STL [R1+0x1b18], R22 ;  /* 0x001b181601007387 */ /* 0x0003e20000100800 */
[----:B------:R-:W-:Y:S05]  /*0790*/  @P0 BRA `(.L_x_0) ;  /* 0x00000008000c0947 */ /* 0x000fea0003800000 */
[----:B-1----:R-:W-:Y:S01]  /*07a0*/  IMAD.SHL.U32 R0, R14, 0x8, RZ ;  /* 0x000000080e007824 */ /* 0x002fe200078e00ff */
[----:B------:R0:W-:Y:S04]  /*07b0*/  STL [R1+0x330], RZ ;  /* 0x000330ff01007387 */ /* 0x0001e80000100800 */
[----:B------:R0:W-:Y:S04]  /*07c0*/  STL [R1+0x1b1c], R0 ;  /* 0x001b1c0001007387 */ /* 0x0001e80000100800 */
[----:B------:R0:W-:Y:S04]  /*07d0*/  STL [R1+0x334], RZ ;  /* 0x000334ff01007387 */ /* 0x0001e80000100800 */
        /* <DEDUP_REMOVED lines=125> */
[----:B------:R0:W-:Y:S01]  /*0fb0*/  STL [R1+0x42c], RZ ;  /* 0x00042cff01007387 */ /* 0x0001e20000100800 */
[----:B------:R-:W-:Y:S05]  /*0fc0*/  BRA `(.L_x_1) ;  /* 0x000003e000347947 */ /* 0x000fea0003800000 */
.L_x_0:
[----:B------:R0:W-:Y:S01]  /*0fd0*/  STL [R1+0x1b3c], R15 ;  /* 0x001b3c0f01007387 */ /* 0x0001e20000100800 */
[----:B------:R-:W-:Y:S02]  /*0fe0*/  IABS R21, R4 ;  /* 0x0000000400157213 */ /* 0x000fe40000000000 */
[----:B------:R-:W-:Y:S01]  /*0ff0*/  IABS R2, R5 ;  /* 0x0000000500027213 */ /* 0x000fe20000000000 */
[----:B------:R-:W-:Y:S01]  /*1000*/  IMAD.MOV.U32 R8, RZ, RZ, RZ ;  /* 0x000000ffff087224 */ /* 0x000fe200078e00ff */
[----:B-1----:R-:W-:Y:S01]  /*1010*/  IABS R10, R10 ;  /* 0x0000000a000a7213 */ /* 0x002fe20000000000 */
[----:B------:R-:W-:Y:S01]  /*1020*/  ULDC UR7, c[0x0][0x23c] ;  /* 0x00008f0000077ab9 */ /* 0x000fe20000000800 */
[----:B------:R-:W-:Y:S01]  /*1030*/  IABS R11, R11 ;  /* 0x0000000b000b7213 */ /* 0x000fe20000000000 */
[----:B------:R-:W-:Y:S01]  /*1040*/  ULDC UR5, c[0x0][0x240] ;  /* 0x0000900000057ab9 */ /* 0x000fe20000000800 */
[----:B------:R-:W-:Y:S01]  /*1050*/  IABS R3, R3 ;  /* 0x0000000300037213 */ /* 0x000fe20000000000 */
[----:B0-----:R-:W2:Y:S01]  /*1060*/  LDL R15, [R1+0x1b00] ;  /* 0x001b0000010f7983 */ /* 0x001ea20000100800 */
[----:B------:R-:W-:Y:S01]  /*1070*/  ISETP.GE.AND P4, PT, R13, RZ, PT ;  /* 0x000000ff0d00720c */ /* 0x000fe20003f86270 */
[----:B------:R-:W-:Y:S01]  /*1080*/  ULDC.64 UR8, c[0x0][0x218] ;  /* 0x0000860000087ab9 */ /* 0x000fe20000000a00 */
[----:B------:R-:W-:Y:S01]  /*1090*/  ULDC UR61, c[0x0][0x234] ;  /* 0x00008d00003d7ab9 */ /* 0x000fe20000000800 */
[----:B------:R0:W-:Y:S01]  /*10a0*/  STL [R1+0x1b38], R4 ;  /* 0x001b380401007387 */ /* 0x0001e20000100800 */
[----:B------:R-:W-:Y:S01]  /*10b0*/  ULDC.64 UR34, c[0x0][0x210] ;  /* 0x0000840000227ab9 */ /* 0x000fe20000000a00 */
[----:B------:R-:W-:Y:S01]  /*10c0*/  ULDC UR6, c[0x0][0x238] ;  /* 0x00008e0000067ab9 */ /* 0x000fe20000000800 */
[----:B------:R-:W-:Y:S01]  /*10d0*/  ULDC UR31, c[0x0][0x238] ;  /* 0x00008e00001f7ab9 */ /* 0x000fe20000000800 */
[----:B------:R-:W-:Y:S01]  /*10e0*/  ULDC UR51, c[0x0][0x238] ;  /* 0x00008e0000337ab9 */ /* 0x000fe20000000800 */
[----:B------:R-:W-:Y:S01]  /*10f0*/  ULDC UR15, c[0x0][0x238] ;  /* 0x00008e00000f7ab9 */ /* 0x000fe20000000800 */
[----:B------:R-:W-:Y:S01]  /*1100*/  ULDC UR43, c[0x0][0x238] ;  /* 0x00008e00002b7ab9 */ /* 0x000fe20000000800 */
[----:B------:R-:W-:Y:S01]  /*1110*/  ULDC UR23, c[0x0][0x238] ;  /* 0x00008e0000177ab9 */ /* 0x000fe20000000800 */
[----:B------:R-:W-:Y:S01]  /*1120*/  ULDC UR55, c[0x0][0x238] ;  /* 0x00008e0000377ab9 */ /* 0x000fe20000000800 */
[----:B------:R-:W-:Y:S01]  /*1130*/  ULDC UR47, c[0x0][0x238] ;  /* 0x00008e00002f7ab9 */ /* 0x000fe20000000800 */
[----:B0-----:R-:W3:Y:S01]  /*1140*/  LDL R4, [R1+0x1b10] ;  /* 0x001b100001047983 */ /* 0x001ee20000100800 */
[----:B------:R-:W0:Y:S01]  /*1150*/  I2F.RP R0, R21 ;  /* 0x0000001500007306 */ /* 0x000e220000209400 */
[----:B------:R-:W-:Y:S01]  /*1160*/  ULDC UR39, c[0x0][0x238] ;  /* 0x00008e0000277ab9 */ /* 0x000fe20000000800 */
[----:B------:R-:W-:Y:S01]  /*1170*/  ULDC UR27, c[0x0][0x238] ;  /* 0x00008e00001b7ab9 */ /* 0x000fe20000000800 */
[----:B------:R1:W-:Y:S01]  /*1180*/  STL [R1+0x1b24], R5 ;  /* 0x001b240501007387 */ /* 0x0003e20000100800 */
        /* <DEDUP_REMOVED lines=9> */
[----:B-1----:R-:W4:Y:S01]  /*1220*/  LDL R5, [R1+0x1b14] ;  /* 0x001b140001057983 */ /* 0x002f220000100800 */
[----:B------:R-:W1:Y:S01]  /*1230*/  I2F.RP R6, R2 ;  /* 0x0000000200067306 */ /* 0x000e620000209400 */
[----:B------:R-:W-:Y:S01]  /*1240*/  IABS R13, R13 ;  /* 0x0000000d000d7213 */ /* 0x000fe20000000000 */
[----:B------:R-:W-:Y:S01]  /*1250*/  ULDC UR21, c[0x0][0x238] ;  /* 0x00008e0000157ab9 */ /* 0x000fe20000000800 */
[----:B------:R-:W-:Y:S01]  /*1260*/  ULDC UR17, c[0x0][0x238] ;  /* 0x00008e0000117ab9 */ /* 0x000fe20000000800 */
[----:B------:R-:W-:Y:S01]  /*1270*/  ULDC UR13, c[0x0][0x238] ;  /* 0x00008e00000d7ab9 */ /* 0x000fe20000000800 */
[----:B------:R-:W-:Y:S01]  /*1280*/  ULDC UR54, c[0x0][0x238] ;  /* 0x00008e0000367ab9 */ /* 0x000fe20000000800 */
[----:B------:R-:W-:Y:S01]  /*1290*/  ULDC UR52, c[0x0][0x238] ;  /* 0x00008e0000347ab9 */ /* 0x000fe20000000800 */
[----:B------:R-:W-:Y:S01]  /*12a0*/  ULDC UR50, c[0x0][0x238] ;  /* 0x00008e0000327ab9 */ /* 0x000fe20000000800 */
[----:B0-----:R-:W0:Y:S01]  /*12b0*/  MUFU.RCP R0, R0 ;  /* 0x0000000000007308 */ /* 0x001e220000001000 */
[----:B------:R-:W-:Y:S01]  /*12c0*/  ULDC UR48, c[0x0][0x238] ;  /* 0x00008e0000307ab9 */ /* 0x000fe20000000800 */
[----:B------:R-:W-:Y:S01]  /*12d0*/  ULDC UR46, c[0x0][0x238] ;  /* 0x00008e00002e7ab9 */ /* 0x000fe20000000800 */
[----:B------:R-:W-:Y:S01]  /*12e0*/  ULDC UR44, c[0x0][0x238] ;  /* 0x00008e00002c7ab9 */ /* 0x000fe20000000800 */
[----:B------:R-:W-:Y:S01]  /*12f0*/  ULDC UR42, c[0x0][0x238] ;  /* 0x00008e00002a7ab9 */ /* 0x000fe20000000800 */
[----:B------:R-:W-:Y:S01]  /*1300*/  ULDC UR40, c[0x0][0x238] ;  /* 0x00008e0000287ab9 */ /* 0x000fe20000000800 */
[----:B------:R-:W-:Y:S01]  /*1310*/  ULDC UR38, c[0x0][0x238] ;  /* 0x00008e0000267ab9 */ /* 0x000fe20000000800 */
[----:B------:R-:W-:Y:S01]  /*1320*/  ULDC UR36, c[0x0][0x238] ;  /* 0x00008e0000247ab9 */ /* 0x000fe20000000800 */
[----:B-1----:R-:W1:Y:S01]  /*1330*/  MUFU.RCP R6, R6 ;  /* 0x0000000600067308 */ /* 0x002e620000001000 */
        /* <DEDUP_REMOVED lines=8> */
[----:B0-----:R-:W-:Y:S01]  /*13c0*/  VIADD R0, R0, 0xffffffe ;  /* 0x0ffffffe00007836 */ /* 0x001fe20000000000 */
[----:B------:R-:W-:Y:S01]  /*13d0*/  ULDC UR14, c[0x0][0x238] ;  /* 0x00008e00000e7ab9 */ /* 0x000fe20000000800 */
[----:B------:R-:W-:Y:S01]  /*13e0*/  ULDC UR12, c[0x0][0x238] ;  /* 0x00008e00000c7ab9 */ /* 0x000fe20000000800 */
[----:B------:R-:W-:Y:S01]  /*13f0*/  ULDC UR60, c[0x0][0x238] ;  /* 0x00008e00003c7ab9 */ /* 0x000fe20000000800 */
[----:B------:R-:W0:Y:S01]  /*1400*/  F2I.FTZ.U32.TRUNC.NTZ R9, R0 ;  /* 0x0000000000097305 */ /* 0x000e22000021f000 */
[----:B------:R-:W-:Y:S01]  /*1410*/  ULDC UR59, c[0x0][0x238] ;  /* 0x00008e00003b7ab9 */ /* 0x000fe20000000800 */
[----:B------:R-:W-:Y:S01]  /*1420*/  ULDC UR58, c[0x0][0x238] ;  /* 0x00008e00003a7ab9 */ /* 0x000fe20000000800 */
[----:B------:R-:W-:Y:S01]  /*1430*/  ULDC UR57, c[0x0][0x238] ;  /* 0x00008e0000397ab9 */ /* 0x000fe20000000800 */
[----:B-1----:R-:W-:Y:S01]  /*1440*/  VIADD R6, R6, 0xffffffe ;  /* 0x0ffffffe06067836 */ /* 0x002fe20000000000 */
[----:B------:R-:W-:Y:S01]  /*1450*/  ULDC UR56, c[0x0][0x238] ;  /* 0x00008e0000387ab9 */ /* 0x000fe20000000800 */
[----:B------:R-:W-:-:S02]  /*1460*/  ULDC UR10, c[0x0][0x238] ;  /* 0x00008e00000a7ab9 */ /* 0x000fc40000000800 */
[----:B------:R1:W5:Y:S01]  /*1470*/  F2I.FTZ.U32.TRUNC.NTZ R7, R6 ;  /* 0x0000000600077305 */ /* 0x000362000021f000 */
[----:B0-----:R-:W-:Y:S02]  /*1480*/  IMAD.MOV R0, RZ, RZ, -R9 ;  /* 0x000000ffff007224 */ /* 0x001fe400078e0a09 */
[----:B-1----:R-:W-:Y:S02]  /*1490*/  IMAD.MOV.U32 R6, RZ, RZ, RZ ;  /* 0x000000ffff067224 */ /* 0x002fe400078e00ff */
[----:B------:R-:W-:-:S04]  /*14a0*/  IMAD R16, R0, R21, RZ ;  /* 0x0000001500107224 */ /* 0x000fc800078e02ff */
[----:B------:R-:W-:-:S04]  /*14b0*/  IMAD.HI.U32 R16, R9, R16, R8 ;  /* 0x0000001009107227 */ /* 0x000fc800078e0008 */
[----:B-----5:R-:W-:Y:S02]  /*14c0*/  IMAD.MOV R19, RZ, RZ, -R7 ;  /* 0x000000ffff137224 */ /* 0x020fe400078e0a07 */
[----:B------:R-:W-:-:S04]  /*14d0*/  IMAD.HI.U32 R8, R16, R10, RZ ;  /* 0x0000000a10087227 */ /* 0x000fc800078e00ff */
[----:B------:R-:W-:Y:S02]  /*14e0*/  IMAD.MOV R8, RZ, RZ, -R8 ;  /* 0x000000ffff087224 */ /* 0x000fe400078e0a08 */
[----:B------:R-:W-:Y:S02]  /*14f0*/  IMAD R19, R19, R2, RZ ;  /* 0x0000000213137224 */ /* 0x000fe400078e02ff */
[----:B------:R-:W-:Y:S02]  /*1500*/  IMAD R10, R21, R8, R10 ;  /* 0x00000008150a7224 */ /* 0x000fe400078e020a */
[----:B------:R-:W-:-:S04]  /*1510*/  IMAD.HI.U32 R9, R16, R11, RZ ;  /* 0x0000000b10097227 */ /* 0x000fc800078e00ff */
[----:B------:R-:W-:Y:S01]  /*1520*/  IMAD.HI.U32 R19, R7, R19, R6 ;  /* 0x0000001307137227 */ /* 0x000fe200078e0006 */
[----:B------:R-:W-:-:S03]  /*1530*/  IABS R7, R22 ;  /* 0x0000001600077213 */ /* 0x000fc60000000000 */
[----:B------:R-:W-:Y:S02]  /*1540*/  IMAD.MOV R9, RZ, RZ, -R9 ;  /* 0x000000ffff097224 */ /* 0x000fe400078e0a09 */
[----:B------:R-:W-:-:S04]  /*1550*/  IMAD.HI.U32 R18, R16, R3, RZ ;  /* 0x0000000310127227 */ /* 0x000fc800078e00ff */
[----:B------:R-:W-:Y:S01]  /*1560*/  IMAD R11, R21, R9, R11 ;  /* 0x00000009150b7224 */ /* 0x000fe200078e020b */
[----:B------:R-:W-:Y:S01]  /*1570*/  IABS R9, R25 ;  /* 0x0000001900097213 */ /* 0x000fe20000000000 */
[----:B------:R-:W-:Y:S01]  /*1580*/  IMAD.MOV R18, RZ, RZ, -R18 ;  /* 0x000000ffff127224 */ /* 0x000fe200078e0a12 */
[----:B--2---:R0:W-:Y:S01]  /*1590*/  STL [R1+0x1b40], R15 ;  /* 0x001b400f01007387 */ /* 0x0041e20000100800 */
[----:B------:R-:W-:Y:S02]  /*15a0*/  IABS R0, R15 ;  /* 0x0000000f00007213 */ /* 0x000fe40000000000 */
[----:B---3--:R-:W-:Y:S01]  /*15b0*/  IABS R8, R4 ;  /* 0x0000000400087213 */ /* 0x008fe20000000000 */
[----:B------:R1:W-:Y:S02]  /*15c0*/  STL [R1+0x1b44], R4 ;  /* 0x001b440401007387 */ /* 0x0003e40000100800 */
[C---:B------:R-:W-:Y:S02]  /*15d0*/  IMAD.HI.U32 R14, R16.reuse, R0, RZ ;  /* 0x00000000100e7227 */ /* 0x040fe400078e00ff */
[----:B0-----:R-:W2:Y:S02]  /*15e0*/  LDL R15, [R1+0x1af8] ;  /* 0x001af800010f7983 */ /* 0x001ea40000100800 */
[----:B------:R-:W-:-:S04]  /*15f0*/  IMAD.HI.U32 R22, R16, R8, RZ ;  /* 0x0000000810167227 */ /* 0x000fc800078e00ff */
[----:B------:R-:W-:Y:S01]  /*1600*/  IMAD.MOV R22, RZ, RZ, -R22 ;  /* 0x000000ffff167224 */ /* 0x000fe200078e0a16 */
[C---:B------:R-:W-:Y:S01]  /*1610*/  ISETP.GT.U32.AND P1, PT, R21.reuse, R11, PT ;  /* 0x0000000b1500720c */ /* 0x040fe20003f24070 */
[----:B------:R-:W-:Y:S02]  /*1620*/  IMAD.MOV R14, RZ, RZ, -R14 ;  /* 0x000000ffff0e7224 */ /* 0x000fe400078e0a0e */
[----:B------:R-:W-:Y:S01]  /*1630*/  IMAD R8, R21, R22, R8 ;  /* 0x0000001615087224 */ /* 0x000fe200078e0208 */
[----:B----4-:R-:W-:Y:S01]  /*1640*/  IABS R6, R5 ;  /* 0x0000000500067213 */ /* 0x010fe20000000000 */
[----:B------:R-:W-:-:S03]  /*1650*/  IMAD.HI.U32 R25, R16, R9, RZ ;  /* 0x0000000910197227 */ /* 0x000fc600078e00ff */
[C---:B------:R-:W-:Y:S01]  /*1660*/  ISETP.GT.U32.AND P2, PT, R21.reuse, R8, PT ;  /* 0x000000081500720c */ /* 0x040fe20003f44070 */
[C---:B------:R-:W-:Y:S02]  /*1670*/  IMAD R3, R21.reuse, R18, R3 ;  /* 0x0000001215037224 */ /* 0x040fe400078e0203 */
[----:B------:R-:W-:Y:S02]  /*1680*/  IMAD R0, R21, R14, R0 ;  /* 0x0000000e15007224 */ /* 0x000fe400078e0200 */
[----:B------:R-:W-:-:S04]  /*1690*/  IMAD.HI.U32 R18, R16, R7, RZ ;  /* 0x0000000710127227 */ /* 0x000fc800078e00ff */
[----:B------:R-:W-:Y:S02]  /*16a0*/  IMAD.MOV R25, RZ, RZ, -R25 ;  /* 0x000000ffff197224 */ /* 0x000fe400078e0a19 */
[----:B------:R-:W-:-:S04]  /*16b0*/  IMAD.HI.U32 R16, R16, R6, RZ ;  /* 0x0000000610107227 */ /* 0x000fc800078e00ff */
[----:B------:R-:W-:-:S04]  /*16c0*/  IMAD.HI.U32 R14, R19, R13, RZ ;  /* 0x0000000d130e7227 */ /* 0x000fc800078e00ff */
[----:B------:R-:W-:Y:S01]  /*16d0*/  IMAD R9, R21, R25, R9 ;  /* 0x0000001915097224 */ /* 0x000fe200078e0209 */
[----:B------:R-:W-:Y:S01]  /*16e0*/  IABS R25, R12 ;  /* 0x0000000c00197213 */ /* 0x000fe20000000000 */
[----:B------:R-:W-:Y:S02]  /*16f0*/  IMAD.MOV R18, RZ, RZ, -R18 ;  /* 0x000000ffff127224 */ /* 0x000fe400078e0a12 */
[----:B------:R-:W-:Y:S02]  /*1700*/  IMAD.MOV R16, RZ, RZ, -R16 ;  /* 0x000000ffff107224 */ /* 0x000fe400078e0a10 */
[----:B------:R-:W-:Y:S02]  /*1710*/  IMAD.MOV R14, RZ, RZ, -R14 ;  /* 0x000000ffff0e7224 */ /* 0x000fe400078e0a0e */
[----:B------:R-:W-:Y:S01]  /*1720*/  @!P1 IMAD.IADD R11, R11, 0x1, -R21 ;  /* 0x000000010b0b9824 */ /* 0x000fe200078e0a15 */
[----:B------:R-:W-:Y:S01]  /*1730*/  IABS R22, R20 ;  /* 0x0000001400167213 */ /* 0x000fe20000000000 */
[C---:B------:R-:W-:Y:S01]  /*1740*/  IMAD R7, R21.reuse, R18, R7 ;  /* 0x0000001215077224 */ /* 0x040fe200078e0207 */
[----:B------:R-:W-:Y:S01]  /*1750*/  IABS R18, R23 ;  /* 0x0000001700127213 */ /* 0x000fe20000000000 */
[----:B------:R-:W-:Y:S01]  /*1760*/  IMAD R6, R21, R16, R6 ;  /* 0x0000001015067224 */ /* 0x000fe200078e0206 */
[----:B------:R-:W-:Y:S01]  /*1770*/  IABS R16, R17 ;  /* 0x0000001100107213 */ /* 0x000fe20000000000 */
[----:B------:R-:W-:Y:S01]  /*1780*/  IMAD R13, R2, R14, R13 ;  /* 0x0000000e020d7224 */ /* 0x000fe200078e020d */
[----:B------:R-:W-:Y:S01]  /*1790*/  IABS R14, R24 ;  /* 0x00000018000e7213 */ /* 0x000fe20000000000 */
[----:B------:R-:W-:-:S04]  /*17a0*/  IMAD.HI.U32 R29, R19, R25, RZ ;  /* 0x00000019131d7227 */ /* 0x000fc800078e00ff */
[----:B------:R-:W-:Y:S01]  /*17b0*/  @!P2 IMAD.IADD R8, R8, 0x1, -R21 ;  /* 0x000000010808a824 */ /* 0x000fe200078e0a15 */
[----:B------:R-:W-:Y:S01]  /*17c0*/  ISETP.GT.U32.AND P2, PT, R21, R11, PT ;  /* 0x0000000b1500720c */ /* 0x000fe20003f44070 */
[----:B-1----:R-:W-:Y:S02]  /*17d0*/  IMAD.MOV R4, RZ, RZ, -R29 ;  /* 0x000000ffff047224 */ /* 0x002fe400078e0a1d */
[----:B------:R-:W-:-:S04]  /*17e0*/  IMAD.HI.U32 R26, R19, R18, RZ ;  /* 0x00000012131a7227 */ /* 0x000fc800078e00ff */
[----:B------:R-:W-:-:S04]  /*17f0*/  IMAD.HI.U32 R27, R19, R14, RZ ;  /* 0x0000000e131b7227 */ /* 0x000fc800078e00ff */
[----:B------:R-:W-:-:S04]  /*1800*/  IMAD.HI.U32 R28, R19, R22, RZ ;  /* 0x00000016131c7227 */ /* 0x000fc800078e00ff */
[----:B------:R-:W-:-:S04]  /*1810*/  IMAD.HI.U32 R29, R19, R16, RZ ;  /* 0x00000010131d7227 */ /* 0x000fc800078e00ff */
[----:B------:R-:W-:Y:S02]  /*1820*/  IMAD.MOV R26, RZ, RZ, -R26 ;  /* 0x000000ffff1a7224 */ /* 0x000fe400078e0a1a */
[----:B------:R-:W-:Y:S02]  /*1830*/  IMAD.MOV R27, RZ, RZ, -R27 ;  /* 0x000000ffff1b7224 */ /* 0x000fe400078e0a1b */
[----:B------:R-:W-:Y:S02]  /*1840*/  IMAD.MOV R28, RZ, RZ, -R28 ;  /* 0x000000ffff1c7224 */ /* 0x000fe400078e0a1c */
[----:B------:R-:W-:Y:S02]  /*1850*/  IMAD.MOV R29, RZ, RZ, -R29 ;  /* 0x000000ffff1d7224 */ /* 0x000fe400078e0a1d */
[C---:B------:R-:W-:Y:S02]  /*1860*/  IMAD R25, R2.reuse, R4, R25 ;  /* 0x0000000402197224 */ /* 0x040fe400078e0219 */
[----:B------:R-:W3:Y:S01]  /*1870*/  LDL.LU R4, [R1+0x1b44] ;  /* 0x001b440001047983 */ /* 0x000ee20000300800 */
[----:B------:R-:W-:-:S02]  /*1880*/  IMAD R18, R2, R26, R18 ;  /* 0x0000001a02127224 */ /* 0x000fc400078e0212 */
[C---:B------:R-:W-:Y:S01]  /*1890*/  IMAD R14, R2.reuse, R27, R14 ;  /* 0x0000001b020e7224 */ /* 0x040fe200078e020e */
[----:B------:R-:W4:Y:S01]  /*18a0*/  LDL R26, [R1+0x1b0c] ;  /* 0x001b0c00011a7983 */ /* 0x000f220000100800 */
[C---:B------:R-:W-:Y:S02]  /*18b0*/  IMAD R22, R2.reuse, R28, R22 ;  /* 0x0000001c02167224 */ /* 0x040fe400078e0216 */
[----:B------:R-:W-:Y:S01]  /*18c0*/  IMAD R16, R2, R29, R16 ;  /* 0x0000001d02107224 */ /* 0x000fe200078e0210 */
[----:B------:R-:W5:Y:S01]  /*18d0*/  LDL R27, [R1+0x1b08] ;  /* 0x001b0800011b7983 */ /* 0x000f620000100800 */
[----:B------:R-:W-:-:S03]  /*18e0*/  @!P2 IMAD.IADD R11, R11, 0x1, -R21 ;  /* 0x000000010b0ba824 */ /* 0x000fc600078e0a15 */
[----:B------:R-:W4:Y:S04]  /*18f0*/  LDL R28, [R1+0x1b18] ;  /* 0x001b1800011c7983 */ /* 0x000f280000100800 */
[----:B------:R-:W4:Y:S01]  /*1900*/  LDL R29, [R1+0x1b04] ;  /* 0x001b0400011d7983 */ /* 0x000f220000100800 */
[----:B--2---:R-:W-:-:S03]  /*1910*/  ISETP.GE.AND P2, PT, R15, RZ, PT ;  /* 0x000000ff0f00720c */ /* 0x004fc60003f46270 */
[----:B------:R-:W2:Y:S01]  /*1920*/  LDL.LU R15, [R1+0x1b40] ;  /* 0x001b4000010f7983 */ /* 0x000ea20000300800 */
[C---:B------:R-:W-:Y:S02]  /*1930*/  ISETP.GT.U32.AND P3, PT, R21.reuse, R3, PT ;  /* 0x000000031500720c */ /* 0x040fe40003f64070 */
[C---:B------:R-:W-:Y:S02]  /*1940*/  ISETP.GT.U32.AND P6, PT, R21.reuse, R0, PT ;  /* 0x000000001500720c */ /* 0x040fe40003fc4070 */
[----:B------:R-:W-:-:S09]  /*1950*/  ISETP.GT.U32.AND P5, PT, R21, R10, PT ;  /* 0x0000000a1500720c */ /* 0x000fd20003fa4070 */
[--C-:B------:R-:W-:Y:S01]  /*1960*/  @!P3 IMAD.IADD R3, R3, 0x1, -R21.reuse ;  /* 0x000000010303b824 */ /* 0x100fe200078e0a15 */
[----:B------:R-:W-:Y:S01]  /*1970*/  ISETP.GT.U32.AND P3, PT, R21, R7, PT ;  /* 0x000000071500720c */ /* 0x000fe20003f64070 */
[--C-:B------:R-:W-:Y:S02]  /*1980*/  @!P6 IMAD.IADD R0, R0, 0x1, -R21.reuse ;  /* 0x000000010000e824 */ /* 0x100fe400078e0a15 */
[----:B------:R-:W-:-:S03]  /*1990*/  @!P5 IMAD.IADD R10, R10, 0x1, -R21 ;  /* 0x000000010a0ad824 */ /* 0x000fc600078e0a15 */
[----:B------:R-:W-:-:S07]  /*19a0*/  ISETP.GT.U32.AND P5, PT, R21, R0, PT ;  /* 0x000000001500720c */ /* 0x000fce0003fa4070 */
[----:B------:R-:W-:Y:S01]  /*19b0*/  @!P3 IMAD.IADD R7, R7, 0x1, -R21 ;  /* 0x000000010707b824 */ /* 0x000fe200078e0a15 */
[----:B------:R-:W-:-:S05]  /*19c0*/  ISETP.GT.U32.AND P3, PT, R21, R10, PT ;  /* 0x0000000a1500720c */ /* 0x000fca0003f64070 */
[----:B------:R-:W-:Y:S01]  /*19d0*/  @!P5 IMAD.IADD R0, R0, 0x1, -R21 ;  /* 0x000000010000d824 */ /* 0x000fe200078e0a15 */
[----:B------:R-:W-:-:S07]  /*19e0*/  ISETP.GT.U32.AND P5, PT, R21, R7, PT ;  /* 0x000000071500720c */ /* 0x000fce0003fa4070 */
[----:B------:R-:W-:-:S06]  /*19f0*/  @!P3 IMAD.IADD R10, R10, 0x1, -R21 ;  /* 0x000000010a0ab824 */ /* 0x000fcc00078e0a15 */
[----:B------:R-:W-:Y:S01]  /*1a00*/  @!P5 IMAD.IADD R7, R7, 0x1, -R21 ;  /* 0x000000010707d824 */ /* 0x000fe200078e0a15 */
[----:B---3--:R-:W-:Y:S02]  /*1a10*/  ISETP.GE.AND P5, PT, R4, RZ, PT ;  /* 0x000000ff0400720c */ /* 0x008fe40003fa6270 */
[----:B--2---:R-:W-:Y:S02]  /*1a20*/  ISETP.GE.AND P3, PT, R15, RZ, PT ;  /* 0x000000ff0f00720c */ /* 0x004fe40003f66270 */
[----:B------:R-:W2:Y:S04]  /*1a30*/  LDL.LU R15, [R1+0x1b3c] ;  /* 0x001b3c00010f7983 */ /* 0x000ea80000300800 */
[----:B------:R-:W3:Y:S01]  /*1a40*/  LDL.LU R4, [R1+0x1b38] ;  /* 0x001b380001047983 */ /* 0x000ee20000300800 */
[----:B------:R-:W-:-:S02]  /*1a50*/  ISETP.GT.U32.AND P0, PT, R21, R9, PT ;  /* 0x000000091500720c */ /* 0x000fc40003f04070 */
[C---:B------:R-:W-:Y:S02]  /*1a60*/  ISETP.GT.U32.AND P6, PT, R21.reuse, R6, PT ;  /* 0x000000061500720c */ /* 0x040fe40003fc4070 */
[----:B------:R-:W-:-:S09]  /*1a70*/  ISETP.GT.U32.AND P1, PT, R21, R3, PT ;  /* 0x000000031500720c */ /* 0x000fd20003f24070 */
[--C-:B------:R-:W-:Y:S02]  /*1a80*/  @!P0 IMAD.IADD R9, R9, 0x1, -R21.reuse ;  /* 0x0000000109098824 */ /* 0x100fe400078e0a15 */
[----:B------:R-:W-:-:S03]  /*1a90*/  @!P6 IMAD.IADD R6, R6, 0x1, -R21 ;  /* 0x000000010606e824 */ /* 0x000fc600078e0a15 */
[----:B------:R-:W-:Y:S01]  /*1aa0*/  ISETP.GT.U32.AND P0, PT, R21, R9, PT ;  /* 0x000000091500720c */ /* 0x000fe20003f04070 */
[----:B------:R-:W-:Y:S01]  /*1ab0*/  @!P1 IMAD.IADD R3, R3, 0x1, -R21 ;  /* 0x0000000103039824 */ /* 0x000fe200078e0a15 */
[C---:B------:R-:W-:Y:S02]  /*1ac0*/  ISETP.GT.U32.AND P1, PT, R21.reuse, R8, PT ;  /* 0x000000081500720c */ /* 0x040fe40003f24070 */
[----:B------:R-:W-:Y:S01]  /*1ad0*/  ISETP.GT.U32.AND P6, PT, R21, R6, PT ;  /* 0x000000061500720c */ /* 0x000fe20003fc4070 */
[----:B------:R-:W-:Y:S01]  /*1ae0*/  @!P2 IMAD.MOV R3, RZ, RZ, -R3 ;  /* 0x000000ffff03a224 */ /* 0x000fe200078e0a03 */
[----:B------:R-:W-:-:S07]  /*1af0*/  ISETP.GT.U32.AND P2, PT, R2, R13, PT ;  /* 0x0000000d0200720c */ /* 0x000fce0003f44070 */
[--C-:B------:R-:W-:Y:S01]  /*1b00*/  @!P0 IMAD.IADD R9, R9, 0x1, -R21.reuse ;  /* 0x0000000109098824 */ /* 0x100fe200078e0a15 */
[----:B-----5:R-:W-:Y:S01]  /*1b10*/  ISETP.GE.AND P0, PT, R27, RZ, PT ;  /* 0x000000ff1b00720c */ /* 0x020fe20003f06270 */
[--C-:B------:R-:W-:Y:S01]  /*1b20*/  @!P1 IMAD.IADD R8, R8, 0x1, -R21.reuse ;  /* 0x0000000108089824 */ /* 0x100fe200078e0a15 */
[----:B----4-:R-:W-:Y:S01]  /*1b30*/  ISETP.GE.AND P1, PT, R26, RZ, PT ;  /* 0x000000ff1a00720c */ /* 0x010fe20003f26270 */
[----:B------:R-:W-:Y:S01]  /*1b40*/  @!P6 IMAD.IADD R6, R6, 0x1, -R21 ;  /* 0x000000010606e824 */ /* 0x000fe200078e0a15 */
[----:B------:R-:W-:Y:S01]  /*1b50*/  ISETP.GE.AND P6, PT, R29, RZ, PT ;  /* 0x000000ff1d00720c */ /* 0x000fe20003fc6270 */
[----:B------:R-:W-:Y:S02]  /*1b60*/  IMAD.MOV.U32 R21, RZ, RZ, R0 ;  /* 0x000000ffff157224 */ /* 0x000fe400078e0000 */
[----:B------:R-:W-:Y:S02]  /*1b70*/  @!P2 IMAD.IADD R13, R13, 0x1, -R2 ;  /* 0x000000010d0da824 */ /* 0x000fe400078e0a02 */
[----:B------:R-:W-:-:S04]  /*1b80*/  IMAD.MOV.U32 R27, RZ, RZ, R9 ;  /* 0x000000ffff1b7224 */ /* 0x000fc800078e0009 */
[----:B------:R-:W-:Y:S01]  /*1b90*/  @!P0 IMAD.MOV R10, RZ, RZ, -R10 ;  /* 0x000000ffff0a8224 */ /* 0x000fe200078e0a0a */
[----:B------:R-:W-:Y:S01]  /*1ba0*/  ISETP.GE.AND P0, PT, R28, RZ, PT ;  /* 0x000000ff1c00720c */ /* 0x000fe20003f06270 */
[----:B------:R-:W-:Y:S02]  /*1bb0*/  @!P3 IMAD.MOV R21, RZ, RZ, -R21 ;  /* 0x000000ffff15b224 */ /* 0x000fe400078e0a15 */
[----:B------:R-:W-:Y:S02]  /*1bc0*/  @!P6 IMAD.MOV R11, RZ, RZ, -R11 ;  /* 0x000000ffff0be224 */ /* 0x000fe400078e0a0b */
[----:B------:R-:W-:Y:S01]  /*1bd0*/  @!P1 IMAD.MOV R27, RZ, RZ, -R27 ;  /* 0x000000ffff1b9224 */ /* 0x000fe200078e0a1b */
[----:B------:R-:W-:Y:S01]  /*1be0*/  ISETP.GE.AND P1, PT, R5, RZ, PT ;  /* 0x000000ff0500720c */ /* 0x000fe20003f26270 */
[----:B------:R-:W-:-:S06]  /*1bf0*/  @!P5 IMAD.MOV R8, RZ, RZ, -R8 ;  /* 0x000000ffff08d224 */ /* 0x000fcc00078e0a08 */
[----:B------:R-:W-:Y:S01]  /*1c00*/  @!P0 IMAD.MOV R7, RZ, RZ, -R7 ;  /* 0x000000ffff078224 */ /* 0x000fe200078e0a07 */
[----:B---3--:R-:W-:Y:S02]  /*1c10*/  ISETP.NE.AND P2, PT, R4, RZ, PT ;  /* 0x000000ff0400720c */ /* 0x008fe40003f45270 */
[----:B------:R-:W-:-:S04]  /*1c20*/  LOP3.LUT R28, RZ, R4, RZ, 0x33, !PT ;  /* 0x00000004ff1c7212 */ /* 0x000fc800078e33ff */
[C---:B------:R-:W-:Y:S02]  /*1c30*/  SEL R3, R28.reuse, R3, !P2 ;  /* 0x000000031c037207 */ /* 0x040fe40005000000 */
[----:B------:R-:W-:Y:S02]  /*1c40*/  SEL R4, R28, R21, !P2 ;  /* 0x000000151c047207 */ /* 0x000fe40005000000 */
[----:B------:R-:W3:Y:S01]  /*1c50*/  LDL R21, [R1+0xc] ;  /* 0x00000c0001157983 */ /* 0x000ee20000100800 */
[----:B--2---:R-:W-:-:S03]  /*1c60*/  IABS R26, R15 ;  /* 0x0000000f001a7213 */ /* 0x004fc60000000000 */
[----:B------:R0:W-:Y:S02]  /*1c70*/  STL [R1+0x28], R3 ;  /* 0x0000280301007387 */ /* 0x0001e40000100800 */
[----:B------:R-:W-:Y:S02]  /*1c80*/  IMAD.MOV.U32 R0, RZ, RZ, R26 ;  /* 0x000000ffff007224 */ /* 0x000fe400078e001a */
[----:B------:R1:W-:Y:S01]  /*1c90*/  STL [R1+0x4], R4 ;  /* 0x0000040401007387 */ /* 0x0003e20000100800 */
[----:B------:R-:W-:-:S03]  /*1ca0*/  IMAD.MOV.U32 R26, RZ, RZ, R6 ;  /* 0x000000ffff1a7224 */ /* 0x000fc600078e0006 */
[----:B------:R-:W2:Y:S01]  /*1cb0*/  LDL R29, [R1+0x10] ;  /* 0x00001000011d7983 */ /* 0x000ea20000100800 */
[----:B0-----:R-:W-:-:S03]  /*1cc0*/  SEL R3, R28, R11, !P2 ;  /* 0x0000000b1c037207 */ /* 0x001fc60005000000 */
[----:B------:R-:W4:Y:S04]  /*1cd0*/  LDL R11, [R1+0x8] ;  /* 0x00000800010b7983 */ /* 0x000f280000100800 */
[----:B------:R0:W-:Y:S01]  /*1ce0*/  STL [R1], R3 ;  /* 0x0000000301007387 */ /* 0x0001e20000100800 */
[C---:B-1----:R-:W-:Y:S01]  /*1cf0*/  SEL R4, R28.reuse, R27, !P2 ;  /* 0x0000001b1c047207 */ /* 0x042fe20005000000 */
[----:B------:R-:W-:Y:S01]  /*1d00*/  @!P1 IMAD.MOV R26, RZ, RZ, -R26 ;  /* 0x000000ffff1a9224 */ /* 0x000fe200078e0a1a */
[C---:B------:R-:W-:Y:S01]  /*1d10*/  SEL R6, R28.reuse, R8, !P2 ;  /* 0x000000081c067207 */ /* 0x040fe20005000000 */
[----:B------:R-:W5:Y:S01]  /*1d20*/  LDL.LU R5, [R1+0x24] ;  /* 0x0000240001057983 */ /* 0x000f620000300800 */
[C---:B0-----:R-:W-:Y:S02]  /*1d30*/  SEL R3, R28.reuse, R10, !P2 ;  /* 0x0000000a1c037207 */ /* 0x041fe40005000000 */
[----:B------:R-:W-:-:S03]  /*1d40*/  SEL R7, R28, R7, !P2 ;  /* 0x000000071c077207 */ /* 0x000fc60005000000 */
[----:B------:R0:W-:Y:S01]  /*1d50*/  STL [R1+0x1b20], R3 ;  /* 0x001b200301007387 */ /* 0x0001e20000100800 */
[----:B------:R-:W-:-:S03]  /*1d60*/  SEL R8, R28, R26, !P2 ;  /* 0x0000001a1c087207 */ /* 0x000fc60005000000 */
[----:B0-----:R-:W5:Y:S04]  /*1d70*/  LDL R3, [R1+0x1af4] ;  /* 0x001af40001037983 */ /* 0x001f680000100800 */
[----:B------:R0:W-:Y:S04]  /*1d80*/  STL [R1+0x1b28], R4 ;  /* 0x001b280401007387 */ /* 0x0001e80000100800 */
[----:B0-----:R-:W5:Y:S04]  /*1d90*/  LDL.LU R4, [R1+0x20] ;  /* 0x0000200001047983 */ /* 0x001f680000300800 */
[----:B------:R0:W-:Y:S04]  /*1da0*/  STL [R1+0x1b2c], R6 ;  /* 0x001b2c0601007387 */ /* 0x0001e80000100800 */
[----:B0-----:R-:W5:Y:S04]  /*1db0*/  LDL.LU R6, [R1+0x1c] ;  /* 0x00001c0001067983 */ /* 0x001f680000300800 */
[----:B------:R0:W-:Y:S04]  /*1dc0*/  STL [R1+0x1b30], R7 ;  /* 0x001b300701007387 */ /* 0x0001e80000100800 */
[----:B0-----:R-:W5:Y:S04]  /*1dd0*/  LDL.LU R7, [R1+0x18] ;  /* 0x0000180001077983 */ /* 0x001f680000300800 */
[----:B------:R0:W-:Y:S04]  /*1de0*/  STL [R1+0x1b34], R8 ;  /* 0x001b340801007387 */ /* 0x0001e80000100800 */
[----:B0-----:R-:W5:Y:S01]  /*1df0*/  LDL.LU R8, [R1+0x14] ;  /* 0x0000140001087983 */ /* 0x001f620000300800 */
[----:B------:R-:W-:-:S02]  /*1e00*/  ISETP.GT.U32.AND P3, PT, R2, R25, PT ;  /* 0x000000190200720c */ /* 0x000fc40003f64070 */
[----:B------:R-:W-:-:S11]  /*1e10*/  ISETP.GT.U32.AND P6, PT, R2, R18, PT ;  /* 0x000000120200720c */ /* 0x000fd60003fc4070 */
[--C-:B------:R-:W-:Y:S01]  /*1e20*/  @!P3 IMAD.IADD R25, R25, 0x1, -R2.reuse ;  /* 0x000000011919b824 */ /* 0x100fe200078e0a02 */
[----:B------:R-:W-:Y:S01]  /*1e30*/  ISETP.GT.U32.AND P3, PT, R2, R14, PT ;  /* 0x0000000e0200720c */ /* 0x000fe20003f64070 */
[----:B------:R-:W-:-:S05]  /*1e40*/  @!P6 IMAD.IADD R18, R18, 0x1, -R2 ;  /* 0x000000011212e824 */ /* 0x000fca00078e0a02 */
[C---:B------:R-:W-:Y:S02]  /*1e50*/  ISETP.GT.U32.AND P5, PT, R2.reuse, R18, PT ;  /* 0x000000120200720c */ /* 0x040fe40003fa4070 */
[----:B------:R-:W-:-:S05]  /*1e60*/  ISETP.GT.U32.AND P2, PT, R2, R22, PT ;  /* 0x000000160200720c */ /* 0x000fca0003f44070 */
[----:B------:R-:W-:Y:S02]  /*1e70*/  @!P3 IMAD.IADD R14, R14, 0x1, -R2 ;  /* 0x000000010e0eb824 */ /* 0x000fe400078e0a02 */
[----:B------:R-:W-:-:S04]  /*1e80*/  IMAD.HI.U32 R9, R19, R0, RZ ;  /* 0x0000000013097227 */ /* 0x000fc800078e00ff */
[--C-:B------:R-:W-:Y:S01]  /*1e90*/  @!P5 IMAD.IADD R18, R18, 0x1, -R2.reuse ;  /* 0x000000011212d824 */ /* 0x100fe200078e0a02 */
[----:B------:R-:W-:Y:S01]  /*1ea0*/  ISETP.GT.U32.AND P5, PT, R2, R14, PT ;  /* 0x0000000e0200720c */ /* 0x000fe20003fa4070 */
[----:B------:R-:W-:Y:S01]  /*1eb0*/  IMAD.MOV R9, RZ, RZ, -R9 ;  /* 0x000000ffff097224 */ /* 0x000fe200078e0a09 */
[----:B------:R-:W-:Y:S01]  /*1ec0*/  ISETP.GE.AND P3, PT, R24, RZ, PT ;  /* 0x000000ff1800720c */ /* 0x000fe20003f66270 */
[----:B------:R-:W-:Y:S02]  /*1ed0*/  @!P2 IMAD.IADD R22, R22, 0x1, -R2 ;  /* 0x000000011616a824 */ /* 0x000fe400078e0a02 */
[----:B------:R-:W-:-:S03]  /*1ee0*/  IMAD R0, R2, R9, R0 ;  /* 0x0000000902007224 */ /* 0x000fc600078e0200 */
[----:B------:R-:W-:-:S05]  /*1ef0*/  ISETP.GT.U32.AND P2, PT, R2, R22, PT ;  /* 0x000000160200720c */ /* 0x000fca0003f44070 */
[----:B------:R-:W-:Y:S01]  /*1f00*/  @!P5 IMAD.IADD R14, R14, 0x1, -R2 ;  /* 0x000000010e0ed824 */ /* 0x000fe200078e0a02 */
[----:B------:R-:W-:Y:S02]  /*1f10*/  ISETP.GT.U32.AND P5, PT, R2, R0, PT ;  /* 0x000000000200720c */ /* 0x000fe40003fa4070 */
[----:B------:R-:W-:-:S05]  /*1f20*/  ISETP.GE.AND P1, PT, R12, RZ, PT ;  /* 0x000000ff0c00720c */ /* 0x000fca0003f26270 */
[----:B------:R-:W-:Y:S01]  /*1f30*/  @!P2 IMAD.IADD R22, R22, 0x1, -R2 ;  /* 0x000000011616a824 */ /* 0x000fe200078e0a02 */
[----:B------:R-:W-:-:S05]  /*1f40*/  ISETP.GE.AND P2, PT, R20, RZ, PT ;  /* 0x000000ff1400720c */ /* 0x000fca0003f46270 */
[----:B------:R-:W-:Y:S01]  /*1f50*/  @!P5 IMAD.IADD R0, R0, 0x1, -R2 ;  /* 0x000000010000d824 */ /* 0x000fe200078e0a02 */
[----:B---3--:R-:W-:-:S05]  /*1f60*/  IABS R24, R21 ;  /* 0x0000001500187213 */ /* 0x008fca0000000000 */
[----:B------:R-:W-:-:S04]  /*1f70*/  IMAD.HI.U32 R10, R19, R24, RZ ;  /* 0x00000018130a7227 */ /* 0x000fc800078e00ff */
[----:B------:R-:W-:-:S04]  /*1f80*/  IMAD.MOV R10, RZ, RZ, -R10 ;  /* 0x000000ffff0a7224 */ /* 0x000fc800078e0a0a */
[----:B------:R-:W-:Y:S01]  /*1f90*/  IMAD R24, R2, R10, R24 ;  /* 0x0000000a02187224 */ /* 0x000fe200078e0218 */
[----:B----4-:R-:W-:-:S04]  /*1fa0*/  IABS R12, R11 ;  /* 0x0000000b000c7213 */ /* 0x010fc80000000000 */
[----:B------:R-:W-:Y:S01]  /*1fb0*/  ISETP.GT.U32.AND P5, PT, R2, R24, PT ;  /* 0x000000180200720c */ /* 0x000fe20003fa4070 */
[----:B------:R-:W-:Y:S01]  /*1fc0*/  IMAD.HI.U32 R21, R19, R12, RZ ;  /* 0x0000000c13157227 */ /* 0x000fe200078e00ff */
[----:B--2---:R-:W-:-:S03]  /*1fd0*/  IABS R11, R29 ;  /* 0x0000001d000b7213 */ /* 0x004fc60000000000 */
[----:B------:R-:W-:-:S04]  /*1fe0*/  IMAD.MOV R21, RZ, RZ, -R21 ;  /* 0x000000ffff157224 */ /* 0x000fc800078e0a15 */
[----:B------:R-:W-:Y:S02]  /*1ff0*/  IMAD R12, R2, R21, R12 ;  /* 0x00000015020c7224 */ /* 0x000fe400078e020c */
[----:B------:R-:W-:-:S04]  /*2000*/  IMAD.HI.U32 R21, R19, R11, RZ ;  /* 0x0000000b13157227 */ /* 0x000fc800078e00ff */
[----:B------:R-:W-:Y:S02]  /*2010*/  IMAD.MOV R21, RZ, RZ, -R21 ;  /* 0x000000ffff157224 */ /* 0x000fe400078e0a15 */
[----:B------:R-:W-:Y:S02]  /*2020*/  @!P5 IMAD.IADD R24, R24, 0x1, -R2 ;  /* 0x000000011818d824 */ /* 0x000fe400078e0a02 */
[----:B------:R-:W-:Y:S01]  /*2030*/  IMAD R11, R2, R21, R11 ;  /* 0x00000015020b7224 */ /* 0x000fe200078e020b */
[----:B-----5:R-:W-:Y:S02]  /*2040*/  IABS R21, R6 ;  /* 0x0000000600157213 */ /* 0x020fe40000000000 */
[----:B------:R-:W-:Y:S02]  /*2050*/  IABS R10, R7 ;  /* 0x00000007000a7213 */ /* 0x000fe40000000000 */
[----:B------:R-:W-:-:S05]  /*2060*/  IABS R9, R8 ;  /* 0x0000000800097213 */ /* 0x000fca0000000000 */
[----:B------:R-:W-:-:S04]  /*2070*/  IMAD.HI.U32 R20, R19, R9, RZ ;  /* 0x0000000913147227 */ /* 0x000fc800078e00ff */
[----:B------:R-:W-:-:S04]  /*2080*/  IMAD.MOV R20, RZ, RZ, -R20 ;  /* 0x000000ffff147224 */ /* 0x000fc800078e0a14 */
[C---:B------:R-:W-:Y:S02]  /*2090*/  IMAD R9, R2.reuse, R20, R9 ;  /* 0x0000001402097224 */ /* 0x040fe400078e0209 */
[C---:B------:R-:W-:Y:S01]  /*20a0*/  IMAD.HI.U32 R26, R19.reuse, R10, RZ ;  /* 0x0000000a131a7227 */ /* 0x040fe200078e00ff */
[----:B------:R-:W-:Y:S02]  /*20b0*/  IABS R20, R4 ;  /* 0x0000000400147213 */ /* 0x000fe40000000000 */
[----:B------:R-:W-:Y:S01]  /*20c0*/  ISETP.GT.U32.AND P5, PT, R2, R9, PT ;  /* 0x000000090200720c */ /* 0x000fe20003fa4070 */
[----:B------:R-:W-:Y:S02]  /*20d0*/  IMAD.MOV R26, RZ, RZ, -R26 ;  /* 0x000000ffff1a7224 */ /* 0x000fe400078e0a1a */
[----:B------:R-:W-:-:S04]  /*20e0*/  IMAD.HI.U32 R29, R19, R21, RZ ;  /* 0x00000015131d7227 */ /* 0x000fc800078e00ff */
[----:B------:R-:W-:Y:S02]  /*20f0*/  IMAD R10, R2, R26, R10 ;  /* 0x0000001a020a7224 */ /* 0x000fe400078e020a */
[----:B------:R-:W-:-:S04]  /*2100*/  IMAD.HI.U32 R26, R19, R20, RZ ;  /* 0x00000014131a7227 */ /* 0x000fc800078e00ff */
[----:B------:R-:W-:Y:S02]  /*2110*/  IMAD.MOV R29, RZ, RZ, -R29 ;  /* 0x000000ffff1d7224 */ /* 0x000fe400078e0a1d */
[----:B------:R-:W-:Y:S02]  /*2120*/  IMAD.MOV R26, RZ, RZ, -R26 ;  /* 0x000000ffff1a7224 */ /* 0x000fe400078e0a1a */
[----:B------:R-:W-:Y:S01]  /*2130*/  @!P5 IMAD.IADD R9, R9, 0x1, -R2 ;  /* 0x000000010909d824 */ /* 0x000fe200078e0a02 */
[----:B------:R-:W-:Y:S01]  /*2140*/  ISETP.GE.AND P5, PT, R17, RZ, PT ;  /* 0x000000ff1100720c */ /* 0x000fe20003fa6270 */
[C---:B------:R-:W-:Y:S01]  /*2150*/  IMAD R21, R2.reuse, R29, R21 ;  /* 0x0000001d02157224 */ /* 0x040fe200078e0215 */
[----:B------:R-:W2:Y:S01]  /*2160*/  LDL.LU R17, [R1+0x10] ;  /* 0x0000100001117983 */ /* 0x000ea20000300800 */
[----:B------:R-:W-:-:S03]  /*2170*/  IMAD R20, R2, R26, R20 ;  /* 0x0000001a02147224 */ /* 0x000fc600078e0214 */
[----:B------:R-:W3:Y:S04]  /*2180*/  LDL.LU R29, [R1+0xc] ;  /* 0x00000c00011d7983 */ /* 0x000ee80000300800 */
[----:B------:R-:W4:Y:S01]  /*2190*/  LDL.LU R26, [R1+0x8] ;  /* 0x00000800011a7983 */ /* 0x000f220000300800 */
[----:B------:R-:W-:-:S13]  /*21a0*/  ISETP.GT.U32.AND P6, PT, R2, R13, PT ;  /* 0x0000000d0200720c */ /* 0x000fda0003fc4070 */
[----:B------:R-:W-:Y:S01]  /*21b0*/  @!P6 IMAD.IADD R13, R13, 0x1, -R2 ;  /* 0x000000010d0de824 */ /* 0x000fe200078e0a02 */
[----:B------:R-:W-:-:S13]  /*21c0*/  ISETP.GT.U32.AND P6, PT, R2, R16, PT ;  /* 0x000000100200720c */ /* 0x000fda0003fc4070 */
[----:B------:R-:W-:-:S05]  /*21d0*/  @!P6 IMAD.IADD R16, R16, 0x1, -R2 ;  /* 0x000000011010e824 */ /* 0x000fca00078e0a02 */
[C---:B------:R-:W-:Y:S02]  /*21e0*/  ISETP.GT.U32.AND P6, PT, R2.reuse, R16, PT ;  /* 0x000000100200720c */ /* 0x040fe40003fc4070 */
[----:B------:R-:W-:-:S11]  /*21f0*/  ISETP.GT.U32.AND P0, PT, R2, R25, PT ;  /* 0x000000190200720c */ /* 0x000fd60003f04070 */
[--C-:B------:R-:W-:Y:S01]  /*2200*/  @!P6 IMAD.IADD R16, R16, 0x1, -R2.reuse ;  /* 0x000000011010e824 */ /* 0x100fe200078e0a02 */
[----:B------:R-:W-:Y:S01]  /*2210*/  ISETP.GT.U32.AND P6, PT, R2, R12, PT ;  /* 0x0000000c0200720c */ /* 0x000fe20003fc4070 */
[----:B------:R-:W-:Y:S01]  /*2220*/  @!P0 IMAD.IADD R25, R25, 0x1, -R2 ;  /* 0x0000000119198824 */ /* 0x000fe200078e0a02 */
[----:B------:R-:W-:-:S11]  /*2230*/  ISETP.GE.AND P0, PT, R23, RZ, PT ;  /* 0x000000ff1700720c */ /* 0x000fd60003f06270 */
[----:B------:R-:W-:Y:S01]  /*2240*/  @!P6 IMAD.IADD R12, R12, 0x1, -R2 ;  /* 0x000000010c0ce824 */ /* 0x000fe200078e0a02 */
[C---:B------:R-:W-:Y:S02]  /*2250*/  ISETP.GT.U32.AND P6, PT, R2.reuse, R11, PT ;  /* 0x0000000b0200720c */ /* 0x040fe40003fc4070 */
[----:B------:R-:W-:Y:S01]  /*2260*/  IABS R23, R5 ;  /* 0x0000000500177213 */ /* 0x000fe20000000000 */
[----:B------:R-:W-:Y:S01]  /*2270*/  @!P4 IMAD.MOV R13, RZ, RZ, -R13 ;  /* 0x000000ffff0dc224 */ /* 0x000fe200078e0a0d */
[C---:B------:R-:W-:Y:S01]  /*2280*/  ISETP.GT.U32.AND P4, PT, R2.reuse, R0, PT ;  /* 0x000000000200720c */ /* 0x040fe20003f84070 */
[----:B------:R-:W-:Y:S01]  /*2290*/  @!P0 IMAD.MOV R18, RZ, RZ, -R18 ;  /* 0x000000ffff128224 */ /* 0x000fe200078e0a12 */
[----:B------:R-:W-:Y:S01]  /*22a0*/  ISETP.GT.U32.AND P0, PT, R2, R24, PT ;  /* 0x000000180200720c */ /* 0x000fe20003f04070 */
[----:B------:R-:W-:-:S04]  /*22b0*/  IMAD.HI.U32 R27, R19, R23, RZ ;  /* 0x00000017131b7227 */ /* 0x000fc800078e00ff */
[----:B------:R-:W-:Y:S02]  /*22c0*/  @!P1 IMAD.MOV R25, RZ, RZ, -R25 ;  /* 0x000000ffff199224 */ /* 0x000fe400078e0a19 */
[----:B------:R-:W-:Y:S01]  /*22d0*/  @!P6 IMAD.IADD R11, R11, 0x1, -R2 ;  /* 0x000000010b0be824 */ /* 0x000fe200078e0a02 */
[C---:B------:R-:W-:Y:S01]  /*22e0*/  ISETP.GT.U32.AND P1, PT, R2.reuse, R12, PT ;  /* 0x0000000c0200720c */ /* 0x040fe20003f24070 */
[----:B------:R-:W-:Y:S02]  /*22f0*/  @!P3 IMAD.MOV R14, RZ, RZ, -R14 ;  /* 0x000000ffff0eb224 */ /* 0x000fe400078e0a0e */
[----:B------:R-:W-:Y:S01]  /*2300*/  IMAD.MOV R27, RZ, RZ, -R27 ;  /* 0x000000ffff1b7224 */ /* 0x000fe200078e0a1b */
[C---:B------:R-:W-:Y:S01]  /*2310*/  ISETP.GT.U32.AND P3, PT, R2.reuse, R11, PT ;  /* 0x0000000b0200720c */ /* 0x040fe20003f64070 */
[----:B------:R-:W-:Y:S02]  /*2320*/  @!P5 IMAD.MOV R16, RZ, RZ, -R16 ;  /* 0x000000ffff10d224 */ /* 0x000fe400078e0a10 */
[C---:B------:R-:W-:Y:S01]  /*2330*/  IMAD R23, R2.reuse, R27, R23 ;  /* 0x0000001b02177224 */ /* 0x040fe200078e0217 */
[----:B------:R-:W-:Y:S01]  /*2340*/  ISETP.GT.U32.AND P5, PT, R2, R21, PT ;  /* 0x000000150200720c */ /* 0x000fe20003fa4070 */
[--C-:B------:R-:W-:Y:S01]  /*2350*/  @!P4 IMAD.IADD R0, R0, 0x1, -R2.reuse ;  /* 0x000000010000c824 */ /* 0x100fe200078e0a02 */
[----:B------:R-:W-:Y:S01]  /*2360*/  ISETP.GT.U32.AND P4, PT, R2, R20, PT ;  /* 0x000000140200720c */ /* 0x000fe20003f84070 */
[----:B------:R-:W-:Y:S01]  /*2370*/  @!P0 IMAD.IADD R24, R24, 0x1, -R2 ;  /* 0x0000000118188824 */ /* 0x000fe200078e0a02 */
[C---:B------:R-:W-:Y:S01]  /*2380*/  ISETP.GT.U32.AND P0, PT, R2.reuse, R23, PT ;  /* 0x000000170200720c */ /* 0x040fe20003f04070 */
[----:B------:R-:W-:Y:S01]  /*2390*/  @!P2 IMAD.MOV R22, RZ, RZ, -R22 ;  /* 0x000000ffff16a224 */ /* 0x000fe200078e0a16 */
[----:B------:R-:W-:Y:S01]  /*23a0*/  ISETP.GT.U32.AND P2, PT, R2, R9, PT ;  /* 0x000000090200720c */ /* 0x000fe20003f44070 */
[--C-:B------:R-:W-:Y:S01]  /*23b0*/  @!P1 IMAD.IADD R12, R12, 0x1, -R2.reuse ;  /* 0x000000010c0c9824 */ /* 0x100fe200078e0a02 */
[----:B------:R-:W-:Y:S01]  /*23c0*/  ISETP.GE.AND P1, PT, R15, RZ, PT ;  /* 0x000000ff0f00720c */ /* 0x000fe20003f26270 */
[----:B------:R-:W-:-:S02]  /*23d0*/  @!P3 IMAD.IADD R11, R11, 0x1, -R2 ;  /* 0x000000010b0bb824 */ /* 0x000fc400078e0a02 */
[----:B------:R-:W-:Y:S02]  /*23e0*/  IMAD.MOV.U32 R15, RZ, RZ, R0 ;  /* 0x000000ffff0f7224 */ /* 0x000fe400078e0000 */
[--C-:B------:R-:W-:Y:S02]  /*23f0*/  @!P5 IMAD.IADD R21, R21, 0x1, -R2.reuse ;  /* 0x000000011515d824 */ /* 0x100fe400078e0a02 */
[--C-:B------:R-:W-:Y:S02]  /*2400*/  @!P4 IMAD.IADD R20, R20, 0x1, -R2.reuse ;  /* 0x000000011414c824 */ /* 0x100fe400078e0a02 */
[--C-:B------:R-:W-:Y:S02]  /*2410*/  @!P0 IMAD.IADD R23, R23, 0x1, -R2.reuse ;  /* 0x0000000117178824 */ /* 0x100fe400078e0a02 */
[----:B------:R-:W-:Y:S02]  /*2420*/  @!P2 IMAD.IADD R9, R9, 0x1, -R2 ;  /* 0x000000010909a824 */ /* 0x000fe400078e0a02 */
[----:B------:R-:W-:Y:S01]  /*2430*/  @!P1 IMAD.MOV R15, RZ, RZ, -R15 ;  /* 0x000000ffff0f9224 */ /* 0x000fe200078e0a0f */
[----:B------:R-:W-:-:S02]  /*2440*/  ISETP.GT.U32.AND P1, PT, R2, R21, PT ;  /* 0x000000150200720c */ /* 0x000fc40003f24070 */
[----:B------:R-:W-:Y:S02]  /*2450*/  ISETP.GT.U32.AND P0, PT, R2, R20, PT ;  /* 0x000000140200720c */ /* 0x000fe40003f04070 */
[----:B------:R-:W-:Y:S02]  /*2460*/  ISETP.GE.AND P4, PT, R8, RZ, PT ;  /* 0x000000ff0800720c */ /* 0x000fe40003f86270 */
[----:B------:R-:W5:Y:S07]  /*2470*/  LDL.LU R8, [R1+0x1b34] ;  /* 0x001b340001087983 */ /* 0x000f6e0000300800 */
[--C-:B------:R-:W-:Y:S01]  /*2480*/  @!P1 IMAD.IADD R21, R21, 0x1, -R2.reuse ;  /* 0x0000000115159824 */ /* 0x100fe200078e0a02 */
[----:B------:R-:W-:Y:S01]  /*2490*/  ISETP.GE.AND P1, PT, R6, RZ, PT ;  /* 0x000000ff0600720c */ /* 0x000fe20003f26270 */
[----:B------:R-:W-:Y:S01]  /*24a0*/  @!P0 IMAD.IADD R20, R20, 0x1, -R2 ;  /* 0x0000000114148824 */ /* 0x000fe200078e0a02 */
[----:B------:R-:W-:-:S02]  /*24b0*/  ISETP.GE.AND P0, PT, R4, RZ, PT ;  /* 0x000000ff0400720c */ /* 0x000fc40003f06270 */
[----:B----4-:R-:W-:Y:S02]  /*24c0*/  ISETP.GE.AND P3, PT, R26, RZ, PT ;  /* 0x000000ff1a00720c */ /* 0x010fe40003f66270 */
[----:B---3--:R-:W-:Y:S01]  /*24d0*/  ISETP.GE.AND P2, PT, R29, RZ, PT ;  /* 0x000000ff1d00720c */ /* 0x008fe20003f46270 */
[----:B------:R-:W0:Y:S10]  /*24e0*/  LDC R26, c[0x0][0x230] ;  /* 0x00008c00ff1a7b82 */ /* 0x000e340000000800 */
[----:B------:R-:W-:Y:S01]  /*24f0*/  @!P3 IMAD.MOV R12, RZ, RZ, -R12 ;  /* 0x000000ffff0cb224 */ /* 0x000fe200078e0a0c */
[----:B------:R-:W-:Y:S01]  /*2500*/  ISETP.GT.U32.AND P3, PT, R2, R23, PT ;  /* 0x000000170200720c */ /* 0x000fe20003f64070 */
[----:B------:R-:W-:Y:S01]  /*2510*/  @!P2 IMAD.MOV R24, RZ, RZ, -R24 ;  /* 0x000000ffff18a224 */ /* 0x000fe200078e0a18 */
[----:B------:R-:W-:-:S02]  /*2520*/  ISETP.GE.AND P2, PT, R7, RZ, PT ;  /* 0x000000ff0700720c */ /* 0x000fc40003f46270 */
[----:B------:R-:W3:Y:S04]  /*2530*/  LDL.LU R7, [R1+0x1b30] ;  /* 0x001b300001077983 */ /* 0x000ee80000300800 */
[----:B------:R-:W4:Y:S04]  /*2540*/  LDL.LU R6, [R1+0x1b2c] ;  /* 0x001b2c0001067983 */ /* 0x000f280000300800 */
[----:B------:R-:W5:Y:S01]  /*2550*/  LDL.LU R4, [R1+0x1b28] ;  /* 0x001b280001047983 */ /* 0x000f620000300800 */
[----:B------:R-:W-:Y:S01]  /*2560*/  @!P3 IMAD.IADD R23, R23, 0x1, -R2 ;  /* 0x000000011717b824 */ /* 0x000fe200078e0a02 */
[----:B------:R-:W-:-:S02]  /*2570*/  ISETP.GE.AND P3, PT, R5, RZ, PT ;  /* 0x000000ff0500720c */ /* 0x000fc40003f66270 */
[----:B------:R-:W3:Y:S01]  /*2580*/  LDL.LU R5, [R1+0x1b24] ;  /* 0x001b240001057983 */ /* 0x000ee20000300800 */
[----:B------:R-:W-:Y:S01]  /*2590*/  ISETP.GT.U32.AND P6, PT, R2, R10, PT ;  /* 0x0000000a0200720c */ /* 0x000fe20003fc4070 */
[----:B------:R-:W1:Y:S01]  /*25a0*/  S2R R29, SR_TID.X ;  /* 0x00000000001d7919 */ /* 0x000e620000002100 */
[----:B------:R-:W-:-:S11]  /*25b0*/  IABS R28, R3 ;  /* 0x00000003001c7213 */ /* 0x000fd60000000000 */
[----:B------:R-:W-:Y:S02]  /*25c0*/  @!P6 IMAD.IADD R10, R10, 0x1, -R2 ;  /* 0x000000010a0ae824 */ /* 0x000fe400078e0a02 */
[----:B------:R-:W-:-:S03]  /*25d0*/  IMAD.HI.U32 R19, R19, R28, RZ ;  /* 0x0000001c13137227 */ /* 0x000fc600078e00ff */
[----:B------:R-:W-:Y:S01]  /*25e0*/  ISETP.GT.U32.AND P6, PT, R2, R10, PT ;  /* 0x0000000a0200720c */ /* 0x000fe20003fc4070 */
[----:B------:R-:W-:-:S04]  /*25f0*/  IMAD.MOV R19, RZ, RZ, -R19 ;  /* 0x000000ffff137224 */ /* 0x000fc800078e0a13 */
[----:B------:R-:W-:Y:S02]  /*2600*/  IMAD R19, R2, R19, R28 ;  /* 0x0000001302137224 */ /* 0x000fe400078e021c */
[----:B------:R-:W0:Y:S06]  /*2610*/  S2R R28, SR_TID.X ;  /* 0x00000000001c7919 */ /* 0x000e2c0000002100 */
[----:B------:R-:W-:Y:S01]  /*2620*/  @!P6 IMAD.IADD R10, R10, 0x1, -R2 ;  /* 0x000000010a0ae824 */ /* 0x000fe200078e0a02 */
[----:B------:R-:W-:Y:S02]  /*2630*/  ISETP.GT.U32.AND P6, PT, R2, R19, PT ;  /* 0x000000130200720c */ /* 0x000fe40003fc4070 */
[----:B--2---:R-:W-:-:S02]  /*2640*/  ISETP.GE.AND P5, PT, R17, RZ, PT ;  /* 0x000000ff1100720c */ /* 0x004fc40003fa6270 */
[----:B-1----:R-:W-:Y:S02]  /*2650*/  LOP3.LUT R0, R29, 0x3, RZ, 0xc0, !PT ;  /* 0x000000031d007812 */ /* 0x002fe400078ec0ff */
[----:B------:R-:W-:Y:S01]  /*2660*/  SHF.R.U32.HI R17, RZ, 0x2, R29 ;  /* 0x00000002ff117819 */ /* 0x000fe2000001161d */
[----:B0-----:R-:W-:Y:S02]  /*2670*/  VIADD R26, R26, 0x3f ;  /* 0x0000003f1a1a7836 */ /* 0x001fe40000000000 */
[----:B------:R-:W-:-:S04]  /*2680*/  IMAD R0, R0, 0x820, RZ ;  /* 0x0000082000007824 */ /* 0x000fc800078e02ff */
[----:B------:R-:W-:Y:S01]  /*2690*/  @!P6 IMAD.IADD R19, R19, 0x1, -R2 ;  /* 0x000000011313e824 */ /* 0x000fe200078e0a02 */
[----:B------:R-:W-:Y:S01]  /*26a0*/  SGXT.U32 R17, R17, 0x3 ;  /* 0x000000031111781a */ /* 0x000fe20000000000 */
[----:B------:R-:W-:-:S03]  /*26b0*/  @!P5 IMAD.MOV R11, RZ, RZ, -R11 ;  /* 0x000000ffff0bd224 */ /* 0x000fc600078e0a0b */
[----:B------:R-:W-:Y:S02]  /*26c0*/  ISETP.GT.U32.AND P6, PT, R2, R19, PT ;  /* 0x000000130200720c */ /* 0x000fe40003fc4070 */
[----:B------:R-:W-:Y:S02]  /*26d0*/  LOP3.LUT R0, R0, R17, RZ, 0xfc, !PT ;  /* 0x0000001100007212 */ /* 0x000fe400078efcff */
[----:B------:R-:W-:Y:S02]  /*26e0*/  SHF.R.S32.HI R17, RZ, 0x1f, R26 ;  /* 0x0000001fff117819 */ /* 0x000fe4000001141a */
[----:B------:R-:W-:Y:S01]  /*26f0*/  ISETP.GE.AND P5, PT, R3, RZ, PT ;  /* 0x000000ff0300720c */ /* 0x000fe20003fa6270 */
[----:B------:R-:W-:Y:S01]  /*2700*/  @!P4 IMAD.MOV R9, RZ, RZ, -R9 ;  /* 0x000000ffff09c224 */ /* 0x000fe200078e0a09 */
[----:B------:R-:W-:Y:S02]  /*2710*/  LEA.HI R26, R17, R26, RZ, 0x6 ;  /* 0x0000001a111a7211 */ /* 0x000fe400078f30ff */
[----:B------:R-:W-:Y:S01]  /*2720*/  LOP3.LUT R28, R28, 0x3f, RZ, 0xc0, !PT ;  /* 0x0000003f1c1c7812 */ /* 0x000fe200078ec0ff */
[----:B------:R-:W-:-:S02]  /*2730*/  @!P2 IMAD.MOV R10, RZ, RZ, -R10 ;  /* 0x000000ffff0aa224 */ /* 0x000fc400078e0a0a */
[----:B------:R-:W-:Y:S02]  /*2740*/  @!P1 IMAD.MOV R21, RZ, RZ, -R21 ;  /* 0x000000ffff159224 */ /* 0x000fe400078e0a15 */
[----:B------:R-:W-:Y:S02]  /*2750*/  @!P0 IMAD.MOV R20, RZ, RZ, -R20 ;  /* 0x000000ffff148224 */ /* 0x000fe400078e0a14 */
[----:B------:R-:W-:Y:S01]  /*2760*/  @!P3 IMAD.MOV R23, RZ, RZ, -R23 ;  /* 0x000000ffff17b224 */ /* 0x000fe200078e0a17 */
[----:B------:R-:W-:Y:S01]  /*2770*/  SHF.R.U32.HI R27, RZ, 0x1, R29 ;  /* 0x00000001ff1b7819 */ /* 0x000fe2000001161d */
[----:B------:R-:W-:Y:S01]  /*2780*/  @!P6 IMAD.IADD R19, R19, 0x1, -R2 ;  /* 0x000000011313e824 */ /* 0x000fe200078e0a02 */
[----:B------:R-:W2:Y:S01]  /*2790*/  LDL.LU R3, [R1+0x1b20] ;  /* 0x001b200001037983 */ /* 0x000ea20000300800 */
[----:B------:R-:W-:Y:S02]  /*27a0*/  IMAD R2, R28, UR7, RZ ;  /* 0x000000071c027c24 */ /* 0x000fe4000f8e02ff */
[----:B------:R-:W-:Y:S01]  /*27b0*/  @!P5 IMAD.MOV R19, RZ, RZ, -R19 ;  /* 0x000000ffff13d224 */ /* 0x000fe200078e0a13 */
[----:B------:R-:W-:-:S02]  /*27c0*/  LOP3.LUT R0, R0, 0x10, R27, 0xf8, !PT ;  /* 0x0000001000007812 */ /* 0x000fc400078ef81b */
[----:B---3--:R-:W-:Y:S02]  /*27d0*/  ISETP.NE.AND P4, PT, R5, RZ, PT ;  /* 0x000000ff0500720c */ /* 0x008fe40003f85270 */
[----:B------:R-:W-:-:S04]  /*27e0*/  LOP3.LUT R17, RZ, R5, RZ, 0x33, !PT ;  /* 0x00000005ff117212 */ /* 0x000fc800078e33ff */
[C---:B------:R-:W-:Y:S02]  /*27f0*/  SEL R13, R17.reuse, R13, !P4 ;  /* 0x0000000d110d7207 */ /* 0x040fe40006000000 */
[C---:B------:R-:W-:Y:S02]  /*2800*/  SEL R25, R17.reuse, R25, !P4 ;  /* 0x0000001911197207 */ /* 0x040fe40006000000 */
[----:B------:R-:W-:Y:S01]  /*2810*/  SEL R18, R17, R18, !P4 ;  /* 0x0000001211127207 */ /* 0x000fe20006000000 */
[----:B------:R-:W-:Y:S01]  /*2820*/  IMAD R13, R13, UR5, RZ ;  /* 0x000000050d0d7c24 */ /* 0x000fe2000f8e02ff */
[----:B------:R-:W-:Y:S02]  /*2830*/  IADD3 R5, P6, R2, UR8, RZ ;  /* 0x0000000802057c10 */ /* 0x000fe4000ffde0ff */
[----:B------:R-:W-:Y:S01]  /*2840*/  SEL R14, R17, R14, !P4 ;  /* 0x0000000e110e7207 */ /* 0x000fe20006000000 */
[----:B------:R-:W-:Y:S01]  /*2850*/  IMAD R25, R25, UR5, RZ ;  /* 0x0000000519197c24 */ /* 0x000fe2000f8e02ff */
[----:B------:R-:W-:-:S02]  /*2860*/  SEL R22, R17, R22, !P4 ;  /* 0x0000001611167207 */ /* 0x000fc40006000000 */
[C---:B------:R-:W-:Y:S02]  /*2870*/  SEL R16, R17.reuse, R16, !P4 ;  /* 0x0000001011107207 */ /* 0x040fe40006000000 */
[C---:B------:R-:W-:Y:S02]  /*2880*/  SEL R15, R17.reuse, R15, !P4 ;  /* 0x0000000f110f7207 */ /* 0x040fe40006000000 */
[C---:B------:R-:W-:Y:S02]  /*2890*/  SEL R12, R17.reuse, R12, !P4 ;  /* 0x0000000c110c7207 */ /* 0x040fe40006000000 */
[C---:B------:R-:W-:Y:S02]  /*28a0*/  SEL R24, R17.reuse, R24, !P4 ;  /* 0x0000001811187207 */ /* 0x040fe40006000000 */
[C---:B------:R-:W-:Y:S02]  /*28b0*/  SEL R11, R17.reuse, R11, !P4 ;  /* 0x0000000b110b7207 */ /* 0x040fe40006000000 */
[----:B------:R-:W-:-:S02]  /*28c0*/  SEL R9, R17, R9, !P4 ;  /* 0x0000000911097207 */ /* 0x000fc40006000000 */
[C---:B------:R-:W-:Y:S02]  /*28d0*/  SEL R10, R17.reuse, R10, !P4 ;  /* 0x0000000a110a7207 */ /* 0x040fe40006000000 */
[C---:B------:R-:W-:Y:S02]  /*28e0*/  SEL R21, R17.reuse, R21, !P4 ;  /* 0x0000001511157207 */ /* 0x040fe40006000000 */
[C---:B------:R-:W-:Y:S02]  /*28f0*/  SEL R20, R17.reuse, R20, !P4 ;  /* 0x0000001411147207 */ /* 0x040fe40006000000 */
[C---:B------:R-:W-:Y:S01]  /*2900*/  SEL R23, R17.reuse, R23, !P4 ;  /* 0x0000001711177207 */ /* 0x040fe20006000000 */
[----:B------:R-:W-:Y:S01]  /*2910*/  IMAD R18, R18, UR5, RZ ;  /* 0x0000000512127c24 */ /* 0x000fe2000f8e02ff */
[----:B------:R-:W-:Y:S01]  /*2920*/  SEL R17, R17, R19, !P4 ;  /* 0x0000001311117207 */ /* 0x000fe20006000000 */
[----:B------:R-:W-:Y:S01]  /*2930*/  IMAD R14, R14, UR5, RZ ;  /* 0x000000050e0e7c24 */ /* 0x000fe2000f8e02ff */
[-C--:B------:R-:W-:Y:S01]  /*2940*/  IADD3 R19, P2, R13, R5.reuse, RZ ;  /* 0x000000050d137210 */ /* 0x080fe20007f5e0ff */
[----:B------:R-:W-:Y:S01]  /*2950*/  IMAD R22, R22, UR5, RZ ;  /* 0x0000000516167c24 */ /* 0x000fe2000f8e02ff */
[-C--:B------:R-:W-:Y:S01]  /*2960*/  IADD3 R28, P1, R25, R5.reuse, RZ ;  /* 0x00000005191c7210 */ /* 0x080fe20007f3e0ff */
[----:B------:R-:W-:Y:S01]  /*2970*/  IMAD R16, R16, UR5, RZ ;  /* 0x0000000510107c24 */ /* 0x000fe2000f8e02ff */
[-C--:B------:R-:W-:Y:S01]  /*2980*/  IADD3 R27, P0, R18, R5.reuse, RZ ;  /* 0x00000005121b7210 */ /* 0x080fe20007f1e0ff */
[----:B------:R0:W-:Y:S01]  /*2990*/  STL [R1+0x1ab8], R19 ;  /* 0x001ab81301007387 */ /* 0x0001e20000100800 */
[----:B------:R-:W-:Y:S01]  /*29a0*/  IMAD R15, R15, UR5, RZ ;  /* 0x000000050f0f7c24 */ /* 0x000fe2000f8e02ff */
[----:B------:R-:W-:Y:S01]  /*29b0*/  LEA.HI.X.SX32 R2, R2, UR9, 0x1, P6 ;  /* 0x0000000902027c11 */ /* 0x000fe2000b0f0eff */
[----:B------:R-:W-:Y:S01]  /*29c0*/  IMAD R12, R12, UR5, RZ ;  /* 0x000000050c0c7c24 */ /* 0x000fe2000f8e02ff */
[----:B------:R1:W-:Y:S01]  /*29d0*/  STL [R1+0x1abc], R28 ;  /* 0x001abc1c01007387 */ /* 0x0003e20000100800 */
[----:B------:R-:W-:Y:S01]  /*29e0*/  IMAD R24, R24, UR5, RZ ;  /* 0x0000000518187c24 */ /* 0x000fe2000f8e02ff */
[----:B------:R-:W-:Y:S01]  /*29f0*/  ULDC UR8, c[0x0][0x238] ;  /* 0x00008e0000087ab9 */ /* 0x000fe20000000800 */
[----:B------:R-:W-:Y:S01]  /*2a00*/  IMAD R11, R11, UR5, RZ ;  /* 0x000000050b0b7c24 */ /* 0x000fe2000f8e02ff */
[-C--:B0-----:R-:W-:Y:S01]  /*2a10*/  IADD3 R19, P4, R14, R5.reuse, RZ ;  /* 0x000000050e137210 */ /* 0x081fe20007f9e0ff */
[----:B------:R0:W-:Y:S01]  /*2a20*/  STL [R1+0x1ac0], R27 ;  /* 0x001ac01b01007387 */ /* 0x0001e20000100800 */
[----:B------:R-:W-:Y:S01]  /*2a30*/  IMAD R9, R9, UR5, RZ ;  /* 0x0000000509097c24 */ /* 0x000fe2000f8e02ff */
[----:B------:R-:W-:Y:S01]  /*2a40*/  UIMAD UR6, UR6, 0x2c, URZ ;  /* 0x0000002c060678a4 */ /* 0x000fe2000f8e023f */
[-C--:B-1----:R-:W-:Y:S01]  /*2a50*/  IADD3 R28, P6, R22, R5.reuse, RZ ;  /* 0x00000005161c7210 */ /* 0x082fe20007fde0ff */
[----:B------:R1:W-:Y:S01]  /*2a60*/  STL [R1+0x1ac4], R19 ;  /* 0x001ac41301007387 */ /* 0x0003e20000100800 */
[----:B------:R-:W-:Y:S01]  /*2a70*/  LEA.HI.X.SX32 R13, R13, R2, 0x1, P2 ;  /* 0x000000020d0d7211 */ /* 0x000fe200010f0eff */
[----:B------:R-:W-:Y:S01]  /*2a80*/  IMAD R10, R10, UR5, RZ ;  /* 0x000000050a0a7c24 */ /* 0x000fe2000f8e02ff */
[----:B------:R-:W-:Y:S01]  /*2a90*/  UIMAD UR31, UR31, 0x2b, URZ ;  /* 0x0000002b1f1f78a4 */ /* 0x000fe2000f8e023f */
[----:B------:R-:W-:Y:S01]  /*2aa0*/  IMAD R21, R21, UR5, RZ ;  /* 0x0000000515157c24 */ /* 0x000fe2000f8e02ff */
[----:B------:R-:W-:Y:S01]  /*2ab0*/  UIMAD UR51, UR51, 0x2a, URZ ;  /* 0x0000002a333378a4 */ /* 0x000fe2000f8e023f */
[-C--:B0-----:R-:W-:Y:S01]  /*2ac0*/  IADD3 R27, P5, R16, R5.reuse, RZ ;  /* 0x00000005101b7210 */ /* 0x081fe20007fbe0ff */
[----:B------:R-:W-:Y:S01]  /*2ad0*/  STL [R1+0x1ac8], R28 ;  /* 0x001ac81c01007387 */ /* 0x000fe20000100800 */
[----:B------:R-:W-:Y:S01]  /*2ae0*/  IMAD R20, R20, UR5, RZ ;  /* 0x0000000514147c24 */ /* 0x000fe2000f8e02ff */
[----:B------:R-:W-:Y:S01]  /*2af0*/  UIMAD UR15, UR15, 0x29, URZ ;  /* 0x000000290f0f78a4 */ /* 0x000fe2000f8e023f */
[----:B-1----:R-:W-:Y:S01]  /*2b00*/  IADD3 R19, P3, R15, R5, RZ ;  /* 0x000000050f137210 */ /* 0x002fe20007f7e0ff */
[----:B------:R0:W-:Y:S01]  /*2b10*/  STL [R1+0x1acc], R27 ;  /* 0x001acc1b01007387 */ /* 0x0001e20000100800 */
[----:B------:R-:W-:Y:S01]  /*2b20*/  IMAD R23, R23, UR5, RZ ;  /* 0x0000000517177c24 */ /* 0x000fe2000f8e02ff */
[----:B------:R-:W-:-:S02]  /*2b30*/  UIMAD UR43, UR43, 0x28, URZ ;  /* 0x000000282b2b78a4 */ /* 0x000fc4000f8e023f */
[----:B------:R1:W-:Y:S01]  /*2b40*/  STL [R1+0x1ad0], R19 ;  /* 0x001ad01301007387 */ /* 0x0003e20000100800 */
[----:B------:R-:W-:Y:S01]  /*2b50*/  IMAD R17, R17, UR5, RZ ;  /* 0x0000000511117c24 */ /* 0x000fe2000f8e02ff */
[-C--:B------:R-:W-:Y:S01]  /*2b60*/  LEA.HI.X.SX32 R18, R18, R2.reuse, 0x1, P0 ;  /* 0x0000000212127211 */ /* 0x080fe200000f0eff */
[----:B--2---:R-:W-:Y:S01]  /*2b70*/  IMAD R3, R3, UR61, RZ ;  /* 0x0000003d03037c24 */ /* 0x004fe2000f8e02ff */
[----:B------:R2:W-:Y:S01]  /*2b80*/  STL [R1+0x1ab0], R13 ;  /* 0x001ab00d01007387 */ /* 0x0005e20000100800 */
[-C--:B------:R-:W-:Y:S01]  /*2b90*/  LEA.HI.X.SX32 R16, R16, R2.reuse, 0x1, P5 ;  /* 0x0000000210107211 */ /* 0x080fe200028f0eff */
[----:B-----5:R-:W-:Y:S01]  /*2ba0*/  IMAD R4, R4, UR61, RZ ;  /* 0x0000003d04047c24 */ /* 0x020fe2000f8e02ff */
[-C--:B0-----:R-:W-:Y:S01]  /*2bb0*/  IADD3 R27, P2, R12, R5.reuse, RZ ;  /* 0x000000050c1b7210 */ /* 0x081fe20007f5e0ff */
[----:B----4-:R-:W-:Y:S01]  /*2bc0*/  IMAD R6, R6, UR61, RZ ;  /* 0x0000003d06067c24 */ /* 0x010fe2000f8e02ff */
[----:B------:R-:W-:Y:S01]  /*2bd0*/  ULDC UR5, c[0x0][0x238] ;  /* 0x00008e0000057ab9 */ /* 0x000fe20000000800 */
[----:B-1----:R-:W-:Y:S01]  /*2be0*/  LEA.HI.X.SX32 R19, R25, R2, 0x1, P1 ;  /* 0x0000000219137211 */ /* 0x002fe200008f0eff */
[----:B------:R-:W-:Y:S01]  /*2bf0*/  IMAD R7, R7, UR61, RZ ;  /* 0x0000003d07077c24 */ /* 0x000fe2000f8e02ff */
[----:B------:R-:W-:Y:S01]  /*2c00*/  UIMAD UR23, UR23, 0x27, URZ ;  /* 0x00000027171778a4 */ /* 0x000fe2000f8e023f */
[----:B--2---:R-:W-:Y:S01]  /*2c10*/  IADD3 R13, P1, R24, R5, RZ ;  /* 0x00000005180d7210 */ /* 0x004fe20007f3e0ff */
[----:B------:R-:W-:Y:S01]  /*2c20*/  STL [R1+0x1ab4], R27 ;  /* 0x001ab41b01007387 */ /* 0x000fe20000100800 */
[----:B------:R-:W-:Y:S01]  /*2c30*/  IMAD R8, R8, UR61, RZ ;  /* 0x0000003d08087c24 */ /* 0x000fe2000f8e02ff */
[----:B------:R-:W-:-:S02]  /*2c40*/  UIMAD UR55, UR55, 0x26, URZ ;  /* 0x00000026373778a4 */ /* 0x000fc4000f8e023f */
[----:B------:R0:W-:Y:S01]  /*2c50*/  STL [R1+0x1aa8], R19 ;  /* 0x001aa81301007387 */ /* 0x0001e20000100800 */
[----:B------:R-:W-:Y:S02]  /*2c60*/  UIMAD UR47, UR47, 0x25, URZ ;  /* 0x000000252f2f78a4 */ /* 0x000fe4000f8e023f */
[----:B------:R-:W-:Y:S01]  /*2c70*/  UIMAD UR39, UR39, 0x24, URZ ;  /* 0x00000024272778a4 */ /* 0x000fe2000f8e023f */
[----:B------:R1:W-:Y:S01]  /*2c80*/  STL [R1+0x1aac], R13 ;  /* 0x001aac0d01007387 */ /* 0x0003e20000100800 */
[----:B------:R-:W-:Y:S02]  /*2c90*/  UIMAD UR27, UR27, 0x23, URZ ;  /* 0x000000231b1b78a4 */ /* 0x000fe4000f8e023f */
[----:B------:R-:W-:Y:S02]  /*2ca0*/  UIMAD UR19, UR19, 0x22, URZ ;  /* 0x00000022131378a4 */ /* 0x000fe4000f8e023f */
[----:B------:R-:W-:Y:S01]  /*2cb0*/  UIMAD UR11, UR11, 0x21, URZ ;  /* 0x000000210b0b78a4 */ /* 0x000fe2000f8e023f */
[----:B0-----:R-:W-:Y:S01]  /*2cc0*/  IADD3 R19, P0, R11, R5, RZ ;  /* 0x000000050b137210 */ /* 0x001fe20007f1e0ff */
[----:B------:R0:W-:Y:S01]  /*2cd0*/  STL [R1+0x1aa0], R18 ;  /* 0x001aa01201007387 */ /* 0x0001e20000100800 */
[----:B------:R-:W-:Y:S01]  /*2ce0*/  USHF.L.U32 UR53, UR53, 0x5, URZ ;  /* 0x0000000535357899 */ /* 0x000fe2000800063f */
[----:B-1----:R-:W-:-:S02]  /*2cf0*/  LEA.HI.X.SX32 R13, R14, R2, 0x1, P4 ;  /* 0x000000020e0d7211 */ /* 0x002fc400020f0eff */
[----:B------:R-:W-:Y:S01]  /*2d00*/  STL [R1+0x1aa4], R19 ;  /* 0x001aa41301007387 */ /* 0x000fe20000100800 */
[----:B------:R-:W-:Y:S01]  /*2d10*/  LEA.HI.X.SX32 R14, R22, R2, 0x1, P6 ;  /* 0x00000002160e7211 */ /* 0x000fe200030f0eff */
[----:B------:R-:W-:Y:S02]  /*2d20*/  UIMAD UR49, UR49, 0x1f, URZ ;  /* 0x0000001f313178a4 */ /* 0x000fe4000f8e023f */
[----:B------:R1:W-:Y:S01]  /*2d30*/  STL [R1+0x1a98], R13 ;  /* 0x001a980d01007387 */ /* 0x0003e20000100800 */
[----:B------:R-:W-:Y:S01]  /*2d40*/  UIMAD UR45, UR45, 0x1e, URZ ;  /* 0x0000001e2d2d78a4 */ /* 0x000fe2000f8e023f */
[-C--:B0-----:R-:W-:Y:S01]  /*2d50*/  IADD3 R18, P4, R9, R5.reuse, RZ ;  /* 0x0000000509127210 */ /* 0x081fe20007f9e0ff */
[----:B------:R-:W-:Y:S02]  /*2d60*/  UIMAD UR41, UR41, 0x1d, URZ ;  /* 0x0000001d292978a4 */ /* 0x000fe4000f8e023f */
[----:B------:R-:W-:Y:S02]  /*2d70*/  UIMAD UR37, UR37, 0x1c, URZ ;  /* 0x0000001c252578a4 */ /* 0x000fe4000f8e023f */
[----:B------:R-:W-:Y:S01]  /*2d80*/  STL [R1+0x1a9c], R18 ;  /* 0x001a9c1201007387 */ /* 0x000fe20000100800 */
[----:B------:R-:W-:Y:S01]  /*2d90*/  UIMAD UR29, UR29, 0x1b, URZ ;  /* 0x0000001b1d1d78a4 */ /* 0x000fe2000f8e023f */
[----:B-1----:R-:W-:-:S02]  /*2da0*/  IADD3 R13, P6, R10, R5, RZ ;  /* 0x000000050a0d7210 */ /* 0x002fc40007fde0ff */
[----:B------:R0:W-:Y:S01]  /*2db0*/  STL [R1+0x1a90], R14 ;  /* 0x001a900e01007387 */ /* 0x0001e20000100800 */
[----:B------:R-:W-:Y:S02]  /*2dc0*/  UIMAD UR25, UR25, 0x1a, URZ ;  /* 0x0000001a191978a4 */ /* 0x000fe4000f8e023f */
[----:B------:R-:W-:Y:S01]  /*2dd0*/  UIMAD UR21, UR21, 0x19, URZ ;  /* 0x00000019151578a4 */ /* 0x000fe2000f8e023f */
[----:B------:R1:W-:Y:S01]  /*2de0*/  STL [R1+0x1a94], R13 ;  /* 0x001a940d01007387 */ /* 0x0003e20000100800 */
[----:B------:R-:W-:Y:S02]  /*2df0*/  UIMAD UR17, UR17, 0x18, URZ ;  /* 0x00000018111178a4 */ /* 0x000fe4000f8e023f */
[----:B------:R-:W-:Y:S01]  /*2e00*/  UIMAD UR13, UR13, 0x17, URZ ;  /* 0x000000170d0d78a4 */ /* 0x000fe2000f8e023f */
[----:B------:R-:W-:Y:S01]  /*2e10*/  ULDC UR9, c[0x0][0x238] ;  /* 0x00008e0000097ab9 */ /* 0x000fe20000000800 */
[----:B0-----:R-:W-:Y:S01]  /*2e20*/  IADD3 R14, P5, R21, R5, RZ ;  /* 0x00000005150e7210 */ /* 0x001fe20007fbe0ff */
[----:B------:R-:W-:Y:S01]  /*2e30*/  STL [R1+0x1a88], R16 ;  /* 0x001a881001007387 */ /* 0x000fe20000100800 */
[----:B-1----:R-:W-:-:S03]  /*2e40*/  LEA.HI.X.SX32 R13, R15, R2, 0x1, P3 ;  /* 0x000000020f0d7211 */ /* 0x002fc600018f0eff */
[----:B------:R0:W-:Y:S01]  /*2e50*/  STL [R1+0x1a8c], R14 ;  /* 0x001a8c0e01007387 */ /* 0x0001e20000100800 */
[----:B------:R-:W-:-:S03]  /*2e60*/  IADD3 R15, P3, R20, R5, RZ ;  /* 0x00000005140f7210 */ /* 0x000fc60007f7e0ff */
[----:B------:R1:W-:Y:S01]  /*2e70*/  STL [R1+0x1a80], R13 ;  /* 0x001a800d01007387 */ /* 0x0003e20000100800 */
[-C--:B0-----:R-:W-:Y:S02]  /*2e80*/  LEA.HI.X.SX32 R14, R12, R2.reuse, 0x1, P2 ;  /* 0x000000020c0e7211 */ /* 0x081fe400010f0eff */
[-C--:B------:R-:W-:Y:S02]  /*2e90*/  LEA.HI.X.SX32 R12, R24, R2.reuse, 0x1, P1 ;  /* 0x00000002180c7211 */ /* 0x080fe400008f0eff */
[-C--:B-1----:R-:W-:Y:S01]  /*2ea0*/  IADD3 R13, P2, R23, R5.reuse, RZ ;  /* 0x00000005170d7210 */ /* 0x082fe20007f5e0ff */
[----:B------:R-:W-:Y:S01]  /*2eb0*/  STL [R1+0x1a84], R15 ;  /* 0x001a840f01007387 */ /* 0x000fe20000100800 */
[----:B------:R-:W-:Y:S02]  /*2ec0*/  IADD3 R5, P1, R17, R5, RZ ;  /* 0x0000000511057210 */ /* 0x000fe40007f3e0ff */
[-C--:B------:R-:W-:Y:S01]  /*2ed0*/  LEA.HI.X.SX32 R11, R11, R2.reuse, 0x1, P0 ;  /* 0x000000020b0b7211 */ /* 0x080fe200000f0eff */
[----:B------:R-:W-:Y:S01]  /*2ee0*/  STL [R1+0x1a78], R14 ;  /* 0x001a780e01007387 */ /* 0x000fe20000100800 */
[----:B------:R-:W-:-:S03]  /*2ef0*/  LEA.HI.X.SX32 R9, R9, R2, 0x1, P4 ;  /* 0x0000000209097211 */ /* 0x000fc600020f0eff */
[----:B------:R-:W-:Y:S04]  /*2f00*/  STL [R1+0x1a7c], R13 ;  /* 0x001a7c0d01007387 */ /* 0x000fe80000100800 */
[----:B------:R-:W-:Y:S04]  /*2f10*/  STL [R1+0x1a74], R12 ;  /* 0x001a740c01007387 */ /* 0x000fe80000100800 */
[----:B------:R0:W-:Y:S04]  /*2f20*/  STL [R1+0x1a70], R5 ;  /* 0x001a700501007387 */ /* 0x0001e80000100800 */
[----:B------:R-:W-:Y:S01]  /*2f30*/  STL [R1+0x1a6c], R11 ;  /* 0x001a6c0b01007387 */ /* 0x000fe20000100800 */
[----:B0-----:R-:W-:-:S03]  /*2f40*/  LEA.HI.X.SX32 R5, R10, R2, 0x1, P6 ;  /* 0x000000020a057211 */ /* 0x001fc600030f0eff */
[----:B------:R0:W-:Y:S01]  /*2f50*/  STL [R1+0x1a68], R9 ;  /* 0x001a680901007387 */ /* 0x0001e20000100800 */
[----:B------:R-:W-:-:S03]  /*2f60*/  LEA.HI.X.SX32 R10, R21, R2, 0x1, P5 ;  /* 0x00000002150a7211 */ /* 0x000fc600028f0eff */
[----:B------:R1:W-:Y:S01]  /*2f70*/  STL [R1+0x1a64], R5 ;  /* 0x001a640501007387 */ /* 0x0003e20000100800 */
[----:B0-----:R-:W-:-:S03]  /*2f80*/  LEA.HI.X.SX32 R9, R20, R2, 0x1, P3 ;  /* 0x0000000214097211 */ /* 0x001fc600018f0eff */
[----:B------:R-:W-:Y:S01]  /*2f90*/  STL [R1+0x1a60], R10 ;  /* 0x001a600a01007387 */ /* 0x000fe20000100800 */
[----:B-1----:R-:W-:-:S03]  /*2fa0*/  LEA.HI.X.SX32 R5, R23, R2, 0x1, P2 ;  /* 0x0000000217057211 */ /* 0x002fc600010f0eff */
[----:B------:R0:W-:Y:S01]  /*2fb0*/  STL [R1+0x1a54], R9 ;  /* 0x001a540901007387 */ /* 0x0001e20000100800 */
[----:B------:R-:W-:-:S03]  /*2fc0*/  LEA.HI.X.SX32 R2, R17, R2, 0x1, P1 ;  /* 0x0000000211027211 */ /* 0x000fc600008f0eff */
[----:B------:R-:W0:Y:S04]  /*2fd0*/  LDL.LU R19, [R1+0x28] ;  /* 0x0000280001137983 */ /* 0x000e280000300800 */
[----:B------:R1:W-:Y:S04]  /*2fe0*/  STL [R1+0x1a58], R5 ;  /* 0x001a580501007387 */ /* 0x0003e80000100800 */
[----:B------:R-:W1:Y:S04]  /*2ff0*/  LDL.LU R27, [R1+0x4] ;  /* 0x00000400011b7983 */ /* 0x000e680000300800 */
[----:B------:R2:W-:Y:S04]  /*3000*/  STL [R1+0x1a5c], R2 ;  /* 0x001a5c0201007387 */ /* 0x0005e80000100800 */
[----:B------:R-:W2:Y:S01]  /*3010*/  LDL.LU R28, [R1] ;  /* 0x00000000011c7983 */ /* 0x000ea20000300800 */
[----:B------:R-:W-:-:S02]  /*3020*/  IADD3 R21, P2, R3, UR34, RZ ;  /* 0x0000002203157c10 */ /* 0x000fc4000ff5e0ff */
[----:B------:R-:W-:Y:S02]  /*3030*/  IADD3 R22, P1, R4, UR34, RZ ;  /* 0x0000002204167c10 */ /* 0x000fe4000ff3e0ff */
[----:B------:R-:W-:Y:S02]  /*3040*/  IADD3 R23, P0, R6, UR34, RZ ;  /* 0x0000002206177c10 */ /* 0x000fe4000ff1e0ff */
[----:B------:R-:W-:Y:S02]  /*3050*/  LEA.HI.X.SX32 R13, R3, UR35, 0x1, P2 ;  /* 0x00000023030d7c11 */ /* 0x000fe400090f0eff */
[----:B------:R-:W-:Y:S02]  /*3060*/  LEA.HI.X.SX32 R14, R4, UR35, 0x1, P1 ;  /* 0x00000023040e7c11 */ /* 0x000fe400088f0eff */
[----:B------:R-:W-:Y:S01]  /*3070*/  LEA.HI.X.SX32 R15, R6, UR35, 0x1, P0 ;  /* 0x00000023060f7c11 */ /* 0x000fe200080f0eff */
[----:B0-----:R-:W-:Y:S02]  /*3080*/  IMAD R9, R19, UR61, RZ ;  /* 0x0000003d13097c24 */ /* 0x001fe4000f8e02ff */
[----:B-1----:R-:W-:-:S03]  /*3090*/  IMAD R5, R27, UR61, RZ ;  /* 0x0000003d1b057c24 */ /* 0x002fc6000f8e02ff */
[----:B------:R-:W-:Y:S01]  /*30a0*/  IADD3 R17, P4, R9, UR34, RZ ;  /* 0x0000002209117c10 */ /* 0x000fe2000ff9e0ff */
[----:B--2---:R-:W-:Y:S01]  /*30b0*/  IMAD R2, R28, UR61, RZ ;  /* 0x0000003d1c027c24 */ /* 0x004fe2000f8e02ff */
[----:B------:R-:W-:-:S03]  /*30c0*/  IADD3 R19, P5, R5, UR34, RZ ;  /* 0x0000002205137c10 */ /* 0x000fc6000ffbe0ff */
[----:B------:R-:W-:Y:S01]  /*30d0*/  STL [R1+0x6d0], R17 ;  /* 0x0006d01101007387 */ /* 0x000fe20000100800 */
[----:B------:R-:W-:-:S03]  /*30e0*/  IADD3 R20, P3, R2, UR34, RZ ;  /* 0x0000002202147c10 */ /* 0x000fc6000ff7e0ff */
[----:B------:R-:W-:Y:S01]  /*30f0*/  STL [R1+0x6d8], R19 ;  /* 0x0006d81301007387 */ /* 0x000fe20000100800 */
[----:B------:R-:W-:Y:S02]  /*3100*/  LEA.HI.X.SX32 R10, R9, UR35, 0x1, P4 ;  /* 0x00000023090a7c11 */ /* 0x000fe4000a0f0eff */
[----:B------:R-:W-:Y:S01]  /*3110*/  IADD3 R24, P4, R7, UR34, RZ ;  /* 0x0000002207187c10 */ /* 0x000fe2000ff9e0ff */
[----:B------:R-:W-:Y:S01]  /*3120*/  STL [R1+0x6e0], R20 ;  /* 0x0006e01401007387 */ /* 0x000fe20000100800 */
[----:B------:R-:W-:Y:S02]  /*3130*/  LEA.HI.X.SX32 R11, R5, UR35, 0x1, P5 ;  /* 0x00000023050b7c11 */ /* 0x000fe4000a8f0eff */
[----:B------:R-:W-:Y:S01]  /*3140*/  IADD3 R25, P5, R8, UR34, RZ ;  /* 0x0000002208197c10 */ /* 0x000fe2000ffbe0ff */
[----:B------:R-:W-:Y:S01]  /*3150*/  STL [R1+0x6e8], R21 ;  /* 0x0006e81501007387 */ /* 0x000fe20000100800 */
[----:B------:R-:W-:Y:S01]  /*3160*/  LEA.HI.X.SX32 R12, R2, UR35, 0x1, P3 ;  /* 0x00000023020c7c11 */ /* 0x000fe200098f0eff */
[----:B------:R-:W-:-:S02]  /*3170*/  UIMAD UR34, UR5, 0x3f, URZ ;  /* 0x0000003f052278a4 */ /* 0x000fc4000f8e023f */
[----:B------:R-:W-:Y:S04]  /*3180*/  STL [R1+0x6f0], R22 ;  /* 0x0006f01601007387 */ /* 0x000fe80000100800 */
[----:B------:R-:W-:Y:S01]  /*3190*/  STL [R1+0x6f8], R23 ;  /* 0x0006f81701007387 */ /* 0x000fe20000100800 */
[----:B------:R-:W-:-:S03]  /*31a0*/  LEA.HI.X.SX32 R16, R7, UR35, 0x1, P4 ;  /* 0x0000002307107c11 */ /* 0x000fc6000a0f0eff */
[----:B------:R-:W-:Y:S01]  /*31b0*/  STL [R1+0x700], R24 ;  /* 0x0007001801007387 */ /* 0x000fe20000100800 */
[----:B------:R-:W-:Y:S01]  /*31c0*/  LEA.HI.X.SX32 R18, R8, UR35, 0x1, P5 ;  /* 0x0000002308127c11 */ /* 0x000fe2000a8f0eff */
[----:B------:R-:W-:Y:S02]  /*31d0*/  IMAD.SHL.U32 R27, R29, 0x8, RZ ;  /* 0x000000081d1b7824 */ /* 0x000fe400078e00ff */
[----:B------:R-:W-:Y:S01]  /*31e0*/  STL [R1+0x6cc], R10 ;  /* 0x0006cc0a01007387 */ /* 0x000fe20000100800 */
[----:B------:R-:W-:Y:S01]  /*31f0*/  IADD3 R5, P6, R25, UR34, RZ ;  /* 0x0000002219057c10 */ /* 0x000fe2000ffde0ff */
[----:B------:R-:W-:Y:S02]  /*3200*/  USHF.R.S32.HI UR61, URZ, 0x1f, UR34 ;  /* 0x0000001f3f3d7899 */ /* 0x000fe40008011422 */
[----:B------:R-:W-:Y:S01]  /*3210*/  STL [R1+0x6d4], R11 ;  /* 0x0006d40b01007387 */ /* 0x000fe20000100800 */
[----:B------:R-:W-:Y:S01]  /*3220*/  IADD3 R6, P3, R22, UR34, RZ ;  /* 0x0000002216067c10 */ /* 0x000fe2000ff7e0ff */
[C---:B------:R-:W-:Y:S01]  /*3230*/  IMAD.SHL.U32 R2, R29.reuse, 0x40, RZ ;  /* 0x000000401d027824 */ /* 0x040fe200078e00ff */
[----:B------:R-:W-:Y:S01]  /*3240*/  UIMAD UR8, UR8, 0x2d, URZ ;  /* 0x0000002d080878a4 */ /* 0x000fe2000f8e023f */
[----:B------:R-:W-:Y:S01]  /*3250*/  STL [R1+0x708], R25 ;  /* 0x0007081901007387 */ /* 0x000fe20000100800 */
[----:B------:R-:W-:Y:S01]  /*3260*/  IMAD.SHL.U32 R3, R29, 0x2, RZ ;  /* 0x000000021d037824 */ /* 0x000fe200078e00ff */
[----:B------:R-:W-:-:S02]  /*3270*/  UIMAD UR9, UR9, 0x16, URZ ;  /* 0x00000016090978a4 */ /* 0x000fc4000f8e023f */
[----:B------:R-:W-:Y:S01]  /*3280*/  STL [R1+0x6dc], R12 ;  /* 0x0006dc0c01007387 */ /* 0x000fe20000100800 */
[----:B------:R-:W-:Y:S01]  /*3290*/  IADD3 R4, P5, R24, UR34, RZ ;  /* 0x0000002218047c10 */ /* 0x000fe2000ffbe0ff */
[----:B------:R-:W-:Y:S02]  /*32a0*/  UIMAD UR54, UR54, 0x15, URZ ;  /* 0x00000015363678a4 */ /* 0x000fe4000f8e023f */
[----:B------:R-:W-:Y:S01]  /*32b0*/  STL [R1+0x6e4], R13 ;  /* 0x0006e40d01007387 */ /* 0x000fe20000100800 */
[----:B------:R-:W-:Y:S02]  /*32c0*/  UIMAD UR52, UR52, 0x14, URZ ;  /* 0x00000014343478a4 */ /* 0x000fe4000f8e023f */
[----:B------:R-:W-:Y:S01]  /*32d0*/  UIMAD UR50, UR50, 0x13, URZ ;  /* 0x00000013323278a4 */ /* 0x000fe2000f8e023f */
[----:B------:R-:W-:Y:S01]  /*32e0*/  STL [R1+0x6ec], R14 ;  /* 0x0006ec0e01007387 */ /* 0x000fe20000100800 */
[----:B------:R-:W-:Y:S02]  /*32f0*/  UIMAD UR48, UR48, 0x12, URZ ;  /* 0x00000012303078a4 */ /* 0x000fe4000f8e023f */
[----:B------:R-:W-:Y:S01]  /*3300*/  UIMAD UR46, UR46, 0x11, URZ ;  /* 0x000000112e2e78a4 */ /* 0x000fe2000f8e023f */
[----:B------:R-:W-:Y:S01]  /*3310*/  STL [R1+0x6f4], R15 ;  /* 0x0006f40f01007387 */ /* 0x000fe20000100800 */
[----:B------:R-:W-:-:S02]  /*3320*/  USHF.L.U32 UR44, UR44, 0x4, URZ ;  /* 0x000000042c2c7899 */ /* 0x000fc4000800063f */
[----:B------:R-:W-:Y:S01]  /*3330*/  UIMAD UR42, UR42, 0xf, URZ ;  /* 0x0000000f2a2a78a4 */ /* 0x000fe2000f8e023f */
[----:B------:R-:W-:Y:S01]  /*3340*/  STL [R1+0x6fc], R16 ;  /* 0x0006fc1001007387 */ /* 0x000fe20000100800 */
[----:B------:R-:W-:Y:S02]  /*3350*/  UIMAD UR40, UR40, 0xe, URZ ;  /* 0x0000000e282878a4 */ /* 0x000fe4000f8e023f */
[----:B------:R-:W-:Y:S01]  /*3360*/  UIMAD UR38, UR38, 0xd, URZ ;  /* 0x0000000d262678a4 */ /* 0x000fe2000f8e023f */
[----:B------:R-:W-:Y:S01]  /*3370*/  STL [R1+0x704], R18 ;  /* 0x0007041201007387 */ /* 0x000fe20000100800 */
[----:B------:R-:W-:Y:S02]  /*3380*/  UIMAD UR36, UR36, 0xc, URZ ;  /* 0x0000000c242478a4 */ /* 0x000fe4000f8e023f */
[----:B------:R-:W-:Y:S01]  /*3390*/  UIMAD UR30, UR30, 0xb, URZ ;  /* 0x0000000b1e1e78a4 */ /* 0x000fe2000f8e023f */
[----:B------:R-:W-:Y:S01]  /*33a0*/  STL [R1+0x1b1c], R27 ;  /* 0x001b1c1b01007387 */ /* 0x000fe20000100800 */
[----:B------:R-:W-:-:S02]  /*33b0*/  UIMAD UR28, UR28, 0xa, URZ ;  /* 0x0000000a1c1c78a4 */ /* 0x000fc4000f8e023f */
[----:B------:R-:W-:Y:S01]  /*33c0*/  UIMAD UR26, UR26, 0x9, URZ ;  /* 0x000000091a1a78a4 */ /* 0x000fe2000f8e023f */
[----:B------:R0:W-:Y:S01]  /*33d0*/  STL [R1+0xa98], R5 ;  /* 0x000a980501007387 */ /* 0x0001e20000100800 */
[----:B------:R-:W-:Y:S02]  /*33e0*/  USHF.L.U32 UR24, UR24, 0x3, URZ ;  /* 0x0000000318187899 */ /* 0x000fe4000800063f */
[----:B------:R-:W-:Y:S01]  /*33f0*/  UIMAD UR22, UR22, 0x7, URZ ;  /* 0x00000007161678a4 */ /* 0x000fe2000f8e023f */
[----:B------:R1:W-:Y:S01]  /*3400*/  STL [R1+0xaa0], R4 ;  /* 0x000aa00401007387 */ /* 0x0003e20000100800 */
[----:B------:R-:W-:Y:S02]  /*3410*/  UIMAD UR20, UR20, 0x6, URZ ;  /* 0x00000006141478a4 */ /* 0x000fe4000f8e023f */
[----:B------:R-:W-:Y:S02]  /*3420*/  UIMAD UR18, UR18, 0x5, URZ ;  /* 0x00000005121278a4 */ /* 0x000fe4000f8e023f */
[----:B------:R-:W-:Y:S01]  /*3430*/  USHF.L.U32 UR16, UR16, 0x2, URZ ;  /* 0x0000000210107899 */ /* 0x000fe2000800063f */
[----:B0-----:R-:W-:Y:S01]  /*3440*/  IADD3 R5, P4, R23, UR34, RZ ;  /* 0x0000002217057c10 */ /* 0x001fe2000ff9e0ff */
[----:B------:R-:W-:-:S02]  /*3450*/  UIMAD UR14, UR14, 0x3, URZ ;  /* 0x000000030e0e78a4 */ /* 0x000fc4000f8e023f */
[----:B------:R-:W-:Y:S01]  /*3460*/  USHF.L.U32 UR12, UR12, 0x1, URZ ;  /* 0x000000010c0c7899 */ /* 0x000fe2000800063f */
[----:B-1----:R-:W-:Y:S01]  /*3470*/  IADD3 R4, P2, R21, UR34, RZ ;  /* 0x0000002215047c10 */ /* 0x002fe2000ff5e0ff */
[----:B------:R0:W-:Y:S01]  /*3480*/  STL [R1+0xaa8], R5 ;  /* 0x000aa80501007387 */ /* 0x0001e20000100800 */
[----:B------:R-:W-:-:S03]  /*3490*/  ULDC UR35, c[0x0][0x238] ;  /* 0x00008e0000237ab9 */ /* 0x000fc60000000800 */
[----:B------:R1:W-:Y:S04]  /*34a0*/  STL [R1+0xab0], R6 ;  /* 0x000ab00601007387 */ /* 0x0003e80000100800 */
[----:B------:R2:W-:Y:S01]  /*34b0*/  STL [R1+0xab8], R4 ;  /* 0x000ab80401007387 */ /* 0x0005e20000100800 */
[----:B0-----:R-:W-:Y:S02]  /*34c0*/  IADD3 R5, P1, R20, UR34, RZ ;  /* 0x0000002214057c10 */ /* 0x001fe4000ff3e0ff */
[----:B-1----:R-:W-:-:S03]  /*34d0*/  IADD3 R6, P0, R19, UR34, RZ ;  /* 0x0000002213067c10 */ /* 0x002fc6000ff1e0ff */
[----:B------:R0:W-:Y:S01]  /*34e0*/  STL [R1+0xac0], R5 ;  /* 0x000ac00501007387 */ /* 0x0001e20000100800 */
[----:B--2---:R-:W-:-:S03]  /*34f0*/  IADD3.X R4, R18, UR61, RZ, P6, !PT ;  /* 0x0000003d12047c10 */ /* 0x004fc6000b7fe4ff */
[----:B------:R1:W-:Y:S04]  /*3500*/  STL [R1+0xac8], R6 ;  /* 0x000ac80601007387 */ /* 0x0003e80000100800 */
[----:B------:R2:W-:Y:S01]  /*3510*/  STL [R1+0xa94], R4 ;  /* 0x000a940401007387 */ /* 0x0005e20000100800 */
[----:B0-----:R-:W-:Y:S02]  /*3520*/  IADD3 R5, P6, R17, UR34, RZ ;  /* 0x0000002211057c10 */ /* 0x001fe4000ffde0ff */
[----:B-1----:R-:W-:Y:S02]  /*3530*/  IADD3.X R6, R15, UR61, RZ, P4, !PT ;  /* 0x0000003d0f067c10 */ /* 0x002fe4000a7fe4ff */
[----:B--2---:R-:W-:Y:S01]  /*3540*/  IADD3.X R4, R16, UR61, RZ, P5, !PT ;  /* 0x0000003d10047c10 */ /* 0x004fe2000affe4ff */
[----:B------:R0:W-:Y:S04]  /*3550*/  STL [R1+0xad0], R5 ;  /* 0x000ad00501007387 */ /* 0x0001e80000100800 */
[----:B------:R1:W-:Y:S01]  /*3560*/  STL [R1+0xa9c], R4 ;  /* 0x000a9c0401007387 */ /* 0x0003e20000100800 */
[----:B0-----:R-:W-:-:S03]  /*3570*/  IADD3.X R5, R14, UR61, RZ, P3, !PT ;  /* 0x0000003d0e057c10 */ /* 0x001fc60009ffe4ff */
[----:B------:R0:W-:Y:S01]  /*3580*/  STL [R1+0xaa4], R6 ;  /* 0x000aa40601007387 */ /* 0x0001e20000100800 */
[----:B-1----:R-:W-:-:S03]  /*3590*/  IADD3.X R4, R13, UR61, RZ, P2, !PT ;  /* 0x0000003d0d047c10 */ /* 0x002fc600097fe4ff */
[----:B------:R1:W-:Y:S01]  /*35a0*/  STL [R1+0xaac], R5 ;  /* 0x000aac0501007387 */ /* 0x0003e20000100800 */
[----:B------:R-:W-:-:S03]  /*35b0*/  UIMAD UR34, UR5, 0x3e, URZ ;  /* 0x0000003e052278a4 */ /* 0x000fc6000f8e023f */
[----:B------:R2:W-:Y:S01]  /*35c0*/  STL [R1+0xab4], R4 ;  /* 0x000ab40401007387 */ /* 0x0005e20000100800 */
[----:B0-----:R-:W-:Y:S02]  /*35d0*/  IADD3.X R6, R12, UR61, RZ, P1, !PT ;  /* 0x0000003d0c067c10 */ /* 0x001fe40008ffe4ff */
[----:B-1----:R-:W-:-:S03]  /*35e0*/  IADD3.X R5, R11, UR61, RZ, P0, !PT ;  /* 0x0000003d0b057c10 */ /* 0x002fc600087fe4ff */
[----:B------:R0:W-:Y:S01]  /*35f0*/  STL [R1+0xabc], R6 ;  /* 0x000abc0601007387 */ /* 0x0001e20000100800 */
[----:B--2---:R-:W-:-:S03]  /*3600*/  IADD3.X R4, R10, UR61, RZ, P6, !PT ;  /* 0x0000003d0a047c10 */ /* 0x004fc6000b7fe4ff */
[----:B------:R1:W-:Y:S04]  /*3610*/  STL [R1+0xac4], R5 ;  /* 0x000ac40501007387 */ /* 0x0003e80000100800 */
[----:B------:R2:W-:Y:S01]  /*3620*/  STL [R1+0xacc], R4 ;  /* 0x000acc0401007387 */ /* 0x0005e20000100800 */
[----:B0-----:R-:W-:Y:S01]  /*3630*/  IADD3 R6, P6, R25, UR34, RZ ;  /* 0x0000002219067c10 */ /* 0x001fe2000ffde0ff */
[----:B------:R-:W-:Y:S02]  /*3640*/  USHF.R.S32.HI UR61, URZ, 0x1f, UR34 ;  /* 0x0000001f3f3d7899 */ /* 0x000fe40008011422 */
[----:B-1----:R-:W-:Y:S02]  /*3650*/  IADD3 R5, P4, R23, UR34, RZ ;  /* 0x0000002217057c10 */ /* 0x002fe4000ff9e0ff */
[----:B--2---:R-:W-:Y:S01]  /*3660*/  IADD3 R4, P5, R24, UR34, RZ ;  /* 0x0000002218047c10 */ /* 0x004fe2000ffbe0ff */
[----:B------:R0:W-:Y:S04]  /*3670*/  STL [R1+0xad8], R6 ;  /* 0x000ad80601007387 */ /* 0x0001e80000100800 */
[----:B------:R1:W-:Y:S01]  /*3680*/  STL [R1+0xae0], R4 ;  /* 0x000ae00401007387 */ /* 0x0003e20000100800 */
[----:B0-----:R-:W-:-:S03]  /*3690*/  IADD3 R6, P3, R22, UR34, RZ ;  /* 0x0000002216067c10 */ /* 0x001fc6000ff7e0ff */
[----:B------:R0:W-:Y:S01]  /*36a0*/  STL [R1+0xae8], R5 ;  /* 0x000ae80501007387 */ /* 0x0001e20000100800 */
[----:B-1----:R-:W-:-:S03]  /*36b0*/  IADD3 R4, P2, R21, UR34, RZ ;  /* 0x0000002215047c10 */ /* 0x002fc6000ff5e0ff */
        /* <DEDUP_REMOVED lines=489> */
[----:B------:R-:W-:Y:S01]  /*5550*/  UIMAD UR34, UR5, 0x2f, URZ ;  /* 0x0000002f052278a4 */ /* 0x000fe2000f8e023f */
[----:B0-----:R-:W-:-:S02]  /*5560*/  IADD3.X R5, R14, UR61, RZ, P3, !PT ;  /* 0x0000003d0e057c10 */ /* 0x001fc40009ffe4ff */
[----:B------:R0:W-:Y:S01]  /*5570*/  STL [R1+0xe64], R6 ;  /* 0x000e640601007387 */ /* 0x0001e20000100800 */
[----:B-1----:R-:W-:-:S03]  /*5580*/  IADD3.X R4, R13, UR61, RZ, P2, !PT ;  /* 0x0000003d0d047c10 */ /* 0x002fc600097fe4ff */
[----:B------:R1:W-:Y:S04]  /*5590*/  STL [R1+0xe6c], R5 ;  /* 0x000e6c0501007387 */ /* 0x0003e80000100800 */
[----:B------:R2:W-:Y:S01]  /*55a0*/  STL [R1+0xe74], R4 ;  /* 0x000e740401007387 */ /* 0x0005e20000100800 */
[----:B0-----:R-:W-:Y:S02]  /*55b0*/  IADD3.X R6, R12, UR61, RZ, P1, !PT ;  /* 0x0000003d0c067c10 */ /* 0x001fe40008ffe4ff */
[----:B-1----:R-:W-:-:S03]  /*55c0*/  IADD3.X R5, R11, UR61, RZ, P0, !PT ;  /* 0x0000003d0b057c10 */ /* 0x002fc600087fe4ff */
[----:B------:R0:W-:Y:S01]  /*55d0*/  STL [R1+0xe7c], R6 ;  /* 0x000e7c0601007387 */ /* 0x0001e20000100800 */
[----:B--2---:R-:W-:-:S03]  /*55e0*/  IADD3.X R4, R10, UR61, RZ, P6, !PT ;  /* 0x0000003d0a047c10 */ /* 0x004fc6000b7fe4ff */
[----:B------:R1:W-:Y:S04]  /*55f0*/  STL [R1+0xe84], R5 ;  /* 0x000e840501007387 */ /* 0x0003e80000100800 */
[----:B------:R2:W-:Y:S01]  /*5600*/  STL [R1+0xe8c], R4 ;  /* 0x000e8c0401007387 */ /* 0x0005e20000100800 */
[----:B0-----:R-:W-:Y:S02]  /*5610*/  IADD3 R6, P6, R25, UR34, RZ ;  /* 0x0000002219067c10 */ /* 0x001fe4000ffde0ff */
[----:B-1----:R-:W-:-:S03]  /*5620*/  IADD3 R5, P5, R24, UR34, RZ ;  /* 0x0000002218057c10 */ /* 0x002fc6000ffbe0ff */
[----:B------:R0:W-:Y:S01]  /*5630*/  STL [R1+0xe98], R6 ;  /* 0x000e980601007387 */ /* 0x0001e20000100800 */
[----:B--2---:R-:W-:-:S03]  /*5640*/  IADD3 R4, P4, R23, UR34, RZ ;  /* 0x0000002217047c10 */ /* 0x004fc6000ff9e0ff */
[----:B------:R1:W-:Y:S01]  /*5650*/  STL [R1+0xea0], R5 ;  /* 0x000ea00501007387 */ /* 0x0003e20000100800 */
[----:B------:R-:W-:-:S03]  /*5660*/  USHF.R.S32.HI UR61, URZ, 0x1f, UR34 ;  /* 0x0000001f3f3d7899 */ /* 0x000fc60008011422 */
[----:B------:R2:W-:Y:S01]  /*5670*/  STL [R1+0xea8], R4 ;  /* 0x000ea80401007387 */ /* 0x0005e20000100800 */
[----:B0-----:R-:W-:Y:S02]  /*5680*/  IADD3 R6, P3, R22, UR34, RZ ;  /* 0x0000002216067c10 */ /* 0x001fe4000ff7e0ff */
[----:B-1----:R-:W-:-:S03]  /*5690*/  IADD3 R5, P2, R21, UR34, RZ ;  /* 0x0000002215057c10 */ /* 0x002fc6000ff5e0ff */
[----:B------:R0:W-:Y:S01]  /*56a0*/  STL [R1+0xeb0], R6 ;  /* 0x000eb00601007387 */ /* 0x0001e20000100800 */
[----:B--2---:R-:W-:-:S03]  /*56b0*/  IADD3 R4, P1, R20, UR34, RZ ;  /* 0x0000002214047c10 */ /* 0x004fc6000ff3e0ff */
[----:B------:R1:W-:Y:S04]  /*56c0*/  STL [R1+0xeb8], R5 ;  /* 0x000eb80501007387 */ /* 0x0003e80000100800 */
[----:B------:R2:W-:Y:S01]  /*56d0*/  STL [R1+0xec0], R4 ;  /* 0x000ec00401007387 */ /* 0x0005e20000100800 */
[----:B0-----:R-:W-:Y:S02]  /*56e0*/  IADD3 R6, P0, R19, UR34, RZ ;  /* 0x0000002213067c10 */ /* 0x001fe4000ff1e0ff */
[----:B-1----:R-:W-:-:S03]  /*56f0*/  IADD3.X R5, R18, UR61, RZ, P6, !PT ;  /* 0x0000003d12057c10 */ /* 0x002fc6000b7fe4ff */
[----:B------:R0:W-:Y:S01]  /*5700*/  STL [R1+0xec8], R6 ;  /* 0x000ec80601007387 */ /* 0x0001e20000100800 */
[----:B--2---:R-:W-:-:S03]  /*5710*/  IADD3 R4, P6, R17, UR34, RZ ;  /* 0x0000002211047c10 */ /* 0x004fc6000ffde0ff */
[----:B------:R-:W-:Y:S04]  /*5720*/  STL [R1+0xe94], R5 ;  /* 0x000e940501007387 */ /* 0x000fe80000100800 */
[----:B------:R1:W-:Y:S01]  /*5730*/  STL [R1+0xed0], R4 ;  /* 0x000ed00401007387 */ /* 0x0003e20000100800 */
[----:B0-----:R-:W-:Y:S02]  /*5740*/  IADD3.X R6, R15, UR61, RZ, P4, !PT ;  /* 0x0000003d0f067c10 */ /* 0x001fe4000a7fe4ff */
[----:B-1----:R-:W-:Y:S02]  /*5750*/  IADD3.X R4, R16, UR61, RZ, P5, !PT ;  /* 0x0000003d10047c10 */ /* 0x002fe4000affe4ff */
[----:B------:R-:W-:-:S03]  /*5760*/  IADD3.X R5, R14, UR61, RZ, P3, !PT ;  /* 0x0000003d0e057c10 */ /* 0x000fc60009ffe4ff */
[----:B------:R0:W-:Y:S01]  /*5770*/  STL [R1+0xe9c], R4 ;  /* 0x000e9c0401007387 */ /* 0x0001e20000100800 */
[----:B------:R-:W-:-:S03]  /*5780*/  UIMAD UR34, UR5, 0x2e, URZ ;  /* 0x0000002e052278a4 */ /* 0x000fc6000f8e023f */
[----:B------:R1:W-:Y:S01]  /*5790*/  STL [R1+0xea4], R6 ;  /* 0x000ea40601007387 */ /* 0x0003e20000100800 */
[----:B0-----:R-:W-:-:S03]  /*57a0*/  IADD3.X R4, R13, UR61, RZ, P2, !PT ;  /* 0x0000003d0d047c10 */ /* 0x001fc600097fe4ff */
[----:B------:R0:W-:Y:S01]  /*57b0*/  STL [R1+0xeac], R5 ;  /* 0x000eac0501007387 */ /* 0x0001e20000100800 */
[----:B-1----:R-:W-:-:S03]  /*57c0*/  IADD3.X R6, R12, UR61, RZ, P1, !PT ;  /* 0x0000003d0c067c10 */ /* 0x002fc60008ffe4ff */
[----:B------:R1:W-:Y:S01]  /*57d0*/  STL [R1+0xeb4], R4 ;  /* 0x000eb40401007387 */ /* 0x0003e20000100800 */
[----:B0-----:R-:W-:-:S03]  /*57e0*/  IADD3.X R5, R11, UR61, RZ, P0, !PT ;  /* 0x0000003d0b057c10 */ /* 0x001fc600087fe4ff */
[----:B------:R0:W-:Y:S01]  /*57f0*/  STL [R1+0xebc], R6 ;  /* 0x000ebc0601007387 */ /* 0x0001e20000100800 */
[----:B-1----:R-:W-:-:S03]  /*5800*/  IADD3.X R4, R10, UR61, RZ, P6, !PT ;  /* 0x0000003d0a047c10 */ /* 0x002fc6000b7fe4ff */
[----:B------:R1:W-:Y:S04]  /*5810*/  STL [R1+0xec4], R5 ;  /* 0x000ec40501007387 */ /* 0x0003e80000100800 */
[----:B------:R2:W-:Y:S01]  /*5820*/  STL [R1+0xecc], R4 ;  /* 0x000ecc0401007387 */ /* 0x0005e20000100800 */
[----:B0-----:R-:W-:Y:S02]  /*5830*/  IADD3 R6, P6, R25, UR34, RZ ;  /* 0x0000002219067c10 */ /* 0x001fe4000ffde0ff */
[----:B-1----:R-:W-:-:S03]  /*5840*/  IADD3 R5, P5, R24, UR34, RZ ;  /* 0x0000002218057c10 */ /* 0x002fc6000ffbe0ff */
[----:B------:R0:W-:Y:S01]  /*5850*/  STL [R1+0xed8], R6 ;  /* 0x000ed80601007387 */ /* 0x0001e20000100800 */
[----:B--2---:R-:W-:-:S03]  /*5860*/  IADD3 R4, P4, R23, UR34, RZ ;  /* 0x0000002217047c10 */ /* 0x004fc6000ff9e0ff */
[----:B------:R1:W-:Y:S01]  /*5870*/  STL [R1+0xee0], R5 ;  /* 0x000ee00501007387 */ /* 0x0003e20000100800 */
[----:B------:R-:W-:Y:S01]  /*5880*/  LOP3.LUT R2, R2, 0x1c0, RZ, 0xc0, !PT ;  /* 0x000001c002027812 */ /* 0x000fe200078ec0ff */
[----:B------:R-:W-:Y:S02]  /*5890*/  USHF.R.S32.HI UR61, URZ, 0x1f, UR34 ;  /* 0x0000001f3f3d7899 */ /* 0x000fe40008011422 */
[----:B------:R2:W-:Y:S01]  /*58a0*/  STL [R1+0xee8], R4 ;  /* 0x000ee80401007387 */ /* 0x0005e20000100800 */
[----:B0-----:R-:W-:Y:S02]  /*58b0*/  IADD3 R6, P3, R22, UR34, RZ ;  /* 0x0000002216067c10 */ /* 0x001fe4000ff7e0ff */
[----:B-1----:R-:W-:-:S03]  /*58c0*/  IADD3 R5, P2, R21, UR34, RZ ;  /* 0x0000002215057c10 */ /* 0x002fc6000ff5e0ff */
[----:B------:R0:W-:Y:S01]  /*58d0*/  STL [R1+0xef0], R6 ;  /* 0x000ef00601007387 */ /* 0x0001e20000100800 */
[----:B--2---:R-:W-:-:S03]  /*58e0*/  IADD3 R4, P1, R20, UR34, RZ ;  /* 0x0000002214047c10 */ /* 0x004fc6000ff3e0ff */
[----:B------:R1:W-:Y:S01]  /*58f0*/  STL [R1+0xef8], R5 ;  /* 0x000ef80501007387 */ /* 0x0003e20000100800 */
[----:B------:R-:W-:-:S03]  /*5900*/  LOP3.LUT R2, R2, 0x30, R27, 0xf8, !PT ;  /* 0x0000003002027812 */ /* 0x000fc600078ef81b */
[----:B------:R2:W-:Y:S01]  /*5910*/  STL [R1+0xf00], R4 ;  /* 0x000f000401007387 */ /* 0x0005e20000100800 */
[----:B0-----:R-:W-:Y:S02]  /*5920*/  IADD3 R6, P0, R19, UR34, RZ ;  /* 0x0000002213067c10 */ /* 0x001fe4000ff1e0ff */
[----:B------:R-:W-:Y:S02]  /*5930*/  LOP3.LUT R3, R2, 0x30, R3, 0x78, !PT ;  /* 0x0000003002037812 */ /* 0x000fe400078e7803 */
[----:B-1----:R-:W-:Y:S01]  /*5940*/  IADD3.X R5, R18, UR61, RZ, P6, !PT ;  /* 0x0000003d12057c10 */ /* 0x002fe2000b7fe4ff */
[----:B------:R-:W-:Y:S01]  /*5950*/  STL [R1+0xf08], R6 ;  /* 0x000f080601007387 */ /* 0x000fe20000100800 */
[----:B------:R-:W-:Y:S02]  /*5960*/  IADD3.X R2, R16, UR61, RZ, P5, !PT ;  /* 0x0000003d10027c10 */ /* 0x000fe4000affe4ff */
[----:B--2---:R-:W-:Y:S01]  /*5970*/  IADD3 R4, P6, R17, UR34, RZ ;  /* 0x0000002211047c10 */ /* 0x004fe2000ffde0ff */
[----:B------:R-:W-:Y:S01]  /*5980*/  STL [R1+0xed4], R5 ;  /* 0x000ed40501007387 */ /* 0x000fe20000100800 */
[----:B------:R-:W-:-:S03]  /*5990*/  ULDC UR34, c[0x0][0x238] ;  /* 0x00008e0000227ab9 */ /* 0x000fc60000000800 */
[----:B------:R0:W-:Y:S04]  /*59a0*/  STL [R1+0xf10], R4 ;  /* 0x000f100401007387 */ /* 0x0001e80000100800 */
        /* <DEDUP_REMOVED lines=29> */
[----:B------:R-:W-:Y:S01]  /*5b80*/  STL [R1+0xf48], R4 ;  /* 0x000f480401007387 */ /* 0x000fe20000100800 */
[----:B--2---:R-:W-:-:S03]  /*5b90*/  IADD3 R2, P6, R17, UR8, RZ ;  /* 0x0000000811027c10 */ /* 0x004fc6000ffde0ff */
[----:B------:R-:W-:Y:S01]  /*5ba0*/  STL [R1+0xf14], R3 ;  /* 0x000f140301007387 */ /* 0x000fe20000100800 */
[----:B------:R-:W-:Y:S01]  /*5bb0*/  USHF.R.S32.HI UR10, URZ, 0x1f, UR10 ;  /* 0x0000001f3f0a7899 */ /* 0x000fe2000801140a */
[----:B------:R-:W-:Y:S02]  /*5bc0*/  ULDC UR8, c[0x0][0x238] ;  /* 0x00008e0000087ab9 */ /* 0x000fe40000000800 */
[----:B------:R0:W-:Y:S04]  /*5bd0*/  STL [R1+0xf50], R2 ;  /* 0x000f500201007387 */ /* 0x0001e80000100800 */
[----:B------:R-:W-:Y:S04]  /*5be0*/  STL [R1+0x9fc], RZ ;  /* 0x0009fcff01007387 */ /* 0x000fe80000100800 */
        /* <DEDUP_REMOVED lines=119> */
[----:B------:R-:W-:Y:S01]  /*6360*/  STL [R1+0x39c], RZ ;  /* 0x00039cff01007387 */ /* 0x000fe20000100800 */
[----:B0-----:R-:W-:-:S03]  /*6370*/  IADD3.X R2, R16, UR61, RZ, P5, !PT ;  /* 0x0000003d10027c10 */ /* 0x001fc6000affe4ff */
[----:B------:R-:W-:Y:S04]  /*6380*/  STL [R1+0x430], RZ ;  /* 0x000430ff01007387 */ /* 0x000fe80000100800 */
[----:B------:R-:W-:Y:S04]  /*6390*/  STL [R1+0x434], RZ ;  /* 0x000434ff01007387 */ /* 0x000fe80000100800 */
[----:B------:R-:W-:Y:S04]  /*63a0*/  STL [R1+0x438], RZ ;  /* 0x000438ff01007387 */ /* 0x000fe80000100800 */
[----:B------:R-:W-:Y:S01]  /*63b0*/  STL [R1+0x43c], RZ ;  /* 0x00043cff01007387 */ /* 0x000fe20000100800 */
[----:B------:R-:W-:-:S03]  /*63c0*/  IADD3.X R4, R15, UR61, RZ, P4, !PT ;  /* 0x0000003d0f047c10 */ /* 0x000fc6000a7fe4ff */
[----:B------:R-:W-:Y:S01]  /*63d0*/  STL [R1+0x420], RZ ;  /* 0x000420ff01007387 */ /* 0x000fe20000100800 */
[----:B------:R-:W-:-:S03]  /*63e0*/  IADD3.X R3, R14, UR61, RZ, P3, !PT ;  /* 0x0000003d0e037c10 */ /* 0x000fc60009ffe4ff */
[----:B------:R-:W-:Y:S04]  /*63f0*/  STL [R1+0x424], RZ ;  /* 0x000424ff01007387 */ /* 0x000fe80000100800 */
[----:B------:R-:W-:Y:S04]  /*6400*/  STL [R1+0x428], RZ ;  /* 0x000428ff01007387 */ /* 0x000fe80000100800 */
[----:B------:R-:W-:Y:S04]  /*6410*/  STL [R1+0x42c], RZ ;  /* 0x00042cff01007387 */ /* 0x000fe80000100800 */
[----:B------:R0:W-:Y:S04]  /*6420*/  STL [R1+0xf1c], R2 ;  /* 0x000f1c0201007387 */ /* 0x0001e80000100800 */
        /* <DEDUP_REMOVED lines=638> */
[----:B-1----:R-:W-:Y:S02]  /*8c10*/  IADD3 R3, P4, R23, UR21, RZ ;  /* 0x0000001517037c10 */ /* 0x002fe4000ff9e0ff */
[----:B--2---:R-:W-:Y:S01]  /*8c20*/  IADD3 R2, P5, R24, UR21, RZ ;  /* 0x0000001518027c10 */ /* 0x004fe2000ffbe0ff */
[----:B------:R0:W-:Y:S01]  /*8c30*/  STL [R1+0x1418], R4 ;  /* 0x0014180401007387 */ /* 0x0001e20000100800 */
[----:B------:R-:W-:-:S03]  /*8c40*/  USHF.R.S32.HI UR27, URZ, 0x1f, UR21 ;  /* 0x0000001f3f1b7899 */ /* 0x000fc60008011415 */
[----:B------:R1:W-:Y:S04]  /*8c50*/  STL [R1+0x1420], R2 ;  /* 0x0014200201007387 */ /* 0x0003e80000100800 */
        /* <DEDUP_REMOVED lines=11> */
[----:B------:R1:W-:Y:S04]  /*8d10*/  STL [R1+0x1414], R2 ;  /* 0x0014140201007387 */ /* 0x0003e80000100800 */
[----:B------:R2:W-:Y:S01]  /*8d20*/  STL [R1+0x1450], R3 ;  /* 0x0014500301007387 */ /* 0x0005e20000100800 */
[----:B0-----:R-:W-:Y:S02]  /*8d30*/  IADD3.X R4, R15, UR27, RZ, P4, !PT ;  /* 0x0000001b0f047c10 */ /* 0x001fe4000a7fe4ff */
[----:B-1----:R-:W-:Y:S02]  /*8d40*/  IADD3.X R2, R16, UR27, RZ, P5, !PT ;  /* 0x0000001b10027c10 */ /* 0x002fe4000affe4ff */
[----:B--2---:R-:W-:-:S03]  /*8d50*/  IADD3.X R3, R14, UR27, RZ, P3, !PT ;  /* 0x0000001b0e037c10 */ /* 0x004fc60009ffe4ff */
        /* <DEDUP_REMOVED lines=44> */
[C---:B0-----:R-:W-:Y:S02]  /*9020*/  LOP3.LUT R4, R0.reuse, 0x410, RZ, 0x3c, !PT ;  /* 0x0000041000047812 */ /* 0x041fe400078e3cff */
[----:B-1----:R-:W-:Y:S02]  /*9030*/  SHF.R.S32.HI R2, RZ, 0x6, R26 ;  /* 0x00000006ff027819 */ /* 0x002fe4000001141a */
[C---:B------:R-:W-:Y:S02]  /*9040*/  LOP3.LUT R2, R0.reuse, 0x430, RZ, 0x3c, !PT ;  /* 0x0000043000027812 */ /* 0x040fe400078e3cff */
[----:B--2---:R-:W-:-:S02]  /*9050*/  LOP3.LUT R3, R0, 0x20, RZ, 0x3c, !PT ;  /* 0x0000002000037812 */ /* 0x004fc400078e3cff */
[----:B------:R-:W-:-:S03]  /*9060*/  LOP3.LUT R4, R0, 0x40, RZ, 0x3c, !PT ;  /* 0x0000004000047812 */ /* 0x000fc600078e3cff */
[----:B------:R0:W-:Y:S04]  /*9070*/  STL [R1+0x1ae8], R3 ;  /* 0x001ae80301007387 */ /* 0x0001e80000100800 */
[----:B------:R1:W-:Y:S01]  /*9080*/  STL [R1+0x1ae4], R2 ;  /* 0x001ae40201007387 */ /* 0x0003e20000100800 */
[----:B0-----:R-:W-:-:S03]  /*9090*/  LOP3.LUT R3, R0, 0x450, RZ, 0x3c, !PT ;  /* 0x0000045000037812 */ /* 0x001fc600078e3cff */
[----:B------:R0:W-:Y:S01]  /*90a0*/  STL [R1+0x1ae0], R4 ;  /* 0x001ae00401007387 */ /* 0x0001e20000100800 */
[----:B-1----:R-:W-:-:S03]  /*90b0*/  LOP3.LUT R2, R0, 0x60, RZ, 0x3c, !PT ;  /* 0x0000006000027812 */ /* 0x002fc600078e3cff */
[----:B------:R1:W-:Y:S04]  /*90c0*/  STL [R1+0x1adc], R3 ;  /* 0x001adc0301007387 */ /* 0x0003e80000100800 */
[----:B------:R2:W-:Y:S01]  /*90d0*/  STL [R1+0x1ad8], R2 ;  /* 0x001ad80201007387 */ /* 0x0005e20000100800 */
[----:B0-----:R-:W-:Y:S02]  /*90e0*/  LOP3.LUT R4, R0, 0x470, RZ, 0x3c, !PT ;  /* 0x0000047000047812 */ /* 0x001fe400078e3cff */
        /* <DEDUP_REMOVED lines=39> */
[----:B--2---:R-:W-:Y:S01]  /*9360*/  IADD3.X R2, R11, UR19, RZ, P3, !PT ;  /* 0x000000130b027c10 */ /* 0x004fe20009ffe4ff */
[----:B------:R-:W-:Y:S02]  /*9370*/  USHF.R.S32.HI UR6, URZ, 0x1f, UR9 ;  /* 0x0000001f3f067899 */ /* 0x000fe40008011409 */
        /* <DEDUP_REMOVED lines=30> */
[----:B------:R1:W-:Y:S01]  /*9560*/  STL [R1+0x14fc], R3 ;  /* 0x0014fc0301007387 */ /* 0x0003e20000100800 */
[----:B------:R-:W-:-:S03]  /*9570*/  USHF.R.S32.HI UR11, URZ, 0x1f, UR54 ;  /* 0x0000001f3f0b7899 */ /* 0x000fc60008011436 */
        /* <DEDUP_REMOVED lines=29> */
[----:B------:R1:W-:Y:S01]  /*9750*/  STL [R1+0x1570], R3 ;  /* 0x0015700301007387 */ /* 0x0003e20000100800 */
[----:B------:R-:W-:-:S03]  /*9760*/  USHF.R.S32.HI UR23, URZ, 0x1f, UR52 ;  /* 0x0000001f3f177899 */ /* 0x000fc60008011434 */
        /* <DEDUP_REMOVED lines=650> */
[----:B-1----:R-:W-:Y:S02]  /*c010*/  IADD3.X R3, R11, UR10, RZ, P2, !PT ;  /* 0x0000000a0b037c10 */ /* 0x002fe400097fe4ff */
[----:B--2---:R-:W-:Y:S01]  /*c020*/  IADD3.X R2, R10, UR10, RZ, P1, !PT ;  /* 0x0000000a0a027c10 */ /* 0x004fe20008ffe4ff */
[----:B------:R0:W-:Y:S04]  /*c030*/  STL [R1+0x1a3c], R4 ;  /* 0x001a3c0401007387 */ /* 0x0001e80000100800 */
[----:B------:R0:W-:Y:S04]  /*c040*/  STL [R1+0x1a4c], R2 ;  /* 0x001a4c0201007387 */ /* 0x0001e80000100800 */
[----:B------:R0:W-:Y:S01]  /*c050*/  STL [R1+0x1a44], R3 ;  /* 0x001a440301007387 */ /* 0x0001e20000100800 */
[----:B------:R-:W-:-:S02]  /*c060*/  USHF.L.U32 UR7, UR7, 0x6, URZ ;  /* 0x0000000607077899 */ /* 0x000fc4000800063f */
[----:B------:R-:W-:-:S12]  /*c070*/  USHF.L.U32 UR5, UR5, 0x6, URZ ;  /* 0x0000000605057899 */ /* 0x000fd8000800063f */
.L_x_2:
[----:B------:R-:W2:Y:S01]  /*c080*/  LDL R5, [R1+0x6cc] ;  /* 0x0006cc0001057983 */ /* 0x000ea20000100800 */
[----:B0-----:R-:W0:Y:S03]  /*c090*/  LDC R2, c[0x0][0x230] ;  /* 0x00008c00ff027b82 */ /* 0x001e260000000800 */
[----:B-12---:R1:W-:Y:S04]  /*c0a0*/  STL [R1+0x2b2c], R5 ;  /* 0x002b2c0501007387 */ /* 0x0063e80000100800 */
[----:B------:R-:W2:Y:S04]  /*c0b0*/  LDL R4, [R1+0x6d0] ;  /* 0x0006d00001047983 */ /* 0x000ea80000100800 */
[----:B-1----:R-:W0:Y:S04]  /*c0c0*/  LDL R5, [R1+0x9fc] ;  /* 0x0009fc0001057983 */ /* 0x002e280000100800 */
[----:B------:R-:W-:Y:S04]  /*c0d0*/  STL [R1+0x2420], R15 ;  /* 0x0024200f01007387 */ /* 0x000fe80000100800 */
        /* <DEDUP_REMOVED lines=451> */
[----:B------:R1:W-:Y:S04]  /*dd10*/  STL [R1+0x2b28], R8 ;  /* 0x002b280801007387 */ /* 0x0003e80000100800 */
        /* <DEDUP_REMOVED lines=18> */
[----:B------:R-:W-:Y:S01]  /*de40*/  STL [R1+0x23cc], R23 ;  /* 0x0023cc1701007387 */ /* 0x000fe20000100800 */
[----:B0-----:R-:W-:-:S03]  /*de50*/  IMAD R2, R5, -0x40, R2 ;  /* 0xffffffc005027824 */ /* 0x001fc600078e0202 */
[----:B------:R-:W-:Y:S04]  /*de60*/  STL [R1+0x23c8], R25 ;  /* 0x0023c81901007387 */ /* 0x000fe80000100800 */
[----:B------:R-:W-:Y:S04]  /*de70*/  STL [R1+0x23c4], R27 ;  /* 0x0023c41b01007387 */ /* 0x000fe80000100800 */
[----:B------:R-:W-:Y:S04]  /*de80*/  STL [R1+0x23c0], R29 ;  /* 0x0023c01d01007387 */ /* 0x000fe80000100800 */
[----:B-----5:R-:W-:Y:S04]  /*de90*/  STL [R1+0x22d8], R0 ;  /* 0x0022d80001007387 */ /* 0x020fe80000100800 */
[----:B------:R-:W2:Y:S01]  /*dea0*/  LDL.LU R5, [R1+0x2b2c] ;  /* 0x002b2c0001057983 */ /* 0x000ea20000300800 */
[----:B------:R-:W-:-:S02]  /*deb0*/  ISETP.GT.AND P0, PT, R2, RZ, PT ;  /* 0x000000ff0200720c */ /* 0x000fc40003f04270 */
[----:B-1----:R-:W-:-:S11]  /*dec0*/  PRMT R8, RZ, 0x7610, R8 ;  /* 0x00007610ff087816 */ /* 0x002fd60000000008 */
[----:B--2---:R-:W2:Y:S04]  /*ded0*/  @P0 LDG.E.U8 R8, desc[UR32][R4.64] ;  /* 0x0000002004080981 */ /* 0x004ea8000c1e1100 */
[----:B--2---:R0:W-:Y:S04]  /*dee0*/  STL [R1+0x9f4], R8 ;  /* 0x0009f40801007387 */ /* 0x0041e80000100800 */
[----:B0-----:R-:W2:Y:S04]  /*def0*/  LDL.LU R8, [R1+0x2b28] ;  /* 0x002b280001087983 */ /* 0x001ea80000300800 */
[----:B------:R-:W3:Y:S04]  /*df00*/  LDL R4, [R1+0x6d4] ;  /* 0x0006d40001047983 */ /* 0x000ee80000100800 */
[----:B------:R-:W3:Y:S01]  /*df10*/  LDL R5, [R1+0x6d8] ;  /* 0x0006d80001057983 */ /* 0x000ee20000100800 */
[----:B------:R-:W-:-:S02]  /*df20*/  PRMT R15, RZ, 0x7610, R15 ;  /* 0x00007610ff0f7816 */ /* 0x000fc4000000000f */
[----:B---3--:R-:W-:-:S04]  /*df30*/  @P0 LOP3.LUT R5, R5, R4, RZ, 0x3c, !PT ;  /* 0x0000000405050212 */ /* 0x008fc800078e3cff */
[----:B------:R-:W-:-:S04]  /*df40*/  @P0 LOP3.LUT R4, R5, R4, RZ, 0x3c, !PT ;  /* 0x0000000405040212 */ /* 0x000fc800078e3cff */
[----:B------:R-:W-:-:S05]  /*df50*/  @P0 LOP3.LUT R5, R5, R4, RZ, 0x3c, !PT ;  /* 0x0000000405050212 */ /* 0x000fca00078e3cff */
[----:B------:R-:W3:Y:S04]  /*df60*/  @P0 LDG.E.U8 R15, desc[UR32][R4.64] ;  /* 0x00000020040f0981 */ /* 0x000ee8000c1e1100 */
[----:B---3--:R0:W-:Y:S04]  /*df70*/  STL [R1+0x9f0], R15 ;  /* 0x0009f00f01007387 */ /* 0x0081e80000100800 */
[----:B0-----:R-:W3:Y:S04]  /*df80*/  LDL.LU R15, [R1+0x2b24] ;  /* 0x002b2400010f7983 */ /* 0x001ee80000300800 */
[----:B------:R-:W4:Y:S04]  /*df90*/  LDL R4, [R1+0x6dc] ;  /* 0x0006dc0001047983 */ /* 0x000f280000100800 */
[----:B------:R-:W4:Y:S01]  /*dfa0*/  LDL R5, [R1+0x6e0] ;  /* 0x0006e00001057983 */ /* 0x000f220000100800 */
[----:B------:R-:W-:-:S02]  /*dfb0*/  PRMT R13, RZ, 0x7610, R13 ;  /* 0x00007610ff0d7816 */ /* 0x000fc4000000000d */
[----:B----4-:R-:W-:-:S04]  /*dfc0*/  @P0 LOP3.LUT R5, R5, R4, RZ, 0x3c, !PT ;  /* 0x0000000405050212 */ /* 0x010fc800078e3cff */
[----:B------:R-:W-:-:S04]  /*dfd0*/  @P0 LOP3.LUT R4, R5, R4, RZ, 0x3c, !PT ;  /* 0x0000000405040212 */ /* 0x000fc800078e3cff */
[----:B------:R-:W-:-:S05]  /*dfe0*/  @P0 LOP3.LUT R5, R5, R4, RZ, 0x3c, !PT ;  /* 0x0000000405050212 */ /* 0x000fca00078e3cff */
[----:B------:R-:W4:Y:S04]  /*dff0*/  @P0 LDG.E.U8 R13, desc[UR32][R4.64] ;  /* 0x00000020040d0981 */ /* 0x000f28000c1e1100 */
[----:B----4-:R0:W-:Y:S04]  /*e000*/  STL [R1+0x9ec], R13 ;  /* 0x0009ec0d01007387 */ /* 0x0101e80000100800 */
[----:B0-----:R-:W4:Y:S04]  /*e010*/  LDL.LU R13, [R1+0x2b20] ;  /* 0x002b2000010d7983 */ /* 0x001f280000300800 */
[----:B------:R-:W2:Y:S04]  /*e020*/  LDL R4, [R1+0x6e4] ;  /* 0x0006e40001047983 */ /* 0x000ea80000100800 */
[----:B------:R-:W2:Y:S01]  /*e030*/  LDL R5, [R1+0x6e8] ;  /* 0x0006e80001057983 */ /* 0x000ea20000100800 */
[----:B---3--:R-:W-:-:S02]  /*e040*/  PRMT R15, RZ, 0x7610, R15 ;  /* 0x00007610ff0f7816 */ /* 0x008fc4000000000f */
[----:B--2---:R-:W-:-:S04]  /*e050*/  @P0 LOP3.LUT R5, R5, R4, RZ, 0x3c, !PT ;  /* 0x0000000405050212 */ /* 0x004fc800078e3cff */
[----:B------:R-:W-:-:S04]  /*e060*/  @P0 LOP3.LUT R4, R5, R4, RZ, 0x3c, !PT ;  /* 0x0000000405040212 */ /* 0x000fc800078e3cff */
[----:B------:R-:W-:-:S05]  /*e070*/  @P0 LOP3.LUT R5, R5, R4, RZ, 0x3c, !PT ;  /* 0x0000000405050212 */ /* 0x000fca00078e3cff */
[----:B------:R-:W2:Y:S04]  /*e080*/  @P0 LDG.E.U8 R15, desc[UR32][R4.64] ;  /* 0x00000020040f0981 */ /* 0x000ea8000c1e1100 */
[----:B--2---:R0:W-:Y:S04]  /*e090*/  STL [R1+0x9e8], R15 ;  /* 0x0009e80f01007387 */ /* 0x0041e80000100800 */
[----:B0-----:R-:W2:Y:S04]  /*e0a0*/  LDL.LU R15, [R1+0x2b1c] ;  /* 0x002b1c00010f7983 */ /* 0x001ea80000300800 */
[----:B------:R-:W3:Y:S04]  /*e0b0*/  LDL R4, [R1+0x6ec] ;  /* 0x0006ec0001047983 */ /* 0x000ee80000100800 */
[----:B------:R-:W3:Y:S01]  /*e0c0*/  LDL R5, [R1+0x6f0] ;  /* 0x0006f00001057983 */ /* 0x000ee20000100800 */
[----:B----4-:R-:W-:-:S02]  /*e0d0*/  PRMT R13, RZ, 0x7610, R13 ;  /* 0x00007610ff0d7816 */ /* 0x010fc4000000000d */
        /* <DEDUP_REMOVED lines=8> */
[----:B--2---:R-:W-:-:S02]  /*e160*/  PRMT R15, RZ, 0x7610, R15 ;  /* 0x00007610ff0f7816 */ /* 0x004fc4000000000f */
[----:B----4-:R-:W-:-:S04]  /*e170*/  @P0 LOP3.LUT R5, R5, R4, RZ, 0x3c, !PT ;  /* 0x0000000405050212 */ /* 0x010fc800078e3cff */
[----:B------:R-:W-:-:S04]  /*e180*/  @P0 LOP3.LUT R4, R5, R4, RZ, 0x3c, !PT ;  /* 0x0000000405040212 */ /* 0x000fc800078e3cff */
[----:B------:R-:W-:-:S05]  /*e190*/  @P0 LOP3.LUT R5, R5, R4, RZ, 0x3c, !PT ;  /* 0x0000000405050212 */ /* 0x000fca00078e3cff */
[----:B------:R-:W2:Y:S04]  /*e1a0*/  @P0 LDG.E.U8 R15, desc[UR32][R4.64] ;  /* 0x00000020040f0981 */ /* 0x000ea8000c1e1100 */
[----:B--2---:R0:W-:Y:S04]  /*e1b0*/  STL [R1+0x9e0], R15 ;  /* 0x0009e00f01007387 */ /* 0x0041e80000100800 */
[----:B0-----:R-:W2:Y:S04]  /*e1c0*/  LDL.LU R15, [R1+0x2b14] ;  /* 0x002b1400010f7983 */ /* 0x001ea80000300800 */
[----:B------:R-:W4:Y:S04]  /*e1d0*/  LDL R4, [R1+0x6fc] ;  /* 0x0006fc0001047983 */ /* 0x000f280000100800 */
[----:B------:R-:W4:Y:S01]  /*e1e0*/  LDL R5, [R1+0x700] ;  /* 0x0007000001057983 */ /* 0x000f220000100800 */
[----:B---3--:R-:W-:-:S02]  /*e1f0*/  PRMT R13, RZ, 0x7610, R13 ;  /* 0x00007610ff0d7816 */ /* 0x008fc4000000000d */
[----:B----4-:R-:W-:-:S04]  /*e200*/  @P0 LOP3.LUT R5, R5, R4, RZ, 0x3c, !PT ;  /* 0x0000000405050212 */ /* 0x010fc800078e3cff */
        /* <DEDUP_REMOVED lines=11> */
[----:B------:R-:W2:Y:S01]  /*e2c0*/  @P0 LDG.E.U8 R15, desc[UR32][R4.64] ;  /* 0x00000020040f0981 */ /* 0x000ea2000c1e1100 */
[----:B------:R-:W-:-:S03]  /*e2d0*/  ISETP.GT.AND P1, PT, R2, 0x1, PT ;  /* 0x000000010200780c */ /* 0x000fc60003f24270 */
        /* <DEDUP_REMOVED lines=3799> */
[----:B------:R-:W4:Y:S02]  /*1d050*/  LDL R5, [R1+0xd50] ;  /* 0x000d500001057983 */ /* 0x000f240000100800 */
[----:B----4-:R-:W-:-:S02]  /*1d060*/  @P1 LOP3.LUT R5, R5, R4, RZ, 0x3c, !PT ;  /* 0x0000000405051212 */ /* 0x010fc400078e3cff */
[----:B--2---:R-:W-:Y:S02]  /*1d070*/  PRMT R15, RZ, 0x7610, R15 ;  /* 0x00007610ff0f7816 */ /* 0x004fe4000000000f */
[----:B------:R-:W-:-:S04]  /*1d080*/  @P1 LOP3.LUT R4, R5, R4, RZ, 0x3c, !PT ;  /* 0x0000000405041212 */ /* 0x000fc800078e3cff */
[----:B------:R-:W-:-:S05]  /*1d090*/  @P1 LOP3.LUT R5, R5, R4, RZ, 0x3c, !PT ;  /* 0x0000000405051212 */ /* 0x000fca00078e3cff */
[----:B------:R-:W2:Y:S04]  /*1d0a0*/  @P1 LDG.E.U8 R15, desc[UR32][R4.64] ;  /* 0x00000020040f1981 */ /* 0x000ea8000c1e1100 */
        /* <DEDUP_REMOVED lines=203> */
[----:B------:R-:W4:Y:S01]  /*1dd60*/  LDL R5, [R1+0xc98] ;  /* 0x000c980001057983 */ /* 0x000f220000100800 */
[----:B------:R-:W-:-:S02]  /*1dd70*/  PRMT R0, RZ, 0x7610, R0 ;  /* 0x00007610ff007816 */ /* 0x000fc40000000000 */
[----:B----4-:R-:W-:-:S04]  /*1dd80*/  @P1 LOP3.LUT R5, R5, R4, RZ, 0x3c, !PT ;  /* 0x0000000405051212 */ /* 0x010fc800078e3cff */
[----:B------:R-:W-:-:S04]  /*1dd90*/  @P1 LOP3.LUT R4, R5, R4, RZ, 0x3c, !PT ;  /* 0x0000000405041212 */ /* 0x000fc800078e3cff */
[----:B------:R-:W-:-:S05]  /*1dda0*/  @P1 LOP3.LUT R5, R5, R4, RZ, 0x3c, !PT ;  /* 0x0000000405051212 */ /* 0x000fca00078e3cff */
[----:B------:R0:W4:Y:S04]  /*1ddb0*/  @P1 LDG.E.U8 R0, desc[UR32][R4.64] ;  /* 0x0000002004001981 */ /* 0x000128000c1e1100 */
[----:B------:R-:W0:Y:S04]  /*1ddc0*/  LDL R4, [R1+0xc8c] ;  /* 0x000c8c0001047983 */ /* 0x000e280000100800 */
[----:B------:R-:W0:Y:S01]  /*1ddd0*/  LDL R5, [R1+0xc90] ;  /* 0x000c900001057983 */ /* 0x000e220000100800 */
[----:B------:R-:W-:Y:S02]  /*1dde0*/  ISETP.GT.AND P0, PT, R2, 0x38, PT ;  /* 0x000000380200780c */ /* 0x000fe40003f04270 */
[----:B--2---:R-:W-:-:S11]  /*1ddf0*/  PRMT R15, RZ, 0x7610, R15 ;  /* 0x00007610ff0f7816 */ /* 0x004fd6000000000f */
[----:B0-----:R-:W-:-:S04]  /*1de00*/  @P0 LOP3.LUT R5, R5, R4, RZ, 0x3c, !PT ;  /* 0x0000000405050212 */ /* 0x001fc800078e3cff */
[----:B------:R-:W-:-:S04]  /*1de10*/  @P0 LOP3.LUT R4, R5, R4, RZ, 0x3c, !PT ;  /* 0x0000000405040212 */ /* 0x000fc800078e3cff */
[----:B------:R-:W-:-:S05]  /*1de20*/  @P0 LOP3.LUT R5, R5, R4, RZ, 0x3c, !PT ;  /* 0x0000000405050212 */ /* 0x000fca00078e3cff */
[----:B------:R-:W2:Y:S04]  /*1de30*/  @P0 LDG.E.U8 R15, desc[UR32][R4.64] ;  /* 0x00000020040f0981 */ /* 0x000ea8000c1e1100 */
[----:B----4-:R-:W-:Y:S04]  /*1de40*/  STL [R1+0x22dc], R0 ;  /* 0x0022dc0001007387 */ /* 0x010fe80000100800 */
        /* <DEDUP_REMOVED lines=49> */
[----:B------:R-:W-:-:S02]  /*1e160*/  PRMT R14, RZ, 0x7610, R14 ;  /* 0x00007610ff0e7816 */ /* 0x000fc4000000000e */
        /* <DEDUP_REMOVED lines=12> */
[----:B------:R-:W3:Y:S01]  /*1e230*/  @P0 LDG.E.U8 R11, desc[UR32][R4.64] ;  /* 0x00000020040b0981 */ /* 0x000ee2000c1e1100 */
[----:B------:R-:W-:-:S03]  /*1e240*/  ISETP.GT.AND P1, PT, R2, 0x39, PT ;  /* 0x000000390200780c */ /* 0x000fc60003f24270 */
        /* <DEDUP_REMOVED lines=71> */
[----:B------:R-:W2:Y:S01]  /*1e6c0*/  @P1 LDG.E.U8 R24, desc[UR32][R4.64] ;  /* 0x0000002004181981 */ /* 0x000ea2000c1e1100 */
[----:B------:R-:W-:-:S03]  /*1e6d0*/  ISETP.GT.AND P0, PT, R2, 0x3a, PT ;  /* 0x0000003a0200780c */ /* 0x000fc60003f04270 */
        /* <DEDUP_REMOVED lines=26> */
[----:B------:R0:W2:Y:S04]  /*1e880*/  @P0 LDG.E.U8 R15, desc[UR32][R4.64] ;  /* 0x00000020040f0981 */ /* 0x0000a8000c1e1100 */
[----:B------:R-:W0:Y:S04]  /*1e890*/  LDL R4, [R1+0xbf4] ;  /* 0x000bf40001047983 */ /* 0x000e280000100800 */
[----:B------:R-:W0:Y:S01]  /*1e8a0*/  LDL R5, [R1+0xbf8] ;  /* 0x000bf80001057983 */ /* 0x000e220000100800 */
[----:B------:R-:W-:Y:S02]  /*1e8b0*/  PRMT R13, RZ, 0x7610, R13 ;  /* 0x00007610ff0d7816 */ /* 0x000fe4000000000d */
[----:B0-----:R-:W-:-:S04]  /*1e8c0*/  @P0 LOP3.LUT R5, R5, R4, RZ, 0x3c, !PT ;  /* 0x0000000405050212 */ /* 0x001fc800078e3cff */
[----:B------:R-:W-:-:S04]  /*1e8d0*/  @P0 LOP3.LUT R4, R5, R4, RZ, 0x3c, !PT ;  /* 0x0000000405040212 */ /* 0x000fc800078e3cff */
[----:B------:R-:W-:Y:S01]  /*1e8e0*/  @P0 LOP3.LUT R5, R5, R4, RZ, 0x3c, !PT ;  /* 0x0000000405050212 */ /* 0x000fe200078e3cff */
[----:B--2---:R0:W-:Y:S04]  /*1e8f0*/  STL [R1+0x50], R15 ;  /* 0x0000500f01007387 */ /* 0x0041e80000100800 */
[----:B------:R1:W2:Y:S01]  /*1e900*/  @P0 LDG.E.U8 R13, desc[UR32][R4.64] ;  /* 0x00000020040d0981 */ /* 0x0002a2000c1e1100 */
[----:B------:R-:W-:-:S03]  /*1e910*/  PRMT R18, RZ, 0x7610, R18 ;  /* 0x00007610ff127816 */ /* 0x000fc60000000012 */
[----:B0-----:R-:W3:Y:S04]  /*1e920*/  LDL R15, [R1+0xbd8] ;  /* 0x000bd800010f7983 */ /* 0x001ee80000100800 */
[----:B------:R-:W1:Y:S04]  /*1e930*/  LDL R4, [R1+0xbec] ;  /* 0x000bec0001047983 */ /* 0x000e680000100800 */
[----:B------:R-:W1:Y:S02]  /*1e940*/  LDL R5, [R1+0xbf0] ;  /* 0x000bf00001057983 */ /* 0x000e640000100800 */
[----:B-1----:R-:W-:-:S04]  /*1e950*/  @P0 LOP3.LUT R5, R5, R4, RZ, 0x3c, !PT ;  /* 0x0000000405050212 */ /* 0x002fc800078e3cff */
[----:B------:R-:W-:-:S04]  /*1e960*/  @P0 LOP3.LUT R4, R5, R4, RZ, 0x3c, !PT ;  /* 0x0000000405040212 */ /* 0x000fc800078e3cff */
[----:B------:R-:W-:-:S05]  /*1e970*/  @P0 LOP3.LUT R5, R5, R4, RZ, 0x3c, !PT ;  /* 0x0000000405050212 */ /* 0x000fca00078e3cff */
[----:B------:R-:W4:Y:S04]  /*1e980*/  @P0 LDG.E.U8 R18, desc[UR32][R4.64] ;  /* 0x0000002004120981 */ /* 0x000f28000c1e1100 */
[----:B--2---:R0:W-:Y:S04]  /*1e990*/  STL [R1+0x4c], R13 ;  /* 0x00004c0d01007387 */ /* 0x0041e80000100800 */
[----:B0-----:R-:W2:Y:S04]  /*1e9a0*/  LDL R13, [R1+0xbd0] ;  /* 0x000bd000010d7983 */ /* 0x001ea80000100800 */
[----:B----4-:R0:W-:Y:S04]  /*1e9b0*/  STL [R1+0x48], R18 ;  /* 0x0000481201007387 */ /* 0x0101e80000100800 */
[----:B0-----:R-:W4:Y:S04]  /*1e9c0*/  LDL.LU R18, [R1+0x23e4] ;  /* 0x0023e40001127983 */ /* 0x001f280000300800 */
        /* <DEDUP_REMOVED lines=9> */
[----:B------:R-:W2:Y:S04]  /*1ea60*/  LDL R4, [R1+0xbdc] ;  /* 0x000bdc0001047983 */ /* 0x000ea80000100800 */
[----:B------:R-:W2:Y:S01]  /*1ea70*/  LDL R5, [R1+0xbe0] ;  /* 0x000be00001057983 */ /* 0x000ea20000100800 */
[----:B------:R-:W-:-:S02]  /*1ea80*/  PRMT R8, RZ, 0x7610, R8 ;  /* 0x00007610ff087816 */ /* 0x000fc40000000008 */
[----:B--2---:R-:W-:-:S04]  /*1ea90*/  @P0 LOP3.LUT R5, R5, R4, RZ, 0x3c, !PT ;  /* 0x0000000405050212 */ /* 0x004fc800078e3cff */
[----:B------:R-:W-:-:S04]  /*1eaa0*/  @P0 LOP3.LUT R4, R5, R4, RZ, 0x3c, !PT ;  /* 0x0000000405040212 */ /* 0x000fc800078e3cff */
[----:B------:R-:W-:-:S05]  /*1eab0*/  @P0 LOP3.LUT R5, R5, R4, RZ, 0x3c, !PT ;  /* 0x0000000405050212 */ /* 0x000fca00078e3cff */
[----:B------:R0:W2:Y:S04]  /*1eac0*/  @P0 LDG.E.U8 R8, desc[UR32][R4.64] ;  /* 0x0000002004080981 */ /* 0x0000a8000c1e1100 */
[----:B------:R-:W4:Y:S01]  /*1ead0*/  LDL R5, [R1+0xbd4] ;  /* 0x000bd40001057983 */ /* 0x000f220000100800 */
[----:B------:R-:W-:Y:S01]  /*1eae0*/  PRMT R14, RZ, 0x7610, R14 ;  /* 0x00007610ff0e7816 */ /* 0x000fe2000000000e */
[----:B0-----:R-:W-:Y:S01]  /*1eaf0*/  @P0 IMAD.MOV.U32 R4, RZ, RZ, R15 ;  /* 0x000000ffff040224 */ /* 0x001fe200078e000f */
[----:B------:R-:W-:Y:S01]  /*1eb00*/  ISETP.GT.AND P1, PT, R2, 0x3b, PT ;  /* 0x0000003b0200780c */ /* 0x000fe20003f24270 */
[----:B--2---:R0:W-:Y:S01]  /*1eb10*/  STL [R1+0x40], R8 ;  /* 0x0000400801007387 */ /* 0x0041e20000100800 */
[----:B------:R-:W-:-:S03]  /*1eb20*/  PRMT R11, RZ, 0x7610, R11 ;  /* 0x00007610ff0b7816 */ /* 0x000fc6000000000b */
[----:B------:R-:W2:Y:S04]  /*1eb30*/  LDL R15, [R1+0xbac] ;  /* 0x000bac00010f7983 */ /* 0x000ea80000100800 */
[----:B----4-:R1:W4:Y:S04]  /*1eb40*/  @P0 LDG.E.U8 R14, desc[UR32][R4.64] ;  /* 0x00000020040e0981 */ /* 0x010328000c1e1100 */
[----:B0-----:R-:W3:Y:S04]  /*1eb50*/  LDL R8, [R1+0xbb8] ;  /* 0x000bb80001087983 */ /* 0x001ee80000100800 */
[----:B------:R-:W2:Y:S01]  /*1eb60*/  LDL R5, [R1+0xbcc] ;  /* 0x000bcc0001057983 */ /* 0x000ea20000100800 */
[----:B-1----:R-:W-:-:S03]  /*1eb70*/  @P1 IMAD.MOV.U32 R4, RZ, RZ, R13 ;  /* 0x000000ffff041224 */ /* 0x002fc600078e000d */
[----:B----4-:R0:W-:Y:S01]  /*1eb80*/  STL [R1+0x3c], R14 ;  /* 0x00003c0e01007387 */ /* 0x0101e20000100800 */
[----:B------:R-:W-:-:S03]  /*1eb90*/  PRMT R3, RZ, 0x7610, R3 ;  /* 0x00007610ff037816 */ /* 0x000fc60000000003 */
[----:B------:R-:W4:Y:S04]  /*1eba0*/  LDL R13, [R1+0xba4] ;  /* 0x000ba400010d7983 */ /* 0x000f280000100800 */
[----:B--2---:R1:W2:Y:S04]  /*1ebb0*/  @P1 LDG.E.U8 R11, desc[UR32][R4.64] ;  /* 0x00000020040b1981 */ /* 0x0042a8000c1e1100 */
[----:B0-----:R-:W4:Y:S04]  /*1ebc0*/  LDL R14, [R1+0xbb0] ;  /* 0x000bb000010e7983 */ /* 0x001f280000100800 */
[----:B------:R-:W1:Y:S04]  /*1ebd0*/  LDL R4, [R1+0xbc4] ;  /* 0x000bc40001047983 */ /* 0x000e680000100800 */
[----:B------:R-:W1:Y:S02]  /*1ebe0*/  LDL R5, [R1+0xbc8] ;  /* 0x000bc80001057983 */ /* 0x000e640000100800 */
[----:B-1----:R-:W-:-:S04]  /*1ebf0*/  @P1 LOP3.LUT R5, R5, R4, RZ, 0x3c, !PT ;  /* 0x0000000405051212 */ /* 0x002fc800078e3cff */
[----:B------:R-:W-:-:S04]  /*1ec00*/  @P1 LOP3.LUT R4, R5, R4, RZ, 0x3c, !PT ;  /* 0x0000000405041212 */ /* 0x000fc800078e3cff */
[----:B------:R-:W-:-:S05]  /*1ec10*/  @P1 LOP3.LUT R5, R5, R4, RZ, 0x3c, !PT ;  /* 0x0000000405051212 */ /* 0x000fca00078e3cff */
[----:B------:R-:W3:Y:S04]  /*1ec20*/  @P1 LDG.E.U8 R3, desc[UR32][R4.64] ;  /* 0x0000002004031981 */ /* 0x000ee8000c1e1100 */
[----:B--2---:R0:W-:Y:S04]  /*1ec30*/  STL [R1+0x38], R11 ;  /* 0x0000380b01007387 */ /* 0x0041e80000100800 */
[----:B0-----:R-:W2:Y:S04]  /*1ec40*/  LDL R11, [R1+0xba8] ;  /* 0x000ba800010b7983 */ /* 0x001ea80000100800 */
        /* <DEDUP_REMOVED lines=8> */
[----:B------:R-:W4:Y:S01]  /*1ecd0*/  @P1 LDG.E.U8 R17, desc[UR32][R4.64] ;  /* 0x0000002004111981 */ /* 0x000f22000c1e1100 */
[----:B------:R-:W-:-:S03]  /*1ece0*/  PRMT R19, RZ, 0x7610, R19 ;  /* 0x00007610ff137816 */ /* 0x000fc60000000013 */
[----:B----4-:R0:W-:Y:S04]  /*1ecf0*/  STL [R1+0x30], R17 ;  /* 0x0000301101007387 */ /* 0x0101e80000100800 */
[----:B0-----:R-:W4:Y:S04]  /*1ed00*/  LDL.LU R17, [R1+0x23d8] ;  /* 0x0023d80001117983 */ /* 0x001f280000300800 */
[----:B------:R-:W2:Y:S01]  /*1ed10*/  LDL R5, [R1+0xbb4] ;  /* 0x000bb40001057983 */ /* 0x000ea20000100800 */
[----:B------:R-:W-:Y:S01]  /*1ed20*/  @P1 IMAD.MOV.U32 R4, RZ, RZ, R8 ;  /* 0x000000ffff041224 */ /* 0x000fe200078e0008 */
[----:B------:R-:W-:-:S02]  /*1ed30*/  PRMT R21, RZ, 0x7610, R21 ;  /* 0x00007610ff157816 */ /* 0x000fc40000000015 */
[----:B------:R-:W-:Y:S01]  /*1ed40*/  PRMT R23, RZ, 0x7610, R23 ;  /* 0x00007610ff177816 */ /* 0x000fe20000000017 */
[----:B------:R-:W3:Y:S04]  /*1ed50*/  LDL R8, [R1+0xb98] ;  /* 0x000b980001087983 */ /* 0x000ee80000100800 */
[----:B--2---:R0:W2:Y:S02]  /*1ed60*/  @P1 LDG.E.U8 R19, desc[UR32][R4.64] ;  /* 0x0000002004131981 */ /* 0x0040a4000c1e1100 */
[----:B0-----:R-:W-:Y:S02]  /*1ed70*/  @P1 IMAD.MOV.U32 R4, RZ, RZ, R14 ;  /* 0x000000ffff041224 */ /* 0x001fe400078e000e */
[----:B------:R-:W-:-:S05]  /*1ed80*/  @P1 IMAD.MOV.U32 R5, RZ, RZ, R15 ;  /* 0x000000ffff051224 */ /* 0x000fca00078e000f */
[----:B------:R0:W4:Y:S02]  /*1ed90*/  @P1 LDG.E.U8 R21, desc[UR32][R4.64] ;  /* 0x0000002004151981 */ /* 0x000124000c1e1100 */
[----:B0-----:R-:W-:Y:S02]  /*1eda0*/  @P1 IMAD.MOV.U32 R4, RZ, RZ, R11 ;  /* 0x000000ffff041224 */ /* 0x001fe400078e000b */
[----:B------:R-:W-:-:S05]  /*1edb0*/  @P1 IMAD.MOV.U32 R5, RZ, RZ, R13 ;  /* 0x000000ffff051224 */ /* 0x000fca00078e000d */
[----:B------:R-:W3:Y:S04]  /*1edc0*/  @P1 LDG.E.U8 R23, desc[UR32][R4.64] ;  /* 0x0000002004171981 */ /* 0x000ee8000c1e1100 */
[----:B--2---:R0:W-:Y:S04]  /*1edd0*/  STL [R1+0x2c], R19 ;  /* 0x00002c1301007387 */ /* 0x0041e80000100800 */
[----:B0-----:R-:W2:Y:S04]  /*1ede0*/  LDL.LU R19, [R1+0x23d4] ;  /* 0x0023d40001137983 */ /* 0x001ea80000300800 */
[----:B------:R-:W2:Y:S04]  /*1edf0*/  LDL R15, [R1+0xb8c] ;  /* 0x000b8c00010f7983 */ /* 0x000ea80000100800 */
[----:B------:R-:W2:Y:S04]  /*1ee00*/  LDL R14, [R1+0xb90] ;  /* 0x000b9000010e7983 */ /* 0x000ea80000100800 */
[----:B----4-:R0:W-:Y:S04]  /*1ee10*/  STL [R1+0x28], R21 ;  /* 0x0000281501007387 */ /* 0x0101e80000100800 */
[----:B0-----:R-:W4:Y:S04]  /*1ee20*/  LDL.LU R21, [R1+0x23d0] ;  /* 0x0023d00001157983 */ /* 0x001f280000300800 */
[----:B------:R-:W4:Y:S04]  /*1ee30*/  LDL R13, [R1+0xb84] ;  /* 0x000b8400010d7983 */ /* 0x000f280000100800 */
[----:B------:R-:W4:Y:S04]  /*1ee40*/  LDL R11, [R1+0xb88] ;  /* 0x000b8800010b7983 */ /* 0x000f280000100800 */
        /* <DEDUP_REMOVED lines=8> */
[----:B------:R-:W2:Y:S01]  /*1eed0*/  @P1 LDG.E.U8 R25, desc[UR32][R4.64] ;  /* 0x0000002004191981 */ /* 0x000ea2000c1e1100 */
[----:B------:R-:W-:Y:S02]  /*1eee0*/  ISETP.GT.AND P0, PT, R2, 0x3c, PT ;  /* 0x0000003c0200780c */ /* 0x000fe40003f04270 */
[----:B------:R-:W-:Y:S01]  /*1eef0*/  PRMT R0, RZ, 0x7610, R0 ;  /* 0x00007610ff007816 */ /* 0x000fe20000000000 */
[----:B--2---:R0:W-:Y:S04]  /*1ef00*/  STL [R1+0x20], R25 ;  /* 0x0000201901007387 */ /* 0x0041e80000100800 */
[----:B0-----:R-:W2:Y:S04]  /*1ef10*/  LDL.LU R25, [R1+0x23c8] ;  /* 0x0023c80001197983 */ /* 0x001ea80000300800 */
[----:B------:R-:W4:Y:S01]  /*1ef20*/  LDL R5, [R1+0xb94] ;  /* 0x000b940001057983 */ /* 0x000f220000100800 */
[----:B------:R-:W-:Y:S01]  /*1ef30*/  @P1 IMAD.MOV.U32 R4, RZ, RZ, R8 ;  /* 0x000000ffff041224 */ /* 0x000fe200078e0008 */
[----:B------:R-:W-:-:S02]  /*1ef40*/  PRMT R7, RZ, 0x7610, R7 ;  /* 0x00007610ff077816 */ /* 0x000fc40000000007 */
[----:B------:R-:W-:Y:S01]  /*1ef50*/  PRMT R10, RZ, 0x7610, R10 ;  /* 0x00007610ff0a7816 */ /* 0x000fe2000000000a */
[----:B------:R-:W3:Y:S04]  /*1ef60*/  LDL R8, [R1+0xb74] ;  /* 0x000b740001087983 */ /* 0x000ee80000100800 */
[----:B----4-:R0:W4:Y:S02]  /*1ef70*/  @P1 LDG.E.U8 R0, desc[UR32][R4.64] ;  /* 0x0000002004001981 */ /* 0x010124000c1e1100 */
[----:B0-----:R-:W-:Y:S02]  /*1ef80*/  @P0 IMAD.MOV.U32 R4, RZ, RZ, R14 ;  /* 0x000000ffff040224 */ /* 0x001fe400078e000e */
[----:B------:R-:W-:-:S05]  /*1ef90*/  @P0 IMAD.MOV.U32 R5, RZ, RZ, R15 ;  /* 0x000000ffff050224 */ /* 0x000fca00078e000f */
[----:B------:R0:W2:Y:S02]  /*1efa0*/  @P0 LDG.E.U8 R7, desc[UR32][R4.64] ;  /* 0x0000002004070981 */ /* 0x0000a4000c1e1100 */
[----:B0-----:R-:W-:Y:S02]  /*1efb0*/  @P0 IMAD.MOV.U32 R4, RZ, RZ, R11 ;  /* 0x000000ffff040224 */ /* 0x001fe400078e000b */
[----:B------:R-:W-:-:S05]  /*1efc0*/  @P0 IMAD.MOV.U32 R5, RZ, RZ, R13 ;  /* 0x000000ffff050224 */ /* 0x000fca00078e000d */
[----:B------:R0:W3:Y:S04]  /*1efd0*/  @P0 LDG.E.U8 R10, desc[UR32][R4.64] ;  /* 0x00000020040a0981 */ /* 0x0000e8000c1e1100 */
[----:B----4-:R1:W-:Y:S04]  /*1efe0*/  STL [R1+0x1c], R0 ;  /* 0x00001c0001007387 */ /* 0x0103e80000100800 */
[----:B------:R-:W4:Y:S04]  /*1eff0*/  LDL R15, [R1+0xb6c] ;  /* 0x000b6c00010f7983 */ /* 0x000f280000100800 */
[----:B-1----:R-:W4:Y:S04]  /*1f000*/  LDL R0, [R1+0xb78] ;  /* 0x000b780001007983 */ /* 0x002f280000100800 */
[----:B--2---:R1:W-:Y:S04]  /*1f010*/  STL [R1+0x18], R7 ;  /* 0x0000180701007387 */ /* 0x0043e80000100800 */
[----:B------:R-:W0:Y:S04]  /*1f020*/  LDL R4, [R1+0xb7c] ;  /* 0x000b7c0001047983 */ /* 0x000e280000100800 */
[----:B------:R-:W0:Y:S01]  /*1f030*/  LDL R5, [R1+0xb80] ;  /* 0x000b800001057983 */ /* 0x000e220000100800 */
[----:B------:R-:W-:-:S03]  /*1f040*/  PRMT R27, RZ, 0x7610, R27 ;  /* 0x00007610ff1b7816 */ /* 0x000fc6000000001b */
[----:B------:R-:W2:Y:S04]  /*1f050*/  LDL R14, [R1+0xb64] ;  /* 0x000b6400010e7983 */ /* 0x000ea80000100800 */
[----:B------:R-:W2:Y:S04]  /*1f060*/  LDL R13, [R1+0xb68] ;  /* 0x000b6800010d7983 */ /* 0x000ea80000100800 */
[----:B------:R-:W2:Y:S04]  /*1f070*/  LDL R11, [R1+0xb5c] ;  /* 0x000b5c00010b7983 */ /* 0x000ea80000100800 */
[----:B-1----:R-:W2:Y:S01]  /*1f080*/  LDL R7, [R1+0xb70] ;  /* 0x000b700001077983 */ /* 0x002ea20000100800 */
[----:B0-----:R-:W-:-:S04]  /*1f090*/  @P0 LOP3.LUT R5, R5, R4, RZ, 0x3c, !PT ;  /* 0x0000000405050212 */ /* 0x001fc800078e3cff */
[----:B------:R-:W-:-:S04]  /*1f0a0*/  @P0 LOP3.LUT R4, R5, R4, RZ, 0x3c, !PT ;  /* 0x0000000405040212 */ /* 0x000fc800078e3cff */
[----:B------:R-:W-:-:S05]  /*1f0b0*/  @P0 LOP3.LUT R5, R5, R4, RZ, 0x3c, !PT ;  /* 0x0000000405050212 */ /* 0x000fca00078e3cff */
[----:B------:R4:W2:Y:S04]  /*1f0c0*/  @P0 LDG.E.U8 R27, desc[UR32][R4.64] ;  /* 0x00000020041b0981 */ /* 0x0008a8000c1e1100 */
[----:B---3--:R0:W-:Y:S04]  /*1f0d0*/  STL [R1+0x14], R10 ;  /* 0x0000140a01007387 */ /* 0x0081e80000100800 */
[----:B0-----:R-:W3:Y:S01]  /*1f0e0*/  LDL R10, [R1+0xb60] ;  /* 0x000b6000010a7983 */ /* 0x001ee20000100800 */
[----:B----4-:R-:W-:Y:S02]  /*1f0f0*/  @P0 IMAD.MOV.U32 R4, RZ, RZ, R0 ;  /* 0x000000ffff040224 */ /* 0x010fe400078e0000 */
[----:B------:R-:W-:Y:S01]  /*1f100*/  @P0 IMAD.MOV.U32 R5, RZ, RZ, R8 ;  /* 0x000000ffff050224 */ /* 0x000fe200078e0008 */
[----:B------:R-:W-:-:S02]  /*1f110*/  PRMT R29, RZ, 0x7610, R29 ;  /* 0x00007610ff1d7816 */ /* 0x000fc4000000001d */
[----:B------:R-:W-:-:S04]  /*1f120*/  PRMT R6, RZ, 0x7610, R6 ;  /* 0x00007610ff067816 */ /* 0x000fc80000000006 */
[----:B------:R2:W4:Y:S02]  /*1f130*/  @P0 LDG.E.U8 R29, desc[UR32][R4.64] ;  /* 0x00000020041d0981 */ /* 0x000524000c1e1100 */
[----:B--2---:R-:W-:Y:S02]  /*1f140*/  @P0 IMAD.MOV.U32 R4, RZ, RZ, R7 ;  /* 0x000000ffff040224 */ /* 0x004fe400078e0007 */
[----:B------:R-:W-:-:S05]  /*1f150*/  @P0 IMAD.MOV.U32 R5, RZ, RZ, R15 ;  /* 0x000000ffff050224 */ /* 0x000fca00078e000f */
[----:B------:R0:W2:Y:S04]  /*1f160*/  @P0 LDG.E.U8 R6, desc[UR32][R4.64] ;  /* 0x0000002004060981 */ /* 0x0000a8000c1e1100 */
[----:B------:R1:W-:Y:S04]  /*1f170*/  STL [R1+0x10], R27 ;  /* 0x0000101b01007387 */ /* 0x0003e80000100800 */
[----:B-1----:R-:W2:Y:S04]  /*1f180*/  LDL.LU R27, [R1+0x23c4] ;  /* 0x0023c400011b7983 */ /* 0x002ea80000300800 */
[----:B------:R-:W2:Y:S04]  /*1f190*/  LDL R8, [R1+0xb54] ;  /* 0x000b540001087983 */ /* 0x000ea80000100800 */
[----:B------:R-:W2:Y:S01]  /*1f1a0*/  LDL R0, [R1+0xb58] ;  /* 0x000b580001007983 */ /* 0x000ea20000100800 */
[----:B------:R-:W-:Y:S01]  /*1f1b0*/  PRMT R12, RZ, 0x7610, R12 ;  /* 0x00007610ff0c7816 */ /* 0x000fe2000000000c */
[----:B0-----:R-:W-:-:S02]  /*1f1c0*/  @P0 IMAD.MOV.U32 R4, RZ, RZ, R13 ;  /* 0x000000ffff040224 */ /* 0x001fc400078e000d */
[----:B------:R-:W-:Y:S01]  /*1f1d0*/  @P0 IMAD.MOV.U32 R5, RZ, RZ, R14 ;  /* 0x000000ffff050224 */ /* 0x000fe200078e000e */
[----:B------:R-:W-:-:S04]  /*1f1e0*/  PRMT R9, RZ, 0x7610, R9 ;  /* 0x00007610ff097816 */ /* 0x000fc80000000009 */
[----:B------:R3:W2:Y:S02]  /*1f1f0*/  @P0 LDG.E.U8 R12, desc[UR32][R4.64] ;  /* 0x00000020040c0981 */ /* 0x0006a4000c1e1100 */
[----:B---3--:R-:W-:Y:S02]  /*1f200*/  @P0 IMAD.MOV.U32 R4, RZ, RZ, R10 ;  /* 0x000000ffff040224 */ /* 0x008fe400078e000a */
[----:B------:R-:W-:-:S05]  /*1f210*/  @P0 IMAD.MOV.U32 R5, RZ, RZ, R11 ;  /* 0x000000ffff050224 */ /* 0x000fca00078e000b */
[----:B------:R0:W3:Y:S01]  /*1f220*/  @P0 LDG.E.U8 R9, desc[UR32][R4.64] ;  /* 0x0000002004090981 */ /* 0x0000e2000c1e1100 */
[----:B------:R-:W-:-:S03]  /*1f230*/  PRMT R28, RZ, 0x7610, R28 ;  /* 0x00007610ff1c7816 */ /* 0x000fc6000000001c */
[----:B----4-:R1:W-:Y:S04]  /*1f240*/  STL [R1+0xc], R29 ;  /* 0x00000c1d01007387 */ /* 0x0103e80000100800 */
[----:B-1----:R-:W4:Y:S04]  /*1f250*/  LDL.LU R29, [R1+0x23c0] ;  /* 0x0023c000011d7983 */ /* 0x002f280000300800 */
[----:B------:R-:W4:Y:S04]  /*1f260*/  LDL R7, [R1+0xb4c] ;  /* 0x000b4c0001077983 */ /* 0x000f280000100800 */
[----:B--2---:R1:W-:Y:S04]  /*1f270*/  STL [R1+0x8], R6 ;  /* 0x0000080601007387 */ /* 0x0043e80000100800 */
[----:B-1----:R-:W2:Y:S01]  /*1f280*/  LDL R6, [R1+0xb50] ;  /* 0x000b500001067983 */ /* 0x002ea20000100800 */
[----:B0-----:R-:W-:-:S02]  /*1f290*/  @P0 IMAD.MOV.U32 R5, RZ, RZ, R8 ;  /* 0x000000ffff050224 */ /* 0x001fc400078e0008 */
[----:B------:R-:W-:-:S05]  /*1f2a0*/  @P0 IMAD.MOV.U32 R4, RZ, RZ, R0 ;  /* 0x000000ffff040224 */ /* 0x000fca00078e0000 */
[----:B------:R2:W4:Y:S04]  /*1f2b0*/  @P0 LDG.E.U8 R28, desc[UR32][R4.64] ;  /* 0x00000020041c0981 */ /* 0x000528000c1e1100 */
[----:B------:R-:W-:Y:S04]  /*1f2c0*/  STL [R1+0x4], R12 ;  /* 0x0000040c01007387 */ /* 0x000fe80000100800 */
[----:B------:R-:W4:Y:S04]  /*1f2d0*/  LDL R10, [R1+0xb44] ;  /* 0x000b4400010a7983 */ /* 0x000f280000100800 */
[----:B---3--:R0:W-:Y:S04]  /*1f2e0*/  STL [R1], R9 ;  /* 0x0000000901007387 */ /* 0x0081e80000100800 */
[----:B------:R-:W3:Y:S04]  /*1f2f0*/  LDL R8, [R1+0xb3c] ;  /* 0x000b3c0001087983 */ /* 0x000ee80000100800 */
[----:B------:R-:W3:Y:S04]  /*1f300*/  LDL R0, [R1+0xb40] ;  /* 0x000b400001007983 */ /* 0x000ee80000100800 */
[----:B0-----:R-:W3:Y:S01]  /*1f310*/  LDL R9, [R1+0xb48] ;  /* 0x000b480001097983 */ /* 0x001ee20000100800 */
[----:B------:R-:W-:-:S02]  /*1f320*/  ISETP.GT.AND P1, PT, R2, 0x3d, PT ;  /* 0x0000003d0200780c */ /* 0x000fc40003f24270 */
[----:B------:R-:W-:-:S11]  /*1f330*/  PRMT R26, RZ, 0x7610, R26 ;  /* 0x00007610ff1a7816 */ /* 0x000fd6000000001a */
[----:B--2---:R-:W-:Y:S02]  /*1f340*/  @P1 IMAD.MOV.U32 R4, RZ, RZ, R6 ;  /* 0x000000ffff041224 */ /* 0x004fe400078e0006 */
[----:B----4-:R-:W-:-:S05]  /*1f350*/  @P1 IMAD.MOV.U32 R5, RZ, RZ, R7 ;  /* 0x000000ffff051224 */ /* 0x010fca00078e0007 */
[----:B------:R0:W2:Y:S04]  /*1f360*/  @P1 LDG.E.U8 R26, desc[UR32][R4.64] ;  /* 0x00000020041a1981 */ /* 0x0000a8000c1e1100 */
[----:B------:R-:W-:Y:S04]  /*1f370*/  STL [R1+0x2388], R28 ;  /* 0x0023881c01007387 */ /* 0x000fe80000100800 */
[----:B------:R-:W4:Y:S04]  /*1f380*/  LDL R12, [R1+0xb34] ;  /* 0x000b3400010c7983 */ /* 0x000f280000100800 */
[----:B------:R-:W4:Y:S04]  /*1f390*/  LDL R11, [R1+0xb38] ;  /* 0x000b3800010b7983 */ /* 0x000f280000100800 */
[----:B------:R-:W4:Y:S04]  /*1f3a0*/  LDL R7, [R1+0xb2c] ;  /* 0x000b2c0001077983 */ /* 0x000f280000100800 */
[----:B------:R-:W4:Y:S01]  /*1f3b0*/  LDL R6, [R1+0xb30] ;  /* 0x000b300001067983 */ /* 0x000f220000100800 */
[----:B------:R-:W-:Y:S01]  /*1f3c0*/  PRMT R24, RZ, 0x7610, R24 ;  /* 0x00007610ff187816 */ /* 0x000fe20000000018 */
[----:B0-----:R-:W-:Y:S01]  /*1f3d0*/  @P1 IMAD.MOV.U32 R5, RZ, RZ, R10 ;  /* 0x000000ffff051224 */ /* 0x001fe200078e000a */
[----:B------:R-:W-:-:S02]  /*1f3e0*/  PRMT R22, RZ, 0x7610, R22 ;  /* 0x00007610ff167816 */ /* 0x000fc40000000016 */
[----:B------:R-:W-:Y:S01]  /*1f3f0*/  PRMT R20, RZ, 0x7610, R20 ;  /* 0x00007610ff147816 */ /* 0x000fe20000000014 */
[----:B---3--:R-:W-:-:S05]  /*1f400*/  @P1 IMAD.MOV.U32 R4, RZ, RZ, R9 ;  /* 0x000000ffff041224 */ /* 0x008fca00078e0009 */
[----:B------:R0:W3:Y:S02]  /*1f410*/  @P1 LDG.E.U8 R24, desc[UR32][R4.64] ;  /* 0x0000002004181981 */ /* 0x0000e4000c1e1100 */
[----:B0-----:R-:W-:Y:S02]  /*1f420*/  @P1 IMAD.MOV.U32 R4, RZ, RZ, R0 ;  /* 0x000000ffff041224 */ /* 0x001fe400078e0000 */
[----:B------:R-:W-:-:S05]  /*1f430*/  @P1 IMAD.MOV.U32 R5, RZ, RZ, R8 ;  /* 0x000000ffff051224 */ /* 0x000fca00078e0008 */
[----:B------:R4:W3:Y:S01]  /*1f440*/  @P1 LDG.E.U8 R22, desc[UR32][R4.64] ;  /* 0x0000002004161981 */ /* 0x0008e2000c1e1100 */
[----:B------:R-:W-:-:S03]  /*1f450*/  PRMT R18, RZ, 0x7610, R18 ;  /* 0x00007610ff127816 */ /* 0x000fc60000000012 */
[----:B--2---:R-:W-:Y:S04]  /*1f460*/  STL [R1+0x235c], R26 ;  /* 0x00235c1a01007387 */ /* 0x004fe80000100800 */
[----:B------:R-:W2:Y:S04]  /*1f470*/  LDL R10, [R1+0xb24] ;  /* 0x000b2400010a7983 */ /* 0x000ea80000100800 */
[----:B------:R-:W2:Y:S01]  /*1f480*/  LDL R9, [R1+0xb28] ;  /* 0x000b280001097983 */ /* 0x000ea20000100800 */
[----:B----4-:R-:W-:Y:S02]  /*1f490*/  @P1 IMAD.MOV.U32 R5, RZ, RZ, R12 ;  /* 0x000000ffff051224 */ /* 0x010fe400078e000c */
[----:B------:R-:W-:-:S05]  /*1f4a0*/  @P1 IMAD.MOV.U32 R4, RZ, RZ, R11 ;  /* 0x000000ffff041224 */ /* 0x000fca00078e000b */
[----:B------:R0:W4:Y:S02]  /*1f4b0*/  @P1 LDG.E.U8 R20, desc[UR32][R4.64] ;  /* 0x0000002004141981 */ /* 0x000124000c1e1100 */
[----:B0-----:R-:W-:Y:S02]  /*1f4c0*/  @P1 IMAD.MOV.U32 R4, RZ, RZ, R6 ;  /* 0x000000ffff041224 */ /* 0x001fe400078e0006 */
[----:B------:R-:W-:-:S05]  /*1f4d0*/  @P1 IMAD.MOV.U32 R5, RZ, RZ, R7 ;  /* 0x000000ffff051224 */ /* 0x000fca00078e0007 */
[----:B------:R2:W4:Y:S04]  /*1f4e0*/  @P1 LDG.E.U8 R18, desc[UR32][R4.64] ;  /* 0x0000002004121981 */ /* 0x000528000c1e1100 */
[----:B---3--:R-:W-:Y:S04]  /*1f4f0*/  STL [R1+0x2360], R24 ;  /* 0x0023601801007387 */ /* 0x008fe80000100800 */
[----:B------:R-:W3:Y:S04]  /*1f500*/  LDL R8, [R1+0xb1c] ;  /* 0x000b1c0001087983 */ /* 0x000ee80000100800 */
[----:B------:R-:W3:Y:S04]  /*1f510*/  LDL R0, [R1+0xb20] ;  /* 0x000b200001007983 */ /* 0x000ee80000100800 */
[----:B------:R-:W-:Y:S01]  /*1f520*/  STL [R1+0x2364], R22 ;  /* 0x0023641601007387 */ /* 0x000fe20000100800 */
[----:B------:R-:W-:Y:S01]  /*1f530*/  PRMT R16, RZ, 0x7610, R16 ;  /* 0x00007610ff107816 */ /* 0x000fe20000000010 */
[----:B--2---:R-:W-:-:S02]  /*1f540*/  @P1 IMAD.MOV.U32 R5, RZ, RZ, R10 ;  /* 0x000000ffff051224 */ /* 0x004fc400078e000a */
[----:B------:R-:W-:-:S05]  /*1f550*/  @P1 IMAD.MOV.U32 R4, RZ, RZ, R9 ;  /* 0x000000ffff041224 */ /* 0x000fca00078e0009 */
[----:B------:R3:W2:Y:S04]  /*1f560*/  @P1 LDG.E.U8 R16, desc[UR32][R4.64] ;  /* 0x0000002004101981 */ /* 0x0006a8000c1e1100 */
[----:B----4-:R-:W-:Y:S04]  /*1f570*/  STL [R1+0x2368], R20 ;  /* 0x0023681401007387 */ /* 0x010fe80000100800 */
[----:B------:R-:W4:Y:S04]  /*1f580*/  LDL R7, [R1+0xb14] ;  /* 0x000b140001077983 */ /* 0x000f280000100800 */
[----:B------:R-:W4:Y:S04]  /*1f590*/  LDL R6, [R1+0xb18] ;  /* 0x000b180001067983 */ /* 0x000f280000100800 */
[----:B------:R-:W-:Y:S04]  /*1f5a0*/  STL [R1+0x236c], R18 ;  /* 0x00236c1201007387 */ /* 0x000fe80000100800 */
[----:B------:R-:W4:Y:S04]  /*1f5b0*/  LDL R10, [R1+0xb0c] ;  /* 0x000b0c00010a7983 */ /* 0x000f280000100800 */
[----:B------:R-:W4:Y:S01]  /*1f5c0*/  LDL R9, [R1+0xb10] ;  /* 0x000b100001097983 */ /* 0x000f220000100800 */
[----:B------:R-:W-:Y:S01]  /*1f5d0*/  PRMT R3, RZ, 0x7610, R3 ;  /* 0x00007610ff037816 */ /* 0x000fe20000000003 */
[----:B---3--:R-:W-:-:S02]  /*1f5e0*/  @P1 IMAD.MOV.U32 R5, RZ, RZ, R8 ;  /* 0x000000ffff051224 */ /* 0x008fc400078e0008 */
[----:B------:R-:W-:-:S05]  /*1f5f0*/  @P1 IMAD.MOV.U32 R4, RZ, RZ, R0 ;  /* 0x000000ffff041224 */ /* 0x000fca00078e0000 */
[----:B------:R0:W3:Y:S02]  /*1f600*/  @P1 LDG.E.U8 R3, desc[UR32][R4.64] ;  /* 0x0000002004031981 */ /* 0x0000e4000c1e1100 */
[----:B0-----:R-:W-:Y:S02]  /*1f610*/  PRMT R4, RZ, 0x7610, R4 ;  /* 0x00007610ff047816 */ /* 0x001fe40000000004 */
[----:B------:R-:W-:Y:S02]  /*1f620*/  ISETP.GT.AND P0, PT, R2, 0x3e, PT ;  /* 0x0000003e0200780c */ /* 0x000fe40003f04270 */
[----:B------:R-:W-:Y:S01]  /*1f630*/  PRMT R5, RZ, 0x7610, R5 ;  /* 0x00007610ff057816 */ /* 0x000fe20000000005 */
[----:B--2---:R-:W-:Y:S04]  /*1f640*/  STL [R1+0x2370], R16 ;  /* 0x0023701001007387 */ /* 0x004fe80000100800 */
[----:B------:R-:W2:Y:S04]  /*1f650*/  LDL R8, [R1+0xb04] ;  /* 0x000b040001087983 */ /* 0x000ea80000100800 */
[----:B------:R-:W2:Y:S04]  /*1f660*/  LDL R0, [R1+0xb08] ;  /* 0x000b080001007983 */ /* 0x000ea80000100800 */
[----:B----4-:R0:W4:Y:S02]  /*1f670*/  @P1 LDG.E.U8 R4, desc[UR32][R6.64] ;  /* 0x0000002006041981 */ /* 0x010124000c1e1100 */
[----:B0-----:R-:W-:-:S02]  /*1f680*/  @P0 IMAD.MOV.U32 R7, RZ, RZ, R10 ;  /* 0x000000ffff070224 */ /* 0x001fc400078e000a */
[----:B------:R-:W-:-:S05]  /*1f690*/  @P0 IMAD.MOV.U32 R6, RZ, RZ, R9 ;  /* 0x000000ffff060224 */ /* 0x000fca00078e0009 */
[----:B------:R-:W4:Y:S04]  /*1f6a0*/  @P0 LDG.E.U8 R5, desc[UR32][R6.64] ;  /* 0x0000002006050981 */ /* 0x000f28000c1e1100 */
[----:B---3--:R0:W-:Y:S04]  /*1f6b0*/  STL [R1+0x2358], R3 ;  /* 0x0023580301007387 */ /* 0x0081e80000100800 */
[----:B------:R-:W3:Y:S04]  /*1f6c0*/  LDL R15, [R1+0xafc] ;  /* 0x000afc00010f7983 */ /* 0x000ee80000100800 */
[----:B------:R-:W3:Y:S01]  /*1f6d0*/  LDL R14, [R1+0xb00] ;  /* 0x000b0000010e7983 */ /* 0x000ee20000100800 */
[----:B--2---:R-:W-:-:S02]  /*1f6e0*/  @P0 IMAD.MOV.U32 R9, RZ, RZ, R8 ;  /* 0x000000ffff090224 */ /* 0x004fc400078e0008 */
[----:B------:R-:W-:Y:S01]  /*1f6f0*/  @P0 IMAD.MOV.U32 R8, RZ, RZ, R0 ;  /* 0x000000ffff080224 */ /* 0x000fe200078e0000 */
[----:B----4-:R-:W-:Y:S04]  /*1f700*/  STL [R1+0x2374], R4 ;  /* 0x0023740401007387 */ /* 0x010fe80000100800 */
[----:B------:R-:W2:Y:S04]  /*1f710*/  LDL R11, [R1+0xaf4] ;  /* 0x000af400010b7983 */ /* 0x000ea80000100800 */
[----:B------:R-:W2:Y:S04]  /*1f720*/  LDL R10, [R1+0xaf8] ;  /* 0x000af800010a7983 */ /* 0x000ea80000100800 */
[----:B------:R-:W4:Y:S04]  /*1f730*/  LDL R13, [R1+0xaec] ;  /* 0x000aec00010d7983 */ /* 0x000f280000100800 */
[----:B------:R-:W4:Y:S04]  /*1f740*/  LDL R12, [R1+0xaf0] ;  /* 0x000af000010c7983 */ /* 0x000f280000100800 */
[----:B------:R1:W-:Y:S04]  /*1f750*/  STL [R1+0x2328], R5 ;  /* 0x0023280501007387 */ /* 0x0003e80000100800 */
[----:B0-----:R-:W4:Y:S04]  /*1f760*/  LDL R3, [R1+0xae4] ;  /* 0x000ae40001037983 */ /* 0x001f280000100800 */
[----:B------:R-:W4:Y:S01]  /*1f770*/  LDL R0, [R1+0xae8] ;  /* 0x000ae80001007983 */ /* 0x000f220000100800 */
[----:B------:R-:W-:-:S02]  /*1f780*/  PRMT R6, RZ, 0x7610, R6 ;  /* 0x00007610ff067816 */ /* 0x000fc40000000006 */
[----:B------:R-:W-:-:S04]  /*1f790*/  PRMT R7, RZ, 0x7610, R7 ;  /* 0x00007610ff077816 */ /* 0x000fc80000000007 */
[----:B------:R3:W4:Y:S02]  /*1f7a0*/  @P0 LDG.E.U8 R6, desc[UR32][R8.64] ;  /* 0x0000002008060981 */ /* 0x000724000c1e1100 */
[----:B---3--:R-:W-:Y:S02]  /*1f7b0*/  @P0 IMAD.MOV.U32 R8, RZ, RZ, R14 ;  /* 0x000000ffff080224 */ /* 0x008fe400078e000e */
[----:B------:R-:W-:-:S05]  /*1f7c0*/  @P0 IMAD.MOV.U32 R9, RZ, RZ, R15 ;  /* 0x000000ffff090224 */ /* 0x000fca00078e000f */
[----:B------:R0:W3:Y:S02]  /*1f7d0*/  @P0 LDG.E.U8 R7, desc[UR32][R8.64] ;  /* 0x0000002008070981 */ /* 0x0000e4000c1e1100 */
[----:B0-----:R-:W-:Y:S02]  /*1f7e0*/  PRMT R8, RZ, 0x7610, R8 ;  /* 0x00007610ff087816 */ /* 0x001fe40000000008 */
[----:B------:R-:W-:-:S04]  /*1f7f0*/  PRMT R9, RZ, 0x7610, R9 ;  /* 0x00007610ff097816 */ /* 0x000fc80000000009 */
[----:B--2---:R4:W2:Y:S02]  /*1f800*/  @P0 LDG.E.U8 R8, desc[UR32][R10.64] ;  /* 0x000000200a080981 */ /* 0x0048a4000c1e1100 */
[----:B----4-:R-:W-:Y:S02]  /*1f810*/  @P0 IMAD.MOV.U32 R10, RZ, RZ, R12 ;  /* 0x000000ffff0a0224 */ /* 0x010fe400078e000c */
[----:B------:R-:W-:-:S05]  /*1f820*/  @P0 IMAD.MOV.U32 R11, RZ, RZ, R13 ;  /* 0x000000ffff0b0224 */ /* 0x000fca00078e000d */
[----:B------:R0:W4:Y:S01]  /*1f830*/  @P0 LDG.E.U8 R9, desc[UR32][R10.64] ;  /* 0x000000200a090981 */ /* 0x000122000c1e1100 */
[----:B------:R-:W-:Y:S02]  /*1f840*/  @P0 IMAD.MOV.U32 R13, RZ, RZ, R3 ;  /* 0x000000ffff0d0224 */ /* 0x000fe400078e0003 */
[----:B------:R-:W-:Y:S01]  /*1f850*/  @P0 IMAD.MOV.U32 R12, RZ, RZ, R0 ;  /* 0x000000ffff0c0224 */ /* 0x000fe200078e0000 */
[----:B0-----:R-:W-:-:S06]  /*1f860*/  PRMT R10, RZ, 0x7610, R10 ;  /* 0x00007610ff0a7816 */ /* 0x001fcc000000000a */
[----:B------:R-:W4:Y:S04]  /*1f870*/  @P0 LDG.E.U8 R10, desc[UR32][R12.64] ;  /* 0x000000200c0a0981 */ /* 0x000f28000c1e1100 */
[----:B------:R-:W-:Y:S04]  /*1f880*/  STL [R1+0x232c], R6 ;  /* 0x00232c0601007387 */ /* 0x000fe80000100800 */
[----:B-1----:R-:W4:Y:S04]  /*1f890*/  LDL R5, [R1+0xadc] ;  /* 0x000adc0001057983 */ /* 0x002f280000100800 */
[----:B------:R-:W4:Y:S04]  /*1f8a0*/  LDL R4, [R1+0xae0] ;  /* 0x000ae00001047983 */ /* 0x000f280000100800 */
[----:B---3--:R-:W-:Y:S04]  /*1f8b0*/  STL [R1+0x2330], R7 ;  /* 0x0023300701007387 */ /* 0x008fe80000100800 */
[----:B--2---:R0:W-:Y:S04]  /*1f8c0*/  STL [R1+0x2334], R8 ;  /* 0x0023340801007387 */ /* 0x0041e80000100800 */
[----:B------:R-:W2:Y:S04]  /*1f8d0*/  LDL R14, [R1+0xad4] ;  /* 0x000ad400010e7983 */ /* 0x000ea80000100800 */
[----:B0-----:R-:W3:Y:S04]  /*1f8e0*/  LDL R8, [R1+0xad8] ;  /* 0x000ad80001087983 */ /* 0x001ee80000100800 */
[----:B----4-:R0:W-:Y:S04]  /*1f8f0*/  STL [R1+0x2338], R9 ;  /* 0x0023380901007387 */ /* 0x0101e80000100800 */
[----:B------:R-:W4:Y:S04]  /*1f900*/  LDL R3, [R1+0xacc] ;  /* 0x000acc0001037983 */ /* 0x000f280000100800 */
[----:B------:R-:W4:Y:S04]  /*1f910*/  LDL R0, [R1+0xad0] ;  /* 0x000ad00001007983 */ /* 0x000f280000100800 */
[----:B------:R-:W-:Y:S04]  /*1f920*/  STL [R1+0x233c], R10 ;  /* 0x00233c0a01007387 */ /* 0x000fe80000100800 */
[----:B------:R-:W4:Y:S04]  /*1f930*/  LDL R7, [R1+0xac4] ;  /* 0x000ac40001077983 */ /* 0x000f280000100800 */
[----:B------:R-:W4:Y:S01]  /*1f940*/  LDL R6, [R1+0xac8] ;  /* 0x000ac80001067983 */ /* 0x000f220000100800 */
[----:B------:R-:W-:Y:S01]  /*1f950*/  PRMT R11, RZ, 0x7610, R11 ;  /* 0x00007610ff0b7816 */ /* 0x000fe2000000000b */
[----:B------:R-:W-:-:S02]  /*1f960*/  @P0 IMAD.MOV.U32 R12, RZ, RZ, R4 ;  /* 0x000000ffff0c0224 */ /* 0x000fc400078e0004 */
[----:B------:R-:W-:Y:S01]  /*1f970*/  @P0 IMAD.MOV.U32 R13, RZ, RZ, R5 ;  /* 0x000000ffff0d0224 */ /* 0x000fe200078e0005 */
[----:B------:R-:W4:Y:S04]  /*1f980*/  LDL R4, [R1+0xac0] ;  /* 0x000ac00001047983 */ /* 0x000f280000100800 */
[----:B------:R-:W4:Y:S04]  /*1f990*/  LDL R5, [R1+0xabc] ;  /* 0x000abc0001057983 */ /* 0x000f280000100800 */
[----:B------:R1:W4:Y:S02]  /*1f9a0*/  @P0 LDG.E.U8 R11, desc[UR32][R12.64] ;  /* 0x000000200c0b0981 */ /* 0x000324000c1e1100 */
[----:B-1----:R-:W-:-:S02]  /*1f9b0*/  PRMT R12, RZ, 0x7610, R12 ;  /* 0x00007610ff0c7816 */ /* 0x002fc4000000000c */
[----:B------:R-:W-:Y:S02]  /*1f9c0*/  ISETP.GT.AND P1, PT, R2, 0x3f, PT ;  /* 0x0000003f0200780c */ /* 0x000fe40003f24270 */
[----:B------:R-:W-:Y:S02]  /*1f9d0*/  PRMT R13, RZ, 0x7610, R13 ;  /* 0x00007610ff0d7816 */ /* 0x000fe4000000000d */
[----:B------:R-:W-:Y:S01]  /*1f9e0*/  PRMT R17, RZ, 0x7610, R17 ;  /* 0x00007610ff117816 */ /* 0x000fe20000000011 */
[----:B--2---:R-:W-:Y:S02]  /*1f9f0*/  @P0 IMAD.MOV.U32 R15, RZ, RZ, R14 ;  /* 0x000000ffff0f0224 */ /* 0x004fe400078e000e */
[----:B---3--:R-:W-:-:S05]  /*1fa00*/  @P0 IMAD.MOV.U32 R14, RZ, RZ, R8 ;  /* 0x000000ffff0e0224 */ /* 0x008fca00078e0008 */
[----:B------:R4:W2:Y:S02]  /*1fa10*/  @P0 LDG.E.U8 R12, desc[UR32][R14.64] ;  /* 0x000000200e0c0981 */ /* 0x0008a4000c1e1100 */
[----:B----4-:R-:W-:Y:S02]  /*1fa20*/  @P1 IMAD.MOV.U32 R14, RZ, RZ, R0 ;  /* 0x000000ffff0e1224 */ /* 0x010fe400078e0000 */
[----:B------:R-:W-:-:S05]  /*1fa30*/  @P1 IMAD.MOV.U32 R15, RZ, RZ, R3 ;  /* 0x000000ffff0f1224 */ /* 0x000fca00078e0003 */
[----:B------:R1:W3:Y:S02]  /*1fa40*/  @P1 LDG.E.U8 R13, desc[UR32][R14.64] ;  /* 0x000000200e0d1981 */ /* 0x0002e4000c1e1100 */
[----:B-1----:R-:W-:Y:S02]  /*1fa50*/  @P1 IMAD.MOV.U32 R14, RZ, RZ, R6 ;  /* 0x000000ffff0e1224 */ /* 0x002fe400078e0006 */
[----:B------:R-:W-:-:S05]  /*1fa60*/  @P1 IMAD.MOV.U32 R15, RZ, RZ, R7 ;  /* 0x000000ffff0f1224 */ /* 0x000fca00078e0007 */
[----:B------:R1:W4:Y:S01]  /*1fa70*/  @P1 LDG.E.U8 R17, desc[UR32][R14.64] ;  /* 0x000000200e111981 */ /* 0x000322000c1e1100 */
[----:B------:R-:W-:-:S03]  /*1fa80*/  PRMT R19, RZ, 0x7610, R19 ;  /* 0x00007610ff137816 */ /* 0x000fc60000000013 */
[----:B------:R-:W-:Y:S01]  /*1fa90*/  STL [R1+0x2340], R11 ;  /* 0x0023400b01007387 */ /* 0x000fe20000100800 */
[----:B-1----:R-:W-:Y:S02]  /*1faa0*/  @P1 IMAD.MOV.U32 R14, RZ, RZ, R4 ;  /* 0x000000ffff0e1224 */ /* 0x002fe400078e0004 */
[----:B------:R-:W-:-:S05]  /*1fab0*/  @P1 IMAD.MOV.U32 R15, RZ, RZ, R5 ;  /* 0x000000ffff0f1224 */ /* 0x000fca00078e0005 */
[----:B------:R-:W4:Y:S04]  /*1fac0*/  @P1 LDG.E.U8 R19, desc[UR32][R14.64] ;  /* 0x000000200e131981 */ /* 0x000f28000c1e1100 */
[----:B--2---:R-:W-:Y:S04]  /*1fad0*/  STL [R1+0x2344], R12 ;  /* 0x0023440c01007387 */ /* 0x004fe80000100800 */
[----:B------:R-:W2:Y:S04]  /*1fae0*/  LDL R3, [R1+0xab4] ;  /* 0x000ab40001037983 */ /* 0x000ea80000100800 */
[----:B------:R-:W2:Y:S04]  /*1faf0*/  LDL R0, [R1+0xab8] ;  /* 0x000ab80001007983 */ /* 0x000ea80000100800 */
[----:B---3--:R1:W-:Y:S04]  /*1fb00*/  STL [R1+0x22e0], R13 ;  /* 0x0022e00d01007387 */ /* 0x0083e80000100800 */
[----:B0-----:R-:W3:Y:S04]  /*1fb10*/  LDL R9, [R1+0xaac] ;  /* 0x000aac0001097983 */ /* 0x001ee80000100800 */
[----:B------:R-:W3:Y:S04]  /*1fb20*/  LDL R8, [R1+0xab0] ;  /* 0x000ab00001087983 */ /* 0x000ee80000100800 */
[----:B----4-:R-:W-:Y:S04]  /*1fb30*/  STL [R1+0x22e4], R17 ;  /* 0x0022e41101007387 */ /* 0x010fe80000100800 */
[----:B------:R-:W4:Y:S04]  /*1fb40*/  LDL R7, [R1+0xaa4] ;  /* 0x000aa40001077983 */ /* 0x000f280000100800 */
[----:B------:R-:W4:Y:S04]  /*1fb50*/  LDL R6, [R1+0xaa8] ;  /* 0x000aa80001067983 */ /* 0x000f280000100800 */
[----:B------:R-:W4:Y:S04]  /*1fb60*/  LDL R5, [R1+0xa9c] ;  /* 0x000a9c0001057983 */ /* 0x000f280000100800 */
[----:B------:R-:W4:Y:S04]  /*1fb70*/  LDL R4, [R1+0xaa0] ;  /* 0x000aa00001047983 */ /* 0x000f280000100800 */
[----:B------:R-:W-:Y:S01]  /*1fb80*/  STL [R1+0x22e8], R19 ;  /* 0x0022e81301007387 */ /* 0x000fe20000100800 */
[----:B------:R-:W-:-:S02]  /*1fb90*/  PRMT R21, RZ, 0x7610, R21 ;  /* 0x00007610ff157816 */ /* 0x000fc40000000015 */
[----:B------:R-:W-:Y:S02]  /*1fba0*/  PRMT R23, RZ, 0x7610, R23 ;  /* 0x00007610ff177816 */ /* 0x000fe40000000017 */
[----:B------:R-:W-:Y:S02]  /*1fbb0*/  PRMT R25, RZ, 0x7610, R25 ;  /* 0x00007610ff197816 */ /* 0x000fe40000000019 */
[----:B------:R-:W-:Y:S01]  /*1fbc0*/  PRMT R27, RZ, 0x7610, R27 ;  /* 0x00007610ff1b7816 */ /* 0x000fe2000000001b */
[----:B--2---:R-:W-:Y:S02]  /*1fbd0*/  @P1 IMAD.MOV.U32 R15, RZ, RZ, R3 ;  /* 0x000000ffff0f1224 */ /* 0x004fe400078e0003 */
[----:B------:R-:W-:Y:S01]  /*1fbe0*/  @P1 IMAD.MOV.U32 R14, RZ, RZ, R0 ;  /* 0x000000ffff0e1224 */ /* 0x000fe200078e0000 */
[----:B------:R-:W2:Y:S04]  /*1fbf0*/  LDL R3, [R1+0xa94] ;  /* 0x000a940001037983 */ /* 0x000ea80000100800 */
[----:B------:R-:W2:Y:S04]  /*1fc00*/  LDL R0, [R1+0xa98] ;  /* 0x000a980001007983 */ /* 0x000ea80000100800 */
[----:B------:R3:W2:Y:S01]  /*1fc10*/  @P1 LDG.E.U8 R21, desc[UR32][R14.64] ;  /* 0x000000200e151981 */ /* 0x0006a2000c1e1100 */
[----:B------:R-:W-:-:S03]  /*1fc20*/  PRMT R29, RZ, 0x7610, R29 ;  /* 0x00007610ff1d7816 */ /* 0x000fc6000000001d */
[----:B------:R-:W2:Y:S04]  /*1fc30*/  LDL.LU R16, [R1+0x9f4] ;  /* 0x0009f40001107983 */ /* 0x000ea80000300800 */
[----:B------:R-:W2:Y:S01]  /*1fc40*/  LDL.LU R20, [R1+0x9f0] ;  /* 0x0009f00001147983 */ /* 0x000ea20000300800 */
[----:B---3--:R-:W-:Y:S02]  /*1fc50*/  @P1 IMAD.MOV.U32 R15, RZ, RZ, R9 ;  /* 0x000000ffff0f1224 */ /* 0x008fe400078e0009 */
[----:B------:R-:W-:-:S05]  /*1fc60*/  @P1 IMAD.MOV.U32 R14, RZ, RZ, R8 ;  /* 0x000000ffff0e1224 */ /* 0x000fca00078e0008 */
[----:B------:R4:W3:Y:S02]  /*1fc70*/  @P1 LDG.E.U8 R23, desc[UR32][R14.64] ;  /* 0x000000200e171981 */ /* 0x0008e4000c1e1100 */
[----:B----4-:R-:W-:Y:S02]  /*1fc80*/  @P1 IMAD.MOV.U32 R15, RZ, RZ, R7 ;  /* 0x000000ffff0f1224 */ /* 0x010fe400078e0007 */
[----:B------:R-:W-:-:S05]  /*1fc90*/  @P1 IMAD.MOV.U32 R14, RZ, RZ, R6 ;  /* 0x000000ffff0e1224 */ /* 0x000fca00078e0006 */
[----:B------:R0:W4:Y:S02]  /*1fca0*/  @P1 LDG.E.U8 R25, desc[UR32][R14.64] ;  /* 0x000000200e191981 */ /* 0x000124000c1e1100 */
[----:B0-----:R-:W-:Y:S02]  /*1fcb0*/  @P1 IMAD.MOV.U32 R14, RZ, RZ, R4 ;  /* 0x000000ffff0e1224 */ /* 0x001fe400078e0004 */
[----:B------:R-:W-:-:S05]  /*1fcc0*/  @P1 IMAD.MOV.U32 R15, RZ, RZ, R5 ;  /* 0x000000ffff0f1224 */ /* 0x000fca00078e0005 */
[----:B------:R2:W4:Y:S02]  /*1fcd0*/  @P1 LDG.E.U8 R27, desc[UR32][R14.64] ;  /* 0x000000200e1b1981 */ /* 0x000524000c1e1100 */
[----:B--2---:R-:W-:Y:S02]  /*1fce0*/  @P1 IMAD.MOV.U32 R15, RZ, RZ, R3 ;  /* 0x000000ffff0f1224 */ /* 0x004fe400078e0003 */
[----:B------:R-:W-:-:S05]  /*1fcf0*/  @P1 IMAD.MOV.U32 R14, RZ, RZ, R0 ;  /* 0x000000ffff0e1224 */ /* 0x000fca00078e0000 */
[----:B------:R-:W2:Y:S04]  /*1fd00*/  @P1 LDG.E.U8 R29, desc[UR32][R14.64] ;  /* 0x000000200e1d1981 */ /* 0x000ea8000c1e1100 */
[----:B------:R-:W-:Y:S04]  /*1fd10*/  STL [R1+0x22ec], R21 ;  /* 0x0022ec1501007387 */ /* 0x000fe80000100800 */
[----:B------:R-:W2:Y:S04]  /*1fd20*/  LDL.LU R18, [R1+0x9ec] ;  /* 0x0009ec0001127983 */ /* 0x000ea80000300800 */
[----:B------:R-:W2:Y:S04]  /*1fd30*/  LDL.LU R22, [R1+0x9e8] ;  /* 0x0009e80001167983 */ /* 0x000ea80000300800 */
[----:B------:R-:W2:Y:S04]  /*1fd40*/  LDL.LU R28, [R1+0x9e4] ;  /* 0x0009e400011c7983 */ /* 0x000ea80000300800 */
[----:B---3--:R-:W-:Y:S01]  /*1fd50*/  STL [R1+0x22f0], R23 ;  /* 0x0022f01701007387 */ /* 0x008fe20000100800 */
[----:B-1----:R-:W0:Y:S01]  /*1fd60*/  S2R R13, SR_TID.X ;  /* 0x00000000000d7919 */ /* 0x002e220000002100 */
[----:B------:R-:W1:Y:S08]  /*1fd70*/  S2UR UR8, SR_CgaCtaId ;  /* 0x00000000000879c3 */ /* 0x000e700000008800 */
[----:B------:R-:W-:Y:S06]  /*1fd80*/  BAR.SYNC.DEFER_BLOCKING 0x0 ;  /* 0x0000000000007b1d */ /* 0x000fec0000010000 */
[----:B----4-:R-:W-:Y:S04]  /*1fd90*/  STL [R1+0x22f4], R25 ;  /* 0x0022f41901007387 */ /* 0x010fe80000100800 */
[----:B------:R-:W-:Y:S04]  /*1fda0*/  STL [R1+0x22f8], R27 ;  /* 0x0022f81b01007387 */ /* 0x000fe80000100800 */
[----:B------:R-:W3:Y:S01]  /*1fdb0*/  LDL.LU R26, [R1+0x9e0] ;  /* 0x0009e000011a7983 */ /* 0x000ee20000300800 */
[----:B------:R-:W-:-:S03]  /*1fdc0*/  UMOV UR6, 0x400 ;  /* 0x0000040000067882 */ /* 0x000fc60000000000 */
[----:B------:R-:W4:Y:S01]  /*1fdd0*/  LDL.LU R24, [R1+0x9dc] ;  /* 0x0009dc0001187983 */ /* 0x000f220000300800 */
[----:B-1----:R-:W-:Y:S01]  /*1fde0*/  ULEA UR6, UR8, UR6, 0x18 ;  /* 0x0000000608067291 */ /* 0x002fe2000f8ec03f */
[----:B0-----:R-:W-:Y:S02]  /*1fdf0*/  LOP3.LUT R0, R13, 0x3f, RZ, 0xc0, !PT ;  /* 0x0000003f0d007812 */ /* 0x001fe400078ec0ff */
[----:B------:R-:W-:Y:S06]  /*1fe00*/  STL [R1+0x2378], R13 ;  /* 0x0023780d01007387 */ /* 0x000fec0000100800 */
[----:B------:R0:W-:Y:S04]  /*1fe10*/  STS.U8 [R0+UR6], R16 ;  /* 0x0000001000007988 */ /* 0x0001e80008000006 */
[----:B------:R1:W-:Y:S04]  /*1fe20*/  STS.U8 [R0+UR6+0x40], R20 ;  /* 0x0000401400007988 */ /* 0x0003e80008000006 */
[----:B--2---:R-:W-:Y:S04]  /*1fe30*/  STL [R1+0x2304], R29 ;  /* 0x0023041d01007387 */ /* 0x004fe80000100800 */
[----:B------:R2:W-:Y:S04]  /*1fe40*/  STL [R1+0x2300], R14 ;  /* 0x0023000e01007387 */ /* 0x0005e80000100800 */
[----:B------:R-:W-:Y:S04]  /*1fe50*/  STL [R1+0x22fc], R15 ;  /* 0x0022fc0f01007387 */ /* 0x000fe80000100800 */
[----:B------:R-:W4:Y:S04]  /*1fe60*/  LDL.LU R3, [R1+0x9d8] ;  /* 0x0009d80001037983 */ /* 0x000f280000300800 */
[----:B0-----:R-:W4:Y:S04]  /*1fe70*/  LDL.LU R16, [R1+0x8f4] ;  /* 0x0008f40001107983 */ /* 0x001f280000300800 */
[----:B-1----:R-:W4:Y:S04]  /*1fe80*/  LDL.LU R20, [R1+0x8f0] ;  /* 0x0008f00001147983 */ /* 0x002f280000300800 */
[----:B--2---:R-:W2:Y:S04]  /*1fe90*/  LDL.LU R14, [R1+0x8ec] ;  /* 0x0008ec00010e7983 */ /* 0x004ea80000300800 */
[----:B------:R-:W2:Y:S04]  /*1fea0*/  LDL.LU R29, [R1+0x8e8] ;  /* 0x0008e800011d7983 */ /* 0x000ea80000300800 */
        /* <DEDUP_REMOVED lines=10> */
[----:B------:R-:W-:Y:S04]  /*1ff50*/  STS.U8 [R0+UR6+0x80], R18 ;  /* 0x0000801200007988 */ /* 0x000fe80008000006 */
[----:B------:R-:W2:Y:S04]  /*1ff60*/  LDL.LU R9, [R1+0x7cc] ;  /* 0x0007cc0001097983 */ /* 0x000ea80000300800 */
[----:B------:R-:W-:Y:S04]  /*1ff70*/  STS.U8 [R0+UR6+0xc0], R22 ;  /* 0x0000c01600007988 */ /* 0x000fe80008000006 */
[----:B------:R-:W2:Y:S04]  /*1ff80*/  LDL.LU R8, [R1+0x7c8] ;  /* 0x0007c80001087983 */ /* 0x000ea80000300800 */
[----:B------:R0:W-:Y:S04]  /*1ff90*/  STS.U8 [R0+UR6+0x100], R28 ;  /* 0x0001001c00007988 */ /* 0x0001e80008000006 */
[----:B------:R-:W2:Y:S04]  /*1ffa0*/  LDL.LU R7, [R1+0x698] ;  /* 0x0006980001077983 */ /* 0x000ea80000300800 */
[----:B0-----:R-:W2:Y:S04]  /*1ffb0*/  LDL.LU R28, [R1+0x694] ;  /* 0x00069400011c7983 */ /* 0x001ea80000300800 */
[----:B------:R-:W2:Y:S04]  /*1ffc0*/  LDL.LU R6, [R1+0x690] ;  /* 0x0006900001067983 */ /* 0x000ea80000300800 */
[----:B---3--:R0:W-:Y:S04]  /*1ffd0*/  STS.U8 [R0+UR6+0x140], R26 ;  /* 0x0001401a00007988 */ /* 0x0081e80008000006 */
[----:B0-----:R-:W3:Y:S04]  /*1ffe0*/  LDL.LU R26, [R1+0x68c] ;  /* 0x00068c00011a7983 */ /* 0x001ee80000300800 */
[----:B------:R-:W3:Y:S04]  /*1fff0*/  LDL.LU R5, [R1+0x688] ;  /* 0x0006880001057983 */ /* 0x000ee80000300800 */
[----:B------:R-:W3:Y:S04]  /*20000*/  LDL.LU R4, [R1+0x684] ;  /* 0x0006840001047983 */ /* 0x000ee80000300800 */
[----:B------:R-:W3:Y:S04]  /*20010*/  LDL.LU R18, [R1+0x680] ;  /* 0x0006800001127983 */ /* 0x000ee80000300800 */
[----:B------:R-:W3:Y:S04]  /*20020*/  LDL.LU R22, [R1+0x67c] ;  /* 0x00067c0001167983 */ /* 0x000ee80000300800 */
[----:B----4-:R0:W-:Y:S04]  /*20030*/  STS.U8 [R0+UR6+0x180], R24 ;  /* 0x0001801800007988 */ /* 0x0101e80008000006 */
[----:B0-----:R-:W4:Y:S04]  /*20040*/  LDL.LU R24, [R1+0x598] ;  /* 0x0005980001187983 */ /* 0x001f280000300800 */
[----:B------:R0:W-:Y:S04]  /*20050*/  STS.U8 [R0+UR6+0x1c0], R3 ;  /* 0x0001c00300007988 */ /* 0x0001e80008000006 */
[----:B------:R1:W-:Y:S04]  /*20060*/  STS.U8 [R0+UR6+0x1040], R16 ;  /* 0x0010401000007988 */ /* 0x0003e80008000006 */
[----:B------:R1:W-:Y:S04]  /*20070*/  STS.U8 [R0+UR6+0x1000], R20 ;  /* 0x0010001400007988 */ /* 0x0003e80008000006 */
[----:B--2---:R-:W-:Y:S04]  /*20080*/  STS.U8 [R0+UR6+0x10c0], R14 ;  /* 0x0010c00e00007988 */ /* 0x004fe80008000006 */
[----:B------:R-:W-:Y:S04]  /*20090*/  STS.U8 [R0+UR6+0x1080], R29 ;  /* 0x0010801d00007988 */ /* 0x000fe80008000006 */
        /* <DEDUP_REMOVED lines=10> */
[----:B0-----:R-:W2:Y:S04]  /*20140*/  LDL.LU R3, [R1+0x594] ;  /* 0x0005940001037983 */ /* 0x001ea80000300800 */
[----:B------:R-:W-:Y:S04]  /*20150*/  STS.U8 [R0+UR6+0x2180], R9 ;  /* 0x0021800900007988 */ /* 0x000fe80008000006 */
[----:B------:R-:W-:Y:S04]  /*20160*/  STS.U8 [R0+UR6+0x21c0], R8 ;  /* 0x0021c00800007988 */ /* 0x000fe80008000006 */
[----:B-1----:R-:W2:Y:S04]  /*20170*/  LDL.LU R16, [R1+0x590] ;  /* 0x0005900001107983 */ /* 0x002ea80000300800 */
[----:B------:R-:W2:Y:S04]  /*20180*/  LDL.LU R20, [R1+0x58c] ;  /* 0x00058c0001147983 */ /* 0x000ea80000300800 */
[----:B------:R-:W-:Y:S04]  /*20190*/  STS.U8 [R0+UR6+0x3040], R7 ;  /* 0x0030400700007988 */ /* 0x000fe80008000006 */
[----:B------:R0:W-:Y:S04]  /*201a0*/  STS.U8 [R0+UR6+0x3000], R28 ;  /* 0x0030001c00007988 */ /* 0x0001e80008000006 */
[----:B0-----:R-:W2:Y:S04]  /*201b0*/  LDL.LU R28, [R1+0x588] ;  /* 0x00058800011c7983 */ /* 0x001ea80000300800 */
[----:B------:R-:W-:Y:S04]  /*201c0*/  STS.U8 [R0+UR6+0x30c0], R6 ;  /* 0x0030c00600007988 */ /* 0x000fe80008000006 */
[----:B---3--:R0:W-:Y:S04]  /*201d0*/  STS.U8 [R0+UR6+0x3080], R26 ;  /* 0x0030801a00007988 */ /* 0x0081e80008000006 */
[----:B0-----:R-:W3:Y:S04]  /*201e0*/  LDL.LU R26, [R1+0x584] ;  /* 0x00058400011a7983 */ /* 0x001ee80000300800 */
[----:B------:R-:W-:Y:S04]  /*201f0*/  STS.U8 [R0+UR6+0x3140], R5 ;  /* 0x0031400500007988 */ /* 0x000fe80008000006 */
[----:B------:R-:W-:Y:S04]  /*20200*/  STS.U8 [R0+UR6+0x3100], R4 ;  /* 0x0031000400007988 */ /* 0x000fe80008000006 */
[----:B------:R0:W-:Y:S04]  /*20210*/  STS.U8 [R0+UR6+0x31c0], R18 ;  /* 0x0031c01200007988 */ /* 0x0001e80008000006 */
[----:B------:R1:W-:Y:S04]  /*20220*/  STS.U8 [R0+UR6+0x3180], R22 ;  /* 0x0031801600007988 */ /* 0x0003e80008000006 */
[----:B0-----:R-:W3:Y:S04]  /*20230*/  LDL.LU R18, [R1+0x580] ;  /* 0x0005800001127983 */ /* 0x001ee80000300800 */
[----:B-1----:R-:W3:Y:S04]  /*20240*/  LDL.LU R22, [R1+0x57c] ;  /* 0x00057c0001167983 */ /* 0x002ee80000300800 */
[----:B----4-:R0:W-:Y:S04]  /*20250*/  STS.U8 [R0+UR6+0x4000], R24 ;  /* 0x0040001800007988 */ /* 0x0101e80008000006 */
[----:B0-----:R-:W4:Y:S04]  /*20260*/  LDL.LU R24, [R1+0x498] ;  /* 0x0004980001187983 */ /* 0x001f280000300800 */
[----:B------:R-:W4:Y:S04]  /*20270*/  LDL.LU R14, [R1+0x494] ;  /* 0x00049400010e7983 */ /* 0x000f280000300800 */
        /* <DEDUP_REMOVED lines=14> */
[----:B--2---:R-:W-:Y:S04]  /*20360*/  STS.U8 [R0+UR6+0x4040], R3 ;  /* 0x0040400300007988 */ /* 0x004fe80008000006 */
[----:B------:R0:W-:Y:S04]  /*20370*/  STS.U8 [R0+UR6+0x4080], R16 ;  /* 0x0040801000007988 */ /* 0x0001e80008000006 */
[----:B------:R-:W-:Y:S04]  /*20380*/  STS.U8 [R0+UR6+0x40c0], R20 ;  /* 0x0040c01400007988 */ /* 0x000fe80008000006 */
[----:B0-----:R-:W2:Y:S04]  /*20390*/  LDL.LU R16, [R1+0x98] ;  /* 0x0000980001107983 */ /* 0x001ea80000300800 */
[----:B------:R-:W2:Y:S04]  /*203a0*/  LDL.LU R6, [R1+0x94] ;  /* 0x0000940001067983 */ /* 0x000ea80000300800 */
[----:B------:R0:W-:Y:S04]  /*203b0*/  STS.U8 [R0+UR6+0x4100], R28 ;  /* 0x0041001c00007988 */ /* 0x0001e80008000006 */
[----:B0-----:R-:W2:Y:S04]  /*203c0*/  LDL.LU R28, [R1+0x90] ;  /* 0x00009000011c7983 */ /* 0x001ea80000300800 */
[----:B------:R-:W2:Y:S04]  /*203d0*/  LDL.LU R5, [R1+0x8c] ;  /* 0x00008c0001057983 */ /* 0x000ea80000300800 */
[----:B------:R-:W2:Y:S04]  /*203e0*/  LDL.LU R4, [R1+0x88] ;  /* 0x0000880001047983 */ /* 0x000ea80000300800 */
[----:B------:R-:W2:Y:S04]  /*203f0*/  LDL.LU R3, [R1+0x84] ;  /* 0x0000840001037983 */ /* 0x000ea80000300800 */
[----:B------:R-:W2:Y:S04]  /*20400*/  LDL.LU R20, [R1+0x80] ;  /* 0x0000800001147983 */ /* 0x000ea80000300800 */
[----:B---3--:R0:W-:Y:S04]  /*20410*/  STS.U8 [R0+UR6+0x4140], R26 ;  /* 0x0041401a00007988 */ /* 0x0081e80008000006 */
[----:B0-----:R-:W3:Y:S04]  /*20420*/  LDL.LU R26, [R1+0x7c] ;  /* 0x00007c00011a7983 */ /* 0x001ee80000300800 */
[----:B------:R0:W-:Y:S04]  /*20430*/  STS.U8 [R0+UR6+0x4180], R18 ;  /* 0x0041801200007988 */ /* 0x0001e80008000006 */
[----:B------:R1:W-:Y:S04]  /*20440*/  STS.U8 [R0+UR6+0x41c0], R22 ;  /* 0x0041c01600007988 */ /* 0x0003e80008000006 */
[----:B0-----:R-:W3:Y:S04]  /*20450*/  LDL.LU R18, [R1+0x9d4] ;  /* 0x0009d40001127983 */ /* 0x001ee80000300800 */
[----:B-1----:R-:W3:Y:S04]  /*20460*/  LDL.LU R22, [R1+0x9d0] ;  /* 0x0009d00001167983 */ /* 0x002ee80000300800 */
[----:B----4-:R0:W-:Y:S04]  /*20470*/  STS.U8 [R0+UR6+0x5040], R24 ;  /* 0x0050401800007988 */ /* 0x0101e80008000006 */
        /* <DEDUP_REMOVED lines=15> */
[----:B0-----:R-:W4:Y:S01]  /*20570*/  LDL.LU R24, [R1+0x9cc] ;  /* 0x0009cc0001187983 */ /* 0x001f220000300800 */
[----:B------:R-:W-:-:S03]  /*20580*/  ISETP.GE.AND P0, PT, R0, R2, PT ;  /* 0x000000020000720c */ /* 0x000fc60003f06270 */
[----:B--2---:R-:W-:Y:S04]  /*20590*/  STS.U8 [R0+UR6+0x7040], R16 ;  /* 0x0070401000007988 */ /* 0x004fe80008000006 */
[----:B------:R-:W-:Y:S04]  /*205a0*/  STS.U8 [R0+UR6+0x7000], R6 ;  /* 0x0070000600007988 */ /* 0x000fe80008000006 */
[----:B------:R0:W-:Y:S04]  /*205b0*/  STS.U8 [R0+UR6+0x70c0], R28 ;  /* 0x0070c01c00007988 */ /* 0x0001e80008000006 */
[----:B0-----:R-:W2:Y:S01]  /*205c0*/  LDL.LU R28, [R1+0x9c8] ;  /* 0x0009c800011c7983 */ /* 0x001ea20000300800 */
[----:B------:R-:W0:Y:S03]  /*205d0*/  S2R R16, SR_TID.X ;  /* 0x0000000000107919 */ /* 0x000e260000002100 */
[----:B------:R-:W-:Y:S04]  /*205e0*/  STS.U8 [R0+UR6+0x7080], R5 ;  /* 0x0070800500007988 */ /* 0x000fe80008000006 */
[----:B------:R-:W-:Y:S04]  /*205f0*/  STS.U8 [R0+UR6+0x7140], R4 ;  /* 0x0071400400007988 */ /* 0x000fe80008000006 */
[----:B------:R-:W-:Y:S04]  /*20600*/  STS.U8 [R0+UR6+0x7100], R3 ;  /* 0x0071000300007988 */ /* 0x000fe80008000006 */
[----:B------:R1:W-:Y:S04]  /*20610*/  STS.U8 [R0+UR6+0x71c0], R20 ;  /* 0x0071c01400007988 */ /* 0x0003e80008000006 */
[----:B---3--:R3:W-:Y:S04]  /*20620*/  STS.U8 [R0+UR6+0x7180], R26 ;  /* 0x0071801a00007988 */ /* 0x0087e80008000006 */
[----:B-1----:R-:W2:Y:S04]  /*20630*/  LDL.LU R20, [R1+0x9c4] ;  /* 0x0009c40001147983 */ /* 0x002ea80000300800 */
[----:B---3--:R-:W3:Y:S04]  /*20640*/  LDL.LU R26, [R1+0x9c0] ;  /* 0x0009c000011a7983 */ /* 0x008ee80000300800 */
[----:B------:R1:W-:Y:S04]  /*20650*/  STL [R1+0x2348], R0 ;  /* 0x0023480001007387 */ /* 0x0003e80000100800 */
[----:B-1----:R-:W3:Y:S04]  /*20660*/  LDL.LU R0, [R1+0x9bc] ;  /* 0x0009bc0001007983 */ /* 0x002ee80000300800 */
[----:B------:R-:W3:Y:S04]  /*20670*/  LDL.LU R15, [R1+0x9b8] ;  /* 0x0009b800010f7983 */ /* 0x000ee80000300800 */
[----:B------:R-:W3:Y:S04]  /*20680*/  LDL.LU R14, [R1+0x8d4] ;  /* 0x0008d400010e7983 */ /* 0x000ee80000300800 */
[----:B------:R-:W3:Y:S04]  /*20690*/  LDL.LU R29, [R1+0x8d0] ;  /* 0x0008d000011d7983 */ /* 0x000ee80000300800 */
[----:B------:R-:W3:Y:S04]  /*206a0*/  LDL.LU R13, [R1+0x8cc] ;  /* 0x0008cc00010d7983 */ /* 0x000ee80000300800 */
[----:B------:R-:W3:Y:S01]  /*206b0*/  LDL.LU R27, [R1+0x8c8] ;  /* 0x0008c800011b7983 */ /* 0x000ee20000300800 */
[----:B0-----:R-:W-:-:S03]  /*206c0*/  LOP3.LUT R16, R16, 0x3f, RZ, 0xc0, !PT ;  /* 0x0000003f10107812 */ /* 0x001fc600078ec0ff */
[----:B------:R-:W3:Y:S04]  /*206d0*/  LDL.LU R25, [R1+0x8c4] ;  /* 0x0008c40001197983 */ /* 0x000ee80000300800 */
[----:B------:R-:W3:Y:S04]  /*206e0*/  LDL.LU R23, [R1+0x8c0] ;  /* 0x0008c00001177983 */ /* 0x000ee80000300800 */
[----:B------:R-:W3:Y:S04]  /*206f0*/  LDL.LU R21, [R1+0x8bc] ;  /* 0x0008bc0001157983 */ /* 0x000ee80000300800 */
[----:B------:R-:W3:Y:S01]  /*20700*/  LDL.LU R19, [R1+0x8b8] ;  /* 0x0008b80001137983 */ /* 0x000ee20000300800 */
[----:B------:R-:W-:-:S03]  /*20710*/  LOP3.LUT R2, R16, 0x8, RZ, 0x3c, !PT ;  /* 0x0000000810027812 */ /* 0x000fc600078e3cff */
[----:B------:R-:W3:Y:S04]  /*20720*/  LDL.LU R17, [R1+0x7c4] ;  /* 0x0007c40001117983 */ /* 0x000ee80000300800 */
[----:B------:R-:W3:Y:S04]  /*20730*/  LDL.LU R12, [R1+0x7c0] ;  /* 0x0007c000010c7983 */ /* 0x000ee80000300800 */
[----:B------:R-:W3:Y:S04]  /*20740*/  LDL.LU R11, [R1+0x7bc] ;  /* 0x0007bc00010b7983 */ /* 0x000ee80000300800 */
[----:B------:R-:W3:Y:S04]  /*20750*/  LDL.LU R10, [R1+0x7b8] ;  /* 0x0007b800010a7983 */ /* 0x000ee80000300800 */
[----:B------:R-:W3:Y:S04]  /*20760*/  LDL.LU R9, [R1+0x7b4] ;  /* 0x0007b40001097983 */ /* 0x000ee80000300800 */
[----:B------:R-:W-:Y:S04]  /*20770*/  STS.U8 [R2+UR4+0x200], R18 ;  /* 0x0002001202007988 */ /* 0x000fe80008000004 */
[----:B------:R-:W3:Y:S04]  /*20780*/  LDL.LU R8, [R1+0x7b0] ;  /* 0x0007b00001087983 */ /* 0x000ee80000300800 */
[----:B------:R0:W-:Y:S04]  /*20790*/  STS.U8 [R2+UR4+0x240], R22 ;  /* 0x0002401602007988 */ /* 0x0001e80008000004 */
[----:B------:R-:W3:Y:S04]  /*207a0*/  LDL.LU R7, [R1+0x7ac] ;  /* 0x0007ac0001077983 */ /* 0x000ee80000300800 */
[----:B0-----:R-:W3:Y:S04]  /*207b0*/  LDL.LU R22, [R1+0x7a8] ;  /* 0x0007a80001167983 */ /* 0x001ee80000300800 */
[----:B------:R-:W3:Y:S04]  /*207c0*/  LDL.LU R6, [R1+0x678] ;  /* 0x0006780001067983 */ /* 0x000ee80000300800 */
[----:B------:R-:W3:Y:S04]  /*207d0*/  LDL.LU R5, [R1+0x674] ;  /* 0x0006740001057983 */ /* 0x000ee80000300800 */
[----:B------:R-:W3:Y:S04]  /*207e0*/  LDL.LU R4, [R1+0x670] ;  /* 0x0006700001047983 */ /* 0x000ee80000300800 */
[----:B----4-:R0:W-:Y:S04]  /*207f0*/  STS.U8 [R2+UR4+0x280], R24 ;  /* 0x0002801802007988 */ /* 0x0101e80008000004 */
[----:B------:R-:W4:Y:S04]  /*20800*/  LDL.LU R3, [R1+0x66c] ;  /* 0x00066c0001037983 */ /* 0x000f280000300800 */
[----:B0-----:R-:W4:Y:S04]  /*20810*/  LDL.LU R24, [R1+0x668] ;  /* 0x0006680001187983 */ /* 0x001f280000300800 */
[----:B--2---:R0:W-:Y:S04]  /*20820*/  STS.U8 [R2+UR4+0x2c0], R28 ;  /* 0x0002c01c02007988 */ /* 0x0041e80008000004 */
[----:B0-----:R-:W2:Y:S04]  /*20830*/  LDL.LU R28, [R1+0x664] ;  /* 0x00066400011c7983 */ /* 0x001ea80000300800 */
[----:B------:R-:W2:Y:S04]  /*20840*/  LDL.LU R16, [R1+0x660] ;  /* 0x0006600001107983 */ /* 0x000ea80000300800 */
[----:B------:R-:W2:Y:S04]  /*20850*/  LDL.LU R18, [R1+0x65c] ;  /* 0x00065c0001127983 */ /* 0x000ea80000300800 */
[----:B------:R0:W-:Y:S04]  /*20860*/  STS.U8 [R2+UR4+0x300], R20 ;  /* 0x0003001402007988 */ /* 0x0001e80008000004 */
[----:B---3--:R1:W-:Y:S04]  /*20870*/  STS.U8 [R2+UR4+0x340], R26 ;  /* 0x0003401a02007988 */ /* 0x0083e80008000004 */
[----:B0-----:R-:W3:Y:S04]  /*20880*/  LDL.LU R20, [R1+0x578] ;  /* 0x0005780001147983 */ /* 0x001ee80000300800 */
[----:B-1----:R-:W3:Y:S04]  /*20890*/  LDL.LU R26, [R1+0x574] ;  /* 0x00057400011a7983 */ /* 0x002ee80000300800 */
        /* <DEDUP_REMOVED lines=17> */
[----:B------:R0:W-:Y:S04]  /*209b0*/  STS.U8 [R2+UR4+0x23c0], R22 ;  /* 0x0023c01602007988 */ /* 0x0001e80008000004 */
[----:B0-----:R-:W3:Y:S04]  /*209c0*/  LDL.LU R22, [R1+0x570] ;  /* 0x0005700001167983 */ /* 0x001ee80000300800 */
[----:B------:R-:W-:Y:S04]  /*209d0*/  STS.U8 [R2+UR4+0x3240], R6 ;  /* 0x0032400602007988 */ /* 0x000fe80008000004 */
[----:B------:R-:W-:Y:S04]  /*209e0*/  STS.U8 [R2+UR4+0x3200], R5 ;  /* 0x0032000502007988 */ /* 0x000fe80008000004 */
[----:B------:R-:W-:Y:S04]  /*209f0*/  STS.U8 [R2+UR4+0x32c0], R4 ;  /* 0x0032c00402007988 */ /* 0x000fe80008000004 */
[----:B----4-:R-:W-:Y:S04]  /*20a00*/  STS.U8 [R2+UR4+0x3280], R3 ;  /* 0x0032800302007988 */ /* 0x010fe80008000004 */
[----:B------:R0:W-:Y:S04]  /*20a10*/  STS.U8 [R2+UR4+0x3340], R24 ;  /* 0x0033401802007988 */ /* 0x0001e80008000004 */
[----:B0-----:R-:W4:Y:S04]  /*20a20*/  LDL.LU R24, [R1+0x56c] ;  /* 0x00056c0001187983 */ /* 0x001f280000300800 */
[----:B--2---:R0:W-:Y:S04]  /*20a30*/  STS.U8 [R2+UR4+0x3300], R28 ;  /* 0x0033001c02007988 */ /* 0x0041e80008000004 */
[----:B0-----:R-:W2:Y:S04]  /*20a40*/  LDL.LU R28, [R1+0x568] ;  /* 0x00056800011c7983 */ /* 0x001ea80000300800 */
        /* <DEDUP_REMOVED lines=17> */
[----:B---3--:R-:W-:Y:S04]  /*20b60*/  STS.U8 [R2+UR4+0x4200], R20 ;  /* 0x0042001402007988 */ /* 0x008fe80008000004 */
[----:B------:R-:W3:Y:S04]  /*20b70*/  LDL.LU R8, [R1+0x1b8] ;  /* 0x0001b80001087983 */ /* 0x000ee80000300800 */
[----:B------:R0:W-:Y:S04]  /*20b80*/  STS.U8 [R2+UR4+0x4240], R26 ;  /* 0x0042401a02007988 */ /* 0x0001e80008000004 */
[----:B------:R-:W3:Y:S04]  /*20b90*/  LDL.LU R7, [R1+0x1b4] ;  /* 0x0001b40001077983 */ /* 0x000ee80000300800 */
[----:B0-----:R-:W3:Y:S04]  /*20ba0*/  LDL.LU R26, [R1+0x1b0] ;  /* 0x0001b000011a7983 */ /* 0x001ee80000300800 */
[----:B------:R-:W3:Y:S04]  /*20bb0*/  LDL.LU R6, [R1+0x1ac] ;  /* 0x0001ac0001067983 */ /* 0x000ee80000300800 */
[----:B------:R-:W3:Y:S04]  /*20bc0*/  LDL.LU R5, [R1+0x78] ;  /* 0x0000780001057983 */ /* 0x000ee80000300800 */
[----:B------:R-:W3:Y:S04]  /*20bd0*/  LDL.LU R4, [R1+0x74] ;  /* 0x0000740001047983 */ /* 0x000ee80000300800 */
[----:B------:R-:W3:Y:S04]  /*20be0*/  LDL.LU R3, [R1+0x70] ;  /* 0x0000700001037983 */ /* 0x000ee80000300800 */
[----:B------:R-:W3:Y:S04]  /*20bf0*/  LDL.LU R16, [R1+0x6c] ;  /* 0x00006c0001107983 */ /* 0x000ee80000300800 */
[----:B------:R-:W3:Y:S04]  /*20c00*/  LDL.LU R20, [R1+0x68] ;  /* 0x0000680001147983 */ /* 0x000ee80000300800 */
[----:B------:R-:W3:Y:S04]  /*20c10*/  LDL.LU R18, [R1+0x64] ;  /* 0x0000640001127983 */ /* 0x000ee80000300800 */
[----:B------:R0:W-:Y:S04]  /*20c20*/  STS.U8 [R2+UR4+0x4280], R22 ;  /* 0x0042801602007988 */ /* 0x0001e80008000004 */
[----:B0-----:R-:W3:Y:S04]  /*20c30*/  LDL.LU R22, [R1+0x60] ;  /* 0x0000600001167983 */ /* 0x001ee80000300800 */
[----:B----4-:R0:W-:Y:S04]  /*20c40*/  STS.U8 [R2+UR4+0x42c0], R24 ;  /* 0x0042c01802007988 */ /* 0x0101e80008000004 */
[----:B0-----:R-:W4:Y:S04]  /*20c50*/  LDL.LU R24, [R1+0x5c] ;  /* 0x00005c0001187983 */ /* 0x001f280000300800 */
[----:B--2---:R0:W-:Y:S04]  /*20c60*/  STS.U8 [R2+UR4+0x4300], R28 ;  /* 0x0043001c02007988 */ /* 0x0041e80008000004 */
        /* <DEDUP_REMOVED lines=16> */
[----:B---3--:R-:W-:Y:S04]  /*20d70*/  STS.U8 [R2+UR4+0x6300], R8 ;  /* 0x0063000802007988 */ /* 0x008fe80008000004 */
[----:B------:R-:W-:Y:S04]  /*20d80*/  STS.U8 [R2+UR4+0x6340], R7 ;  /* 0x0063400702007988 */ /* 0x000fe80008000004 */
[----:B------:R0:W-:Y:S02]  /*20d90*/  STS.U8 [R2+UR4+0x6380], R26 ;  /* 0x0063801a02007988 */ /* 0x0001e40008000004 */
[----:B0-----:R-:W0:Y:S02]  /*20da0*/  S2R R26, SR_TID.X ;  /* 0x00000000001a7919 */ /* 0x001e240000002100 */
[----:B------:R-:W-:Y:S04]  /*20db0*/  STS.U8 [R2+UR4+0x63c0], R6 ;  /* 0x0063c00602007988 */ /* 0x000fe80008000004 */
[----:B------:R-:W-:Y:S04]  /*20dc0*/  STS.U8 [R2+UR4+0x7240], R5 ;  /* 0x0072400502007988 */ /* 0x000fe80008000004 */
[----:B------:R-:W-:Y:S04]  /*20dd0*/  STS.U8 [R2+UR4+0x7200], R4 ;  /* 0x0072000402007988 */ /* 0x000fe80008000004 */
[----:B------:R-:W-:Y:S04]  /*20de0*/  STS.U8 [R2+UR4+0x72c0], R3 ;  /* 0x0072c00302007988 */ /* 0x000fe80008000004 */
[----:B------:R-:W-:Y:S04]  /*20df0*/  STS.U8 [R2+UR4+0x7280], R16 ;  /* 0x0072801002007988 */ /* 0x000fe80008000004 */
[----:B------:R-:W-:Y:S04]  /*20e00*/  STS.U8 [R2+UR4+0x7340], R20 ;  /* 0x0073401402007988 */ /* 0x000fe80008000004 */
[----:B------:R-:W-:Y:S04]  /*20e10*/  STS.U8 [R2+UR4+0x7300], R18 ;  /* 0x0073001202007988 */ /* 0x000fe80008000004 */
[----:B------:R1:W-:Y:S01]  /*20e20*/  STS.U8 [R2+UR4+0x73c0], R22 ;  /* 0x0073c01602007988 */ /* 0x0003e20008000004 */
[----:B0-----:R-:W-:-:S05]  /*20e30*/  LOP3.LUT R26, R26, 0x3f, RZ, 0xc0, !PT ;  /* 0x0000003f1a1a7812 */ /* 0x001fca00078ec0ff */
[----:B------:R-:W-:Y:S04]  /*20e40*/  STL [R1+0x23b0], R26 ;  /* 0x0023b01a01007387 */ /* 0x000fe80000100800 */
[----:B-1----:R-:W3:Y:S01]  /*20e50*/  LDL.LU R22, [R1+0x9ac] ;  /* 0x0009ac0001167983 */ /* 0x002ee20000300800 */
[----:B------:R-:W-:-:S03]  /*20e60*/  LOP3.LUT R20, R26, 0x10, RZ, 0x3c, !PT ;  /* 0x000000101a147812 */ /* 0x000fc600078e3cff */
[----:B---3--:R0:W-:Y:S04]  /*20e70*/  STL [R1+0x23bc], R22 ;  /* 0x0023bc1601007387 */ /* 0x0081e80000100800 */
[----:B0-----:R-:W3:Y:S04]  /*20e80*/  LDL.LU R22, [R1+0x9b0] ;  /* 0x0009b00001167983 */ /* 0x001ee80000300800 */
[----:B------:R-:W3:Y:S04]  /*20e90*/  LDL.LU R26, [R1+0x9a4] ;  /* 0x0009a400011a7983 */ /* 0x000ee80000300800 */
[----:B----4-:R-:W-:Y:S04]  /*20ea0*/  STS.U8 [R2+UR4+0x7380], R24 ;  /* 0x0073801802007988 */ /* 0x010fe80008000004 */
[----:B--2---:R-:W-:Y:S04]  /*20eb0*/  STS.U8 [R20+UR4+0x400], R28 ;  /* 0x0004001c14007988 */ /* 0x004fe80008000004 */
[----:B---3--:R0:W-:Y:S04]  /*20ec0*/  STL [R1+0x23b8], R26 ;  /* 0x0023b81a01007387 */ /* 0x0081e80000100800 */
[----:B0-----:R-:W2:Y:S04]  /*20ed0*/  LDL.LU R26, [R1+0x9a8] ;  /* 0x0009a800011a7983 */ /* 0x001ea80000300800 */
[----:B------:R-:W3:Y:S04]  /*20ee0*/  LDL.LU R0, [R1+0x9a0] ;  /* 0x0009a00001007983 */ /* 0x000ee80000300800 */
        /* <DEDUP_REMOVED lines=25> */
[----:B------:R0:W-:Y:S04]  /*21080*/  STS.U8 [R20+UR4+0x440], R22 ;  /* 0x0004401614007988 */ /* 0x0001e80008000004 */
[----:B0-----:R-:W2:Y:S04]  /*21090*/  LDL.LU R22, [R1+0x23bc] ;  /* 0x0023bc0001167983 */ /* 0x001ea80000300800 */
[----:B--2---:R0:W-:Y:S04]  /*210a0*/  STS.U8 [R20+UR4+0x480], R22 ;  /* 0x0004801614007988 */ /* 0x0041e80008000004 */
[----:B------:R1:W-:Y:S04]  /*210b0*/  STS.U8 [R20+UR4+0x4c0], R26 ;  /* 0x0004c01a14007988 */ /* 0x0003e80008000004 */
[----:B0-----:R-:W2:Y:S04]  /*210c0*/  LDL.LU R22, [R1+0x63c] ;  /* 0x00063c0001167983 */ /* 0x001ea80000300800 */
[----:B-1----:R-:W3:Y:S04]  /*210d0*/  LDL.LU R26, [R1+0x23b8] ;  /* 0x0023b800011a7983 */ /* 0x002ee80000300800 */
[----:B---3--:R-:W-:Y:S04]  /*210e0*/  STS.U8 [R20+UR4+0x500], R26 ;  /* 0x0005001a14007988 */ /* 0x008fe80008000004 */
[----:B------:R-:W-:Y:S04]  /*210f0*/  STS.U8 [R20+UR4+0x540], R0 ;  /* 0x0005400014007988 */ /* 0x000fe80008000004 */
[----:B----4-:R-:W-:Y:S04]  /*21100*/  STS.U8 [R20+UR4+0x580], R2 ;  /* 0x0005800214007988 */ /* 0x010fe80008000004 */
        /* <DEDUP_REMOVED lines=23> */
[----:B------:R1:W-:Y:S04]  /*21280*/  STS.U8 [R20+UR4+0x35c0], R28 ;  /* 0x0035c01c14007988 */ /* 0x0003e80008000004 */
[----:B0-----:R-:W3:Y:S04]  /*21290*/  LDL.LU R24, [R1+0x558] ;  /* 0x0005580001187983 */ /* 0x001ee80000300800 */
[----:B-1----:R-:W4:Y:S04]  /*212a0*/  LDL.LU R28, [R1+0x554] ;  /* 0x00055400011c7983 */ /* 0x002f280000300800 */
[----:B------:R-:W3:Y:S04]  /*212b0*/  LDL.LU R26, [R1+0x54c] ;  /* 0x00054c00011a7983 */ /* 0x000ee80000300800 */
[----:B--2---:R-:W-:Y:S04]  /*212c0*/  STS.U8 [R20+UR4+0x3580], R22 ;  /* 0x0035801614007988 */ /* 0x004fe80008000004 */
[----:B---3--:R0:W-:Y:S04]  /*212d0*/  STL [R1+0x23b4], R26 ;  /* 0x0023b41a01007387 */ /* 0x0081e80000100800 */
[----:B0-----:R-:W2:Y:S04]  /*212e0*/  LDL.LU R26, [R1+0x550] ;  /* 0x00055000011a7983 */ /* 0x001ea80000300800 */
[----:B------:R-:W3:Y:S04]  /*212f0*/  LDL.LU R0, [R1+0x548] ;  /* 0x0005480001007983 */ /* 0x000ee80000300800 */
        /* <DEDUP_REMOVED lines=25> */
[----:B----4-:R1:W-:Y:S04]  /*21490*/  STS.U8 [R20+UR4+0x4440], R28 ;  /* 0x0044401c14007988 */ /* 0x0103e80008000004 */
[----:B0-----:R-:W4:Y:S04]  /*214a0*/  LDL.LU R24, [R1+0x44] ;  /* 0x0000440001187983 */ /* 0x001f280000300800 */
[----:B-1----:R-:W4:Y:S04]  /*214b0*/  LDL.LU R28, [R1+0x40] ;  /* 0x00004000011c7983 */ /* 0x002f280000300800 */
[----:B--2---:R0:W-:Y:S04]  /*214c0*/  STS.U8 [R20+UR4+0x4480], R26 ;  /* 0x0044801a14007988 */ /* 0x0041e80008000004 */
[----:B0-----:R-:W2:Y:S04]  /*214d0*/  LDL.LU R26, [R1+0x23b4] ;  /* 0x0023b400011a7983 */ /* 0x001ea80000300800 */
[----:B--2---:R0:W-:Y:S04]  /*214e0*/  STS.U8 [R20+UR4+0x44c0], R26 ;  /* 0x0044c01a14007988 */ /* 0x0041e80008000004 */
[----:B0-----:R-:W2:Y:S04]  /*214f0*/  LDL.LU R26, [R1+0x23b0] ;  /* 0x0023b000011a7983 */ /* 0x001ea80000300800 */
[----:B---3--:R2:W-:Y:S04]  /*21500*/  STS.U8 [R20+UR4+0x4500], R0 ;  /* 0x0045000014007988 */ /* 0x0085e80008000004 */
[----:B------:R0:W-:Y:S01]  /*21510*/  STS.U8 [R20+UR4+0x4540], R2 ;  /* 0x0045400214007988 */ /* 0x0001e20008000004 */
[----:B--2---:R-:W-:-:S03]  /*21520*/  LOP3.LUT R0, R26, 0x18, RZ, 0x3c, !PT ;  /* 0x000000181a007812 */ /* 0x004fc600078e3cff */
[----:B------:R-:W2:Y:S04]  /*21530*/  LDL.LU R26, [R1+0x3c] ;  /* 0x00003c00011a7983 */ /* 0x000ea80000300800 */
[----:B0-----:R-:W3:Y:S04]  /*21540*/  LDL.LU R2, [R1+0x98c] ;  /* 0x00098c0001027983 */ /* 0x001ee80000300800 */
[----:B---3--:R0:W-:Y:S04]  /*21550*/  STL [R1+0x23a8], R2 ;  /* 0x0023a80201007387 */ /* 0x0081e80000100800 */
[----:B0-----:R-:W3:Y:S04]  /*21560*/  LDL.LU R2, [R1+0x990] ;  /* 0x0009900001027983 */ /* 0x001ee80000300800 */
        /* <DEDUP_REMOVED lines=14> */
[----:B---3--:R0:W-:Y:S04]  /*21650*/  STL [R1+0x23ac], R2 ;  /* 0x0023ac0201007387 */ /* 0x0081e80000100800 */
        /* <DEDUP_REMOVED lines=13> */
[----:B------:R-:W3:Y:S04]  /*21730*/  LDL.LU R11, [R1+0x87c] ;  /* 0x00087c00010b7983 */ /* 0x000ee80000300800 */
[----:B------:R1:W-:Y:S04]  /*21740*/  STS.U8 [R20+UR4+0x6540], R7 ;  /* 0x0065400714007988 */ /* 0x0003e80008000004 */
[----:B------:R-:W3:Y:S04]  /*21750*/  LDL.LU R10, [R1+0x878] ;  /* 0x00087800010a7983 */ /* 0x000ee80000300800 */
[----:B------:R4:W-:Y:S04]  /*21760*/  STS.U8 [R20+UR4+0x6580], R6 ;  /* 0x0065800614007988 */ /* 0x0009e80008000004 */
[----:B------:R-:W3:Y:S04]  /*21770*/  LDL.LU R9, [R1+0x784] ;  /* 0x0007840001097983 */ /* 0x000ee80000300800 */
[----:B------:R2:W-:Y:S04]  /*21780*/  STS.U8 [R20+UR4+0x65c0], R5 ;  /* 0x0065c00514007988 */ /* 0x0005e80008000004 */
[----:B------:R2:W-:Y:S04]  /*21790*/  STS.U8 [R20+UR4+0x7440], R4 ;  /* 0x0074400414007988 */ /* 0x0005e80008000004 */
[----:B------:R2:W-:Y:S04]  /*217a0*/  STS.U8 [R20+UR4+0x7400], R3 ;  /* 0x0074000314007988 */ /* 0x0005e80008000004 */
[----:B0-----:R-:W3:Y:S04]  /*217b0*/  LDL.LU R8, [R1+0x780] ;  /* 0x0007800001087983 */ /* 0x001ee80000300800 */
[----:B-1----:R-:W3:Y:S04]  /*217c0*/  LDL.LU R7, [R1+0x77c] ;  /* 0x00077c0001077983 */ /* 0x002ee80000300800 */
[----:B------:R0:W-:Y:S04]  /*217d0*/  STS.U8 [R20+UR4+0x74c0], R16 ;  /* 0x0074c01014007988 */ /* 0x0001e80008000004 */
[----:B----4-:R-:W4:Y:S04]  /*217e0*/  LDL.LU R6, [R1+0x778] ;  /* 0x0007780001067983 */ /* 0x010f280000300800 */
[----:B--2---:R-:W2:Y:S04]  /*217f0*/  LDL.LU R5, [R1+0x774] ;  /* 0x0007740001057983 */ /* 0x004ea80000300800 */
[----:B------:R1:W-:Y:S04]  /*21800*/  STS.U8 [R20+UR4+0x7480], R18 ;  /* 0x0074801214007988 */ /* 0x0003e80008000004 */
[----:B------:R-:W2:Y:S04]  /*21810*/  LDL.LU R4, [R1+0x770] ;  /* 0x0007700001047983 */ /* 0x000ea80000300800 */
[----:B------:R-:W-:Y:S04]  /*21820*/  STS.U8 [R20+UR4+0x7540], R22 ;  /* 0x0075401614007988 */ /* 0x000fe80008000004 */
[----:B------:R-:W2:Y:S04]  /*21830*/  LDL.LU R3, [R1+0x76c] ;  /* 0x00076c0001037983 */ /* 0x000ea80000300800 */
[----:B------:R-:W-:Y:S04]  /*21840*/  STS.U8 [R20+UR4+0x7500], R24 ;  /* 0x0075001814007988 */ /* 0x000fe80008000004 */
[----:B0-----:R-:W2:Y:S04]  /*21850*/  LDL.LU R16, [R1+0x768] ;  /* 0x0007680001107983 */ /* 0x001ea80000300800 */
[----:B------:R0:W-:Y:S04]  /*21860*/  STS.U8 [R20+UR4+0x75c0], R28 ;  /* 0x0075c01c14007988 */ /* 0x0001e80008000004 */
[----:B------:R0:W-:Y:S04]  /*21870*/  STS.U8 [R20+UR4+0x7580], R26 ;  /* 0x0075801a14007988 */ /* 0x0001e80008000004 */
[----:B-1----:R-:W2:Y:S04]  /*21880*/  LDL.LU R18, [R1+0x638] ;  /* 0x0006380001127983 */ /* 0x002ea80000300800 */
[----:B0-----:R-:W2:Y:S04]  /*21890*/  LDL.LU R28, [R1+0x634] ;  /* 0x00063400011c7983 */ /* 0x001ea80000300800 */
[----:B------:R-:W2:Y:S04]  /*218a0*/  LDL.LU R20, [R1+0x630] ;  /* 0x0006300001147983 */ /* 0x000ea80000300800 */
[----:B------:R-:W2:Y:S04]  /*218b0*/  LDL.LU R22, [R1+0x62c] ;  /* 0x00062c0001167983 */ /* 0x000ea80000300800 */
[----:B------:R-:W2:Y:S04]  /*218c0*/  LDL.LU R24, [R1+0x628] ;  /* 0x0006280001187983 */ /* 0x000ea80000300800 */
[----:B------:R-:W2:Y:S04]  /*218d0*/  LDL.LU R26, [R1+0x624] ;  /* 0x00062400011a7983 */ /* 0x000ea80000300800 */
[----:B---3--:R0:W-:Y:S04]  /*218e0*/  STS.U8 [R0+UR4+0x600], R2 ;  /* 0x0006000200007988 */ /* 0x0081e80008000004 */
[----:B0-----:R-:W3:Y:S04]  /*218f0*/  LDL.LU R2, [R1+0x23ac] ;  /* 0x0023ac0001027983 */ /* 0x001ee80000300800 */
[----:B---3--:R0:W-:Y:S04]  /*21900*/  STS.U8 [R0+UR4+0x640], R2 ;  /* 0x0006400200007988 */ /* 0x0081e80008000004 */
[----:B0-----:R-:W3:Y:S04]  /*21910*/  LDL.LU R2, [R1+0x23a8] ;  /* 0x0023a80001027983 */ /* 0x001ee80000300800 */
[----:B---3--:R-:W-:Y:S04]  /*21920*/  STS.U8 [R0+UR4+0x680], R2 ;  /* 0x0006800200007988 */ /* 0x008fe80008000004 */
        /* <DEDUP_REMOVED lines=16> */
[----:B----4-:R-:W-:Y:S04]  /*21a30*/  STS.U8 [R0+UR4+0x26c0], R6 ;  /* 0x0026c00600007988 */ /* 0x010fe80008000004 */
[----:B--2---:R-:W-:Y:S04]  /*21a40*/  STS.U8 [R0+UR4+0x2700], R5 ;  /* 0x0027000500007988 */ /* 0x004fe80008000004 */
[----:B------:R-:W-:Y:S04]  /*21a50*/  STS.U8 [R0+UR4+0x2740], R4 ;  /* 0x0027400400007988 */ /* 0x000fe80008000004 */
[----:B------:R-:W-:Y:S04]  /*21a60*/  STS.U8 [R0+UR4+0x2780], R3 ;  /* 0x0027800300007988 */ /* 0x000fe80008000004 */
[----:B------:R-:W-:Y:S04]  /*21a70*/  STS.U8 [R0+UR4+0x27c0], R16 ;  /* 0x0027c01000007988 */ /* 0x000fe80008000004 */
[----:B------:R-:W-:Y:S04]  /*21a80*/  STS.U8 [R0+UR4+0x3640], R18 ;  /* 0x0036401200007988 */ /* 0x000fe80008000004 */
[----:B------:R0:W-:Y:S04]  /*21a90*/  STS.U8 [R0+UR4+0x3600], R28 ;  /* 0x0036001c00007988 */ /* 0x0001e80008000004 */
[----:B0-----:R-:W2:Y:S04]  /*21aa0*/  LDL.LU R28, [R1+0x620] ;  /* 0x00062000011c7983 */ /* 0x001ea80000300800 */
[----:B------:R-:W3:Y:S04]  /*21ab0*/  LDL.LU R2, [R1+0x534] ;  /* 0x0005340001027983 */ /* 0x000ee80000300800 */
[----:B---3--:R0:W-:Y:S04]  /*21ac0*/  STL [R1+0x23a0], R2 ;  /* 0x0023a00201007387 */ /* 0x0081e80000100800 */
[----:B0-----:R-:W3:Y:S04]  /*21ad0*/  LDL.LU R2, [R1+0x538] ;  /* 0x0005380001027983 */ /* 0x001ee80000300800 */
[----:B------:R-:W-:Y:S04]  /*21ae0*/  STS.U8 [R0+UR4+0x36c0], R20 ;  /* 0x0036c01400007988 */ /* 0x000fe80008000004 */
[----:B------:R-:W-:Y:S04]  /*21af0*/  STS.U8 [R0+UR4+0x3680], R22 ;  /* 0x0036801600007988 */ /* 0x000fe80008000004 */
[----:B---3--:R0:W-:Y:S04]  /*21b00*/  STL [R1+0x23a4], R2 ;  /* 0x0023a40201007387 */ /* 0x0081e80000100800 */
[----:B0-----:R-:W3:Y:S04]  /*21b10*/  LDL.LU R2, [R1+0x61c] ;  /* 0x00061c0001027983 */ /* 0x001ee80000300800 */
        /* <DEDUP_REMOVED lines=24> */
[----:B------:R-:W4:Y:S04]  /*21ca0*/  LDL.LU R20, [R1+0x34] ;  /* 0x0000340001147983 */ /* 0x000f280000300800 */
[----:B------:R1:W-:Y:S04]  /*21cb0*/  STS.U8 [R0+UR4+0x3700], R26 ;  /* 0x0037001a00007988 */ /* 0x0003e80008000004 */
[----:B--2---:R2:W-:Y:S04]  /*21cc0*/  STS.U8 [R0+UR4+0x37c0], R28 ;  /* 0x0037c01c00007988 */ /* 0x0045e80008000004 */
[----:B0-----:R-:W4:Y:S04]  /*21cd0*/  LDL.LU R24, [R1+0x30] ;  /* 0x0000300001187983 */ /* 0x001f280000300800 */
[----:B-1----:R-:W4:Y:S04]  /*21ce0*/  LDL.LU R26, [R1+0x2c] ;  /* 0x00002c00011a7983 */ /* 0x002f280000300800 */
[----:B--2---:R-:W2:Y:S04]  /*21cf0*/  LDL.LU R28, [R1+0x28] ;  /* 0x00002800011c7983 */ /* 0x004ea80000300800 */
[----:B---3--:R0:W-:Y:S04]  /*21d00*/  STS.U8 [R0+UR4+0x3780], R2 ;  /* 0x0037800200007988 */ /* 0x0081e80008000004 */
[----:B0-----:R-:W3:Y:S04]  /*21d10*/  LDL.LU R2, [R1+0x23a4] ;  /* 0x0023a40001027983 */ /* 0x001ee80000300800 */
[----:B---3--:R0:W-:Y:S04]  /*21d20*/  STS.U8 [R0+UR4+0x4600], R2 ;  /* 0x0046000200007988 */ /* 0x0081e80008000004 */
[----:B0-----:R-:W3:Y:S04]  /*21d30*/  LDL.LU R2, [R1+0x23a0] ;  /* 0x0023a00001027983 */ /* 0x001ee80000300800 */
[----:B---3--:R0:W-:Y:S04]  /*21d40*/  STS.U8 [R0+UR4+0x4640], R2 ;  /* 0x0046400200007988 */ /* 0x0081e80008000004 */
[----:B0-----:R-:W3:Y:S04]  /*21d50*/  LDL.LU R2, [R1+0x1c] ;  /* 0x00001c0001027983 */ /* 0x001ee80000300800 */
[----:B---3--:R0:W-:Y:S04]  /*21d60*/  STL [R1+0x2398], R2 ;  /* 0x0023980201007387 */ /* 0x0081e80000100800 */
[----:B0-----:R-:W3:Y:S04]  /*21d70*/  LDL.LU R2, [R1+0x20] ;  /* 0x0000200001027983 */ /* 0x001ee80000300800 */
        /* <DEDUP_REMOVED lines=21> */
[----:B------:R-:W-:Y:S04]  /*21ed0*/  STS.U8 [R0+UR4+0x67c0], R16 ;  /* 0x0067c01000007988 */ /* 0x000fe80008000004 */
[----:B------:R-:W-:Y:S01]  /*21ee0*/  STS.U8 [R0+UR4+0x7640], R18 ;  /* 0x0076401200007988 */ /* 0x000fe20008000004 */
[----:B0-----:R-:W0:Y:S03]  /*21ef0*/  S2R R22, SR_TID.X ;  /* 0x0000000000167919 */ /* 0x001e260000002100 */
[----:B------:R-:W-:Y:S04]  /*21f00*/  STS.U8 [R0+UR4+0x7600], R20 ;  /* 0x0076001400007988 */ /* 0x000fe80008000004 */
[----:B------:R-:W-:Y:S04]  /*21f10*/  STS.U8 [R0+UR4+0x76c0], R24 ;  /* 0x0076c01800007988 */ /* 0x000fe80008000004 */
[----:B------:R-:W-:Y:S04]  /*21f20*/  STS.U8 [R0+UR4+0x7680], R26 ;  /* 0x0076801a00007988 */ /* 0x000fe80008000004 */
[----:B--2---:R-:W-:Y:S04]  /*21f30*/  STS.U8 [R0+UR4+0x7740], R28 ;  /* 0x0077401c00007988 */ /* 0x004fe80008000004 */
[----:B---3--:R1:W-:Y:S04]  /*21f40*/  STL [R1+0x239c], R2 ;  /* 0x00239c0201007387 */ /* 0x0083e80000100800 */
[----:B-1----:R-:W2:Y:S04]  /*21f50*/  LDL.LU R2, [R1+0x24] ;  /* 0x0000240001027983 */ /* 0x002ea80000300800 */
        /* <DEDUP_REMOVED lines=20> */
[----:B------:R-:W4:Y:S01]  /*220a0*/  LDL.LU R4, [R1+0x754] ;  /* 0x0007540001047983 */ /* 0x000f220000300800 */
[----:B0-----:R-:W-:-:S03]  /*220b0*/  LOP3.LUT R3, R22, 0x3f, RZ, 0xc0, !PT ;  /* 0x0000003f16037812 */ /* 0x001fc600078ec0ff */
[----:B------:R-:W4:Y:S04]  /*220c0*/  LDL.LU R16, [R1+0x750] ;  /* 0x0007500001107983 */ /* 0x000f280000300800 */
[----:B------:R-:W4:Y:S04]  /*220d0*/  LDL.LU R18, [R1+0x740] ;  /* 0x0007400001127983 */ /* 0x000f280000300800 */
[----:B------:R-:W4:Y:S04]  /*220e0*/  LDL.LU R20, [R1+0x73c] ;  /* 0x00073c0001147983 */ /* 0x000f280000300800 */
[----:B------:R-:W4:Y:S04]  /*220f0*/  LDL.LU R22, [R1+0x618] ;  /* 0x0006180001167983 */ /* 0x000f280000300800 */
[----:B------:R-:W4:Y:S01]  /*22100*/  LDL.LU R28, [R1+0x614] ;  /* 0x00061400011c7983 */ /* 0x000f220000300800 */
[----:B------:R-:W-:-:S03]  /*22110*/  LOP3.LUT R0, R3, 0x20, RZ, 0x3c, !PT ;  /* 0x0000002003007812 */ /* 0x000fc600078e3cff */
[----:B------:R0:W-:Y:S02]  /*22120*/  STL [R1+0x238c], R3 ;  /* 0x00238c0301007387 */ /* 0x0001e40000100800 */
[----:B0-----:R-:W0:Y:S02]  /*22130*/  S2R R3, SR_TID.X ;  /* 0x0000000000037919 */ /* 0x001e240000002100 */
[----:B0-----:R-:W-:-:S04]  /*22140*/  LOP3.LUT R3, R3, 0x3f, RZ, 0xc0, !PT ;  /* 0x0000003f03037812 */ /* 0x001fc800078ec0ff */
[----:B------:R-:W-:-:S05]  /*22150*/  LOP3.LUT R3, R3, 0x18, RZ, 0x3c, !PT ;  /* 0x0000001803037812 */ /* 0x000fca00078e3cff */
[----:B--2---:R0:W-:Y:S04]  /*22160*/  STS.U8 [R3+UR4+0x7700], R2 ;  /* 0x0077000203007988 */ /* 0x0041e80008000004 */
[----:B0-----:R-:W2:Y:S04]  /*22170*/  LDL.LU R2, [R1+0x239c] ;  /* 0x00239c0001027983 */ /* 0x001ea80000300800 */
[----:B--2---:R0:W-:Y:S04]  /*22180*/  STS.U8 [R3+UR4+0x77c0], R2 ;  /* 0x0077c00203007988 */ /* 0x0041e80008000004 */
[----:B0-----:R-:W2:Y:S04]  /*22190*/  LDL.LU R2, [R1+0x2398] ;  /* 0x0023980001027983 */ /* 0x001ea80000300800 */
[----:B--2---:R-:W-:Y:S04]  /*221a0*/  STS.U8 [R3+UR4+0x7780], R2 ;  /* 0x0077800203007988 */ /* 0x004fe80008000004 */
[----:B---3--:R0:W-:Y:S04]  /*221b0*/  STS.U8 [R0+UR4+0x800], R26 ;  /* 0x0008001a00007988 */ /* 0x0081e80008000004 */
[----:B----4-:R-:W-:Y:S04]  /*221c0*/  STS.U8 [R0+UR4+0x840], R15 ;  /* 0x0008400f00007988 */ /* 0x010fe80008000004 */
[----:B------:R1:W-:Y:S04]  /*221d0*/  STS.U8 [R0+UR4+0x880], R24 ;  /* 0x0008801800007988 */ /* 0x0003e80008000004 */
[----:B0-----:R-:W2:Y:S04]  /*221e0*/  LDL.LU R26, [R1+0x610] ;  /* 0x00061000011a7983 */ /* 0x001ea80000300800 */
[----:B-1----:R-:W3:Y:S04]  /*221f0*/  LDL.LU R24, [R1+0x60c] ;  /* 0x00060c0001187983 */ /* 0x002ee80000300800 */
[----:B------:R-:W4:Y:S04]  /*22200*/  LDL.LU R3, [R1+0x604] ;  /* 0x0006040001037983 */ /* 0x000f280000300800 */
        /* <DEDUP_REMOVED lines=23> */
[----:B----4-:R0:W-:Y:S04]  /*22380*/  STL [R1+0x2394], R3 ;  /* 0x0023940301007387 */ /* 0x0101e80000100800 */
[----:B0-----:R-:W4:Y:S04]  /*22390*/  LDL.LU R3, [R1+0x608] ;  /* 0x0006080001037983 */ /* 0x001f280000300800 */
[----:B------:R-:W4:Y:S04]  /*223a0*/  LDL.LU R28, [R1+0x600] ;  /* 0x00060000011c7983 */ /* 0x000f280000300800 */
[----:B--2---:R0:W-:Y:S04]  /*223b0*/  STS.U8 [R0+UR4+0x38c0], R26 ;  /* 0x0038c01a00007988 */ /* 0x0041e80008000004 */
[----:B------:R-:W2:Y:S04]  /*223c0*/  LDL.LU R2, [R1+0x5fc] ;  /* 0x0005fc0001027983 */ /* 0x000ea80000300800 */
        /* <DEDUP_REMOVED lines=23> */
[----:B---3--:R0:W-:Y:S04]  /*22540*/  STS.U8 [R0+UR4+0x3880], R24 ;  /* 0x0038801800007988 */ /* 0x0081e80008000004 */
[----:B------:R-:W3:Y:S04]  /*22550*/  LDL.LU R22, [R1+0x14c] ;  /* 0x00014c0001167983 */ /* 0x000ee80000300800 */
[----:B0-----:R-:W3:Y:S04]  /*22560*/  LDL.LU R24, [R1+0x18] ;  /* 0x0000180001187983 */ /* 0x001ee80000300800 */
[----:B----4-:R0:W-:Y:S04]  /*22570*/  STS.U8 [R0+UR4+0x3940], R3 ;  /* 0x0039400300007988 */ /* 0x0101e80008000004 */
[----:B0-----:R-:W4:Y:S04]  /*22580*/  LDL.LU R3, [R1+0x2394] ;  /* 0x0023940001037983 */ /* 0x001f280000300800 */
[----:B----4-:R-:W-:Y:S04]  /*22590*/  STS.U8 [R0+UR4+0x3900], R3 ;  /* 0x0039000300007988 */ /* 0x010fe80008000004 */
[----:B------:R0:W-:Y:S04]  /*225a0*/  STS.U8 [R0+UR4+0x39c0], R28 ;  /* 0x0039c01c00007988 */ /* 0x0001e80008000004 */
[----:B--2---:R-:W-:Y:S04]  /*225b0*/  STS.U8 [R0+UR4+0x3980], R2 ;  /* 0x0039800200007988 */ /* 0x004fe80008000004 */
[----:B------:R1:W-:Y:S04]  /*225c0*/  STS.U8 [R0+UR4+0x4800], R26 ;  /* 0x0048001a00007988 */ /* 0x0003e80008000004 */
[----:B0-----:R-:W2:Y:S04]  /*225d0*/  LDL.LU R28, [R1+0x14] ;  /* 0x00001400011c7983 */ /* 0x001ea80000300800 */
[----:B-1----:R-:W4:Y:S04]  /*225e0*/  LDL.LU R26, [R1+0x10] ;  /* 0x00001000011a7983 */ /* 0x002f280000300800 */
[----:B------:R-:W2:Y:S04]  /*225f0*/  LDL.LU R3, [R1+0x8] ;  /* 0x0000080001037983 */ /* 0x000ea80000300800 */
        /* <DEDUP_REMOVED lines=22> */
[----:B---3--:R-:W-:Y:S04]  /*22760*/  STS.U8 [R0+UR4+0x69c0], R22 ;  /* 0x0069c01600007988 */ /* 0x008fe80008000004 */
[----:B------:R-:W-:Y:S04]  /*22770*/  STS.U8 [R0+UR4+0x7840], R24 ;  /* 0x0078401800007988 */ /* 0x000fe80008000004 */
[----:B--2---:R0:W-:Y:S04]  /*22780*/  STL [R1+0x2390], R3 ;  /* 0x0023900301007387 */ /* 0x0041e80000100800 */
[----:B0-----:R-:W2:Y:S04]  /*22790*/  LDL.LU R3, [R1+0xc] ;  /* 0x00000c0001037983 */ /* 0x001ea80000300800 */
[----:B------:R0:W-:Y:S04]  /*227a0*/  STS.U8 [R0+UR4+0x7800], R28 ;  /* 0x0078001c00007988 */ /* 0x0001e80008000004 */
[----:B0-----:R-:W3:Y:S04]  /*227b0*/  LDL.LU R28, [R1+0x4] ;  /* 0x00000400011c7983 */ /* 0x001ee80000300800 */
[----:B------:R-:W3:Y:S04]  /*227c0*/  LDL.LU R2, [R1] ;  /* 0x0000000001027983 */ /* 0x000ee80000300800 */
        /* <DEDUP_REMOVED lines=28> */
[----:B--2---:R0:W-:Y:S04]  /*22990*/  STS.U8 [R0+UR4+0x7940], R3 ;  /* 0x0079400300007988 */ /* 0x0041e80008000004 */
[----:B---3--:R1:W-:Y:S04]  /*229a0*/  STS.U8 [R0+UR4+0x7900], R28 ;  /* 0x0079001c00007988 */ /* 0x0083e80008000004 */
[----:B0-----:R-:W2:Y:S04]  /*229b0*/  LDL.LU R3, [R1+0x238c] ;  /* 0x00238c0001037983 */ /* 0x001ea80000300800 */
[----:B-1----:R-:W3:Y:S04]  /*229c0*/  LDL.LU R28, [R1+0x2388] ;  /* 0x00238800011c7983 */ /* 0x002ee80000300800 */
[----:B------:R-:W-:Y:S01]  /*229d0*/  STS.U8 [R0+UR4+0x79c0], R2 ;  /* 0x0079c00200007988 */ /* 0x000fe20008000004 */
[----:B--2---:R-:W-:-:S03]  /*229e0*/  LOP3.LUT R3, R3, 0x28, RZ, 0x3c, !PT ;  /* 0x0000002803037812 */ /* 0x004fc600078e3cff */
[----:B---3--:R-:W-:Y:S04]  /*229f0*/  STS.U8 [R0+UR4+0x7980], R28 ;  /* 0x0079801c00007988 */ /* 0x008fe80008000004 */
[----:B------:R-:W-:Y:S04]  /*22a00*/  STS.U8 [R3+UR4+0xa00], R15 ;  /* 0x000a000f03007988 */ /* 0x000fe80008000004 */
[----:B------:R-:W-:Y:S04]  /*22a10*/  STS.U8 [R3+UR4+0xa40], R14 ;  /* 0x000a400e03007988 */ /* 0x000fe80008000004 */
[----:B------:R-:W-:Y:S04]  /*22a20*/  STS.U8 [R3+UR4+0xa80], R29 ;  /* 0x000a801d03007988 */ /* 0x000fe80008000004 */
[----:B------:R0:W-:Y:S04]  /*22a30*/  STS.U8 [R3+UR4+0xac0], R13 ;  /* 0x000ac00d03007988 */ /* 0x0001e80008000004 */
[----:B0-----:R-:W2:Y:S04]  /*22a40*/  LDL.LU R13, [R1+0x5e8] ;  /* 0x0005e800010d7983 */ /* 0x001ea80000300800 */
[----:B--2---:R0:W-:Y:S04]  /*22a50*/  STL [R1+0x237c], R13 ;  /* 0x00237c0d01007387 */ /* 0x0041e80000100800 */
[----:B0-----:R-:W2:Y:S04]  /*22a60*/  LDL.LU R13, [R1+0x5ec] ;  /* 0x0005ec00010d7983 */ /* 0x001ea80000300800 */
[----:B--2---:R0:W-:Y:S04]  /*22a70*/  STL [R1+0x2380], R13 ;  /* 0x0023800d01007387 */ /* 0x0041e80000100800 */
[----:B0-----:R-:W2:Y:S04]  /*22a80*/  LDL.LU R13, [R1+0x5f0] ;  /* 0x0005f000010d7983 */ /* 0x001ea80000300800 */
        /* <DEDUP_REMOVED lines=20> */
[----:B--2---:R0:W-:Y:S04]  /*22bd0*/  STL [R1+0x2384], R13 ;  /* 0x0023840d01007387 */ /* 0x0041e80000100800 */
[----:B0-----:R-:W2:Y:S04]  /*22be0*/  LDL.LU R13, [R1+0x5f4] ;  /* 0x0005f400010d7983 */ /* 0x001ea80000300800 */
[----:B------:R-:W3:Y:S04]  /*22bf0*/  LDL.LU R4, [R1+0x5e4] ;  /* 0x0005e40001047983 */ /* 0x000ee80000300800 */
[----:B------:R-:W4:Y:S04]  /*22c00*/  LDL.LU R16, [R1+0x5e0] ;  /* 0x0005e00001107983 */ /* 0x000f280000300800 */
[----:B------:R-:W4:Y:S04]  /*22c10*/  LDL.LU R18, [R1+0x5dc] ;  /* 0x0005dc0001127983 */ /* 0x000f280000300800 */
[----:B------:R-:W4:Y:S04]  /*22c20*/  LDL.LU R20, [R1+0x4f8] ;  /* 0x0004f80001147983 */ /* 0x000f280000300800 */
[----:B------:R-:W4:Y:S04]  /*22c30*/  LDL.LU R22, [R1+0x4f4] ;  /* 0x0004f40001167983 */ /* 0x000f280000300800 */
[----:B------:R0:W-:Y:S04]  /*22c40*/  STS.U8 [R3+UR4+0x3a40], R26 ;  /* 0x003a401a03007988 */ /* 0x0001e80008000004 */
[----:B------:R-:W4:Y:S04]  /*22c50*/  LDL.LU R24, [R1+0x4f0] ;  /* 0x0004f00001187983 */ /* 0x000f280000300800 */
        /* <DEDUP_REMOVED lines=21> */
[----:B--2---:R0:W-:Y:S04]  /*22db0*/  STS.U8 [R3+UR4+0x3a00], R13 ;  /* 0x003a000d03007988 */ /* 0x0041e80008000004 */
[----:B0-----:R-:W2:Y:S04]  /*22dc0*/  LDL.LU R13, [R1+0x2384] ;  /* 0x00238400010d7983 */ /* 0x001ea80000300800 */
[----:B--2---:R0:W-:Y:S04]  /*22dd0*/  STS.U8 [R3+UR4+0x3ac0], R13 ;  /* 0x003ac00d03007988 */ /* 0x0041e80008000004 */
[----:B0-----:R-:W2:Y:S04]  /*22de0*/  LDL.LU R13, [R1+0x2380] ;  /* 0x00238000010d7983 */ /* 0x001ea80000300800 */
[----:B--2---:R0:W-:Y:S04]  /*22df0*/  STS.U8 [R3+UR4+0x3a80], R13 ;  /* 0x003a800d03007988 */ /* 0x0041e80008000004 */
[----:B0-----:R-:W2:Y:S04]  /*22e00*/  LDL.LU R13, [R1+0x237c] ;  /* 0x00237c00010d7983 */ /* 0x001ea80000300800 */
[----:B--2---:R0:W-:Y:S04]  /*22e10*/  STS.U8 [R3+UR4+0x3b40], R13 ;  /* 0x003b400d03007988 */ /* 0x0041e80008000004 */
[----:B---3--:R1:W-:Y:S04]  /*22e20*/  STS.U8 [R3+UR4+0x3b00], R4 ;  /* 0x003b000403007988 */ /* 0x0083e80008000004 */
[----:B----4-:R2:W-:Y:S04]  /*22e30*/  STS.U8 [R3+UR4+0x3bc0], R16 ;  /* 0x003bc01003007988 */ /* 0x0105e80008000004 */
[----:B------:R3:W-:Y:S04]  /*22e40*/  STS.U8 [R3+UR4+0x3b80], R18 ;  /* 0x003b801203007988 */ /* 0x0007e80008000004 */
[----:B------:R4:W-:Y:S04]  /*22e50*/  STS.U8 [R3+UR4+0x4a00], R20 ;  /* 0x004a001403007988 */ /* 0x0009e80008000004 */
[----:B------:R4:W-:Y:S04]  /*22e60*/  STS.U8 [R3+UR4+0x4a40], R22 ;  /* 0x004a401603007988 */ /* 0x0009e80008000004 */
[----:B0-----:R-:W4:Y:S04]  /*22e70*/  LDL.LU R13, [R1+0x2378] ;  /* 0x00237800010d7983 */ /* 0x001f280000300800 */
[----:B-1----:R-:W4:Y:S04]  /*22e80*/  LDL.LU R4, [R1+0x2374] ;  /* 0x0023740001047983 */ /* 0x002f280000300800 */
[----:B--2---:R-:W2:Y:S04]  /*22e90*/  LDL.LU R16, [R1+0x2370] ;  /* 0x0023700001107983 */ /* 0x004ea80000300800 */
[----:B---3--:R-:W3:Y:S04]  /*22ea0*/  LDL.LU R18, [R1+0x236c] ;  /* 0x00236c0001127983 */ /* 0x008ee80000300800 */
[----:B----4-:R-:W4:Y:S04]  /*22eb0*/  LDL.LU R20, [R1+0x2368] ;  /* 0x0023680001147983 */ /* 0x010f280000300800 */
[----:B------:R-:W2:Y:S04]  /*22ec0*/  LDL.LU R22, [R1+0x2364] ;  /* 0x0023640001167983 */ /* 0x000ea80000300800 */
[----:B------:R0:W-:Y:S04]  /*22ed0*/  STS.U8 [R3+UR4+0x4a80], R24 ;  /* 0x004a801803007988 */ /* 0x0001e80008000004 */
[----:B------:R1:W-:Y:S04]  /*22ee0*/  STS.U8 [R3+UR4+0x4ac0], R26 ;  /* 0x004ac01a03007988 */ /* 0x0003e80008000004 */
[----:B0-----:R-:W3:Y:S04]  /*22ef0*/  LDL.LU R24, [R1+0x2360] ;  /* 0x0023600001187983 */ /* 0x001ee80000300800 */
[----:B-1----:R-:W4:Y:S04]  /*22f00*/  LDL.LU R26, [R1+0x235c] ;  /* 0x00235c00011a7983 */ /* 0x002f280000300800 */
[----:B------:R0:W-:Y:S04]  /*22f10*/  STS.U8 [R3+UR4+0x4b00], R28 ;  /* 0x004b001c03007988 */ /* 0x0001e80008000004 */
[----:B------:R1:W-:Y:S04]  /*22f20*/  STS.U8 [R3+UR4+0x4b40], R0 ;  /* 0x004b400003007988 */ /* 0x0003e80008000004 */
[----:B------:R1:W-:Y:S04]  /*22f30*/  STS.U8 [R3+UR4+0x4b80], R2 ;  /* 0x004b800203007988 */ /* 0x0003e80008000004 */
[----:B------:R1:W-:Y:S04]  /*22f40*/  STS.U8 [R3+UR4+0x4bc0], R15 ;  /* 0x004bc00f03007988 */ /* 0x0003e80008000004 */
[----:B------:R1:W-:Y:S04]  /*22f50*/  STS.U8 [R3+UR4+0x5a40], R14 ;  /* 0x005a400e03007988 */ /* 0x0003e80008000004 */
[----:B------:R1:W-:Y:S04]  /*22f60*/  STS.U8 [R3+UR4+0x5a00], R29 ;  /* 0x005a001d03007988 */ /* 0x0003e80008000004 */
[----:B0-----:R-:W2:Y:S04]  /*22f70*/  LDL.LU R28, [R1+0x920] ;  /* 0x00092000011c7983 */ /* 0x001ea80000300800 */
[----:B-1----:R-:W2:Y:S04]  /*22f80*/  LDL.LU R0, [R1+0x91c] ;  /* 0x00091c0001007983 */ /* 0x002ea80000300800 */
[----:B------:R-:W2:Y:S04]  /*22f90*/  LDL.LU R2, [R1+0x918] ;  /* 0x0009180001027983 */ /* 0x000ea80000300800 */
[----:B------:R-:W2:Y:S04]  /*22fa0*/  LDL.LU R15, [R1+0x834] ;  /* 0x00083400010f7983 */ /* 0x000ea80000300800 */
[----:B------:R-:W2:Y:S04]  /*22fb0*/  LDL.LU R14, [R1+0x830] ;  /* 0x00083000010e7983 */ /* 0x000ea80000300800 */
[----:B------:R0:W-:Y:S04]  /*22fc0*/  STS.U8 [R3+UR4+0x5ac0], R27 ;  /* 0x005ac01b03007988 */ /* 0x0001e80008000004 */
[----:B------:R-:W2:Y:S04]  /*22fd0*/  LDL.LU R29, [R1+0x82c] ;  /* 0x00082c00011d7983 */ /* 0x000ea80000300800 */
        /* <DEDUP_REMOVED lines=25> */
[----:B0-----:R-:W2:Y:S04]  /*23170*/  LDL.LU R6, [R1+0x6bc] ;  /* 0x0006bc0001067983 */ /* 0x001ea80000300800 */
[----:B-1----:R-:W2:Y:S04]  /*23180*/  LDL.LU R5, [R1+0x5d8] ;  /* 0x0005d80001057983 */ /* 0x002ea80000300800 */
[----:B----4-:R0:W-:Y:S04]  /*23190*/  STS.U8 [R3+UR4+0x7a40], R26 ;  /* 0x007a401a03007988 */ /* 0x0101e80008000004 */
[----:B---3--:R1:W-:Y:S04]  /*231a0*/  STS.U8 [R3+UR4+0x7a00], R24 ;  /* 0x007a001803007988 */ /* 0x0083e80008000004 */
[----:B--2---:R2:W-:Y:S04]  /*231b0*/  STS.U8 [R3+UR4+0x7ac0], R22 ;  /* 0x007ac01603007988 */ /* 0x0045e80008000004 */
[----:B------:R-:W-:Y:S04]  /*231c0*/  STS.U8 [R3+UR4+0x7a80], R20 ;  /* 0x007a801403007988 */ /* 0x000fe80008000004 */
[----:B------:R-:W-:Y:S04]  /*231d0*/  STS.U8 [R3+UR4+0x7b40], R18 ;  /* 0x007b401203007988 */ /* 0x000fe80008000004 */
[----:B0-----:R-:W3:Y:S04]  /*231e0*/  LDL.LU R26, [R1+0x924] ;  /* 0x00092400011a7983 */ /* 0x001ee80000300800 */
[----:B-1----:R-:W4:Y:S04]  /*231f0*/  LDL.LU R24, [R1+0x928] ;  /* 0x0009280001187983 */ /* 0x002f280000300800 */
[----:B--2---:R-:W2:Y:S04]  /*23200*/  LDL.LU R22, [R1+0x92c] ;  /* 0x00092c0001167983 */ /* 0x004ea80000300800 */
[----:B------:R0:W-:Y:S04]  /*23210*/  STL [R1+0x2308], R20 ;  /* 0x0023081401007387 */ /* 0x0001e80000100800 */
[----:B------:R-:W-:Y:S04]  /*23220*/  STS.U8 [R3+UR4+0x7b00], R16 ;  /* 0x007b001003007988 */ /* 0x000fe80008000004 */
[----:B0-----:R-:W3:Y:S04]  /*23230*/  LDL.LU R20, [R1+0x930] ;  /* 0x0009300001147983 */ /* 0x001ee80000300800 */
[----:B------:R0:W-:Y:S04]  /*23240*/  STL [R1+0x230c], R18 ;  /* 0x00230c1201007387 */ /* 0x0001e80000100800 */
[----:B0-----:R-:W4:Y:S04]  /*23250*/  LDL.LU R18, [R1+0x934] ;  /* 0x0009340001127983 */ /* 0x001f280000300800 */
[----:B------:R-:W2:Y:S01]  /*23260*/  LDL.LU R3, [R1+0x2358] ;  /* 0x0023580001037983 */ /* 0x000ea20000300800 */
[----:B------:R-:W-:-:S03]  /*23270*/  LOP3.LUT R13, R13, 0x3f, RZ, 0xc0, !PT ;  /* 0x0000003f0d0d7812 */ /* 0x000fc600078ec0ff */
[----:B------:R0:W-:Y:S02]  /*23280*/  STL [R1+0x2310], R16 ;  /* 0x0023101001007387 */ /* 0x0001e40000100800 */
[C---:B0-----:R-:W-:Y:S02]  /*23290*/  LOP3.LUT R16, R13.reuse, 0x28, RZ, 0x3c, !PT ;  /* 0x000000280d107812 */ /* 0x041fe400078e3cff */
[----:B------:R-:W-:Y:S01]  /*232a0*/  LOP3.LUT R13, R13, 0x30, RZ, 0x3c, !PT ;  /* 0x000000300d0d7812 */ /* 0x000fe200078e3cff */
[----:B------:R-:W-:Y:S04]  /*232b0*/  STL [R1+0x2314], R4 ;  /* 0x0023140401007387 */ /* 0x000fe80000100800 */
[----:B--2---:R-:W-:Y:S04]  /*232c0*/  STS.U8 [R16+UR4+0x7bc0], R3 ;  /* 0x007bc00310007988 */ /* 0x004fe80008000004 */
[----:B------:R-:W-:Y:S04]  /*232d0*/  STS.U8 [R16+UR4+0x7b80], R4 ;  /* 0x007b800410007988 */ /* 0x000fe80008000004 */
[----:B----4-:R-:W-:Y:S04]  /*232e0*/  STS.U8 [R13+UR4+0xc00], R18 ;  /* 0x000c00120d007988 */ /* 0x010fe80008000004 */
[----:B---3--:R-:W-:Y:S04]  /*232f0*/  STS.U8 [R13+UR4+0xc40], R20 ;  /* 0x000c40140d007988 */ /* 0x008fe80008000004 */
[----:B------:R-:W-:Y:S04]  /*23300*/  STS.U8 [R13+UR4+0xc80], R22 ;  /* 0x000c80160d007988 */ /* 0x000fe80008000004 */
        /* <DEDUP_REMOVED lines=27> */
[----:B--2---:R0:W-:Y:S04]  /*234c0*/  STL [R1+0x2354], R0 ;  /* 0x0023540001007387 */ /* 0x0041e80000100800 */
        /* <DEDUP_REMOVED lines=48> */
[----:B------:R1:W-:Y:S04]  /*237d0*/  STS.U8 [R13+UR4+0x4d00], R5 ;  /* 0x004d00050d007988 */ /* 0x0003e80008000004 */
[----:B0-----:R-:W3:Y:S04]  /*237e0*/  LDL.LU R7, [R1+0x2330] ;  /* 0x0023300001077983 */ /* 0x001ee80000300800 */
[----:B-1----:R-:W4:Y:S04]  /*237f0*/  LDL.LU R6, [R1+0x232c] ;  /* 0x00232c0001067983 */ /* 0x002f280000300800 */
[----:B------:R-:W2:Y:S04]  /*23800*/  LDL.LU R5, [R1+0x2328] ;  /* 0x0023280001057983 */ /* 0x000ea80000300800 */
[----:B------:R0:W-:Y:S04]  /*23810*/  STS.U8 [R13+UR4+0x4d40], R4 ;  /* 0x004d40040d007988 */ /* 0x0001e80008000004 */
[----:B------:R1:W-:Y:S04]  /*23820*/  STS.U8 [R13+UR4+0x4d80], R3 ;  /* 0x004d80030d007988 */ /* 0x0003e80008000004 */
[----:B------:R1:W-:Y:S04]  /*23830*/  STS.U8 [R13+UR4+0x4dc0], R16 ;  /* 0x004dc0100d007988 */ /* 0x0003e80008000004 */
[----:B------:R1:W-:Y:S04]  /*23840*/  STS.U8 [R13+UR4+0x5c40], R18 ;  /* 0x005c40120d007988 */ /* 0x0003e80008000004 */
[----:B------:R1:W-:Y:S04]  /*23850*/  STS.U8 [R13+UR4+0x5c00], R20 ;  /* 0x005c00140d007988 */ /* 0x0003e80008000004 */
[----:B------:R-:W-:Y:S04]  /*23860*/  STS.U8 [R13+UR4+0x5cc0], R22 ;  /* 0x005cc0160d007988 */ /* 0x000fe80008000004 */
[----:B------:R1:W-:Y:S04]  /*23870*/  STS.U8 [R13+UR4+0x5c80], R24 ;  /* 0x005c80180d007988 */ /* 0x0003e80008000004 */
[----:B0-----:R-:W3:Y:S04]  /*23880*/  LDL.LU R4, [R1+0x904] ;  /* 0x0009040001047983 */ /* 0x001ee80000300800 */
[----:B-1----:R-:W3:Y:S04]  /*23890*/  LDL.LU R3, [R1+0x900] ;  /* 0x0009000001037983 */ /* 0x002ee80000300800 */
[----:B------:R-:W3:Y:S04]  /*238a0*/  LDL.LU R16, [R1+0x8fc] ;  /* 0x0008fc0001107983 */ /* 0x000ee80000300800 */
        /* <DEDUP_REMOVED lines=8> */
[----:B------:R1:W-:Y:S04]  /*23930*/  STS.U8 [R13+UR4+0x6c40], R29 ;  /* 0x006c401d0d007988 */ /* 0x0003e80008000004 */
[----:B0-----:R-:W3:Y:S04]  /*23940*/  LDL.LU R26, [R1+0x80c] ;  /* 0x00080c00011a7983 */ /* 0x001ee80000300800 */
[----:B-1----:R-:W3:Y:S04]  /*23950*/  LDL.LU R28, [R1+0x808] ;  /* 0x00080800011c7983 */ /* 0x002ee80000300800 */
[----:B------:R0:W-:Y:S04]  /*23960*/  STS.U8 [R13+UR4+0x6c80], R27 ;  /* 0x006c801b0d007988 */ /* 0x0001e80008000004 */
[----:B------:R-:W3:Y:S04]  /*23970*/  LDL.LU R2, [R1+0x804] ;  /* 0x0008040001027983 */ /* 0x000ee80000300800 */
[----:B------:R-:W3:Y:S04]  /*23980*/  LDL.LU R15, [R1+0x800] ;  /* 0x00080000010f7983 */ /* 0x000ee80000300800 */
[----:B------:R-:W3:Y:S04]  /*23990*/  LDL.LU R14, [R1+0x7fc] ;  /* 0x0007fc00010e7983 */ /* 0x000ee80000300800 */
[----:B------:R1:W-:Y:S04]  /*239a0*/  STS.U8 [R13+UR4+0x6cc0], R25 ;  /* 0x006cc0190d007988 */ /* 0x0003e80008000004 */
[----:B------:R-:W3:Y:S04]  /*239b0*/  LDL.LU R29, [R1+0x7f8] ;  /* 0x0007f800011d7983 */ /* 0x000ee80000300800 */
[----:B------:R1:W-:Y:S04]  /*239c0*/  STS.U8 [R13+UR4+0x6d00], R23 ;  /* 0x006d00170d007988 */ /* 0x0003e80008000004 */
[----:B0-----:R-:W3:Y:S04]  /*239d0*/  LDL.LU R27, [R1+0x6b8] ;  /* 0x0006b800011b7983 */ /* 0x001ee80000300800 */
[----:B------:R0:W-:Y:S04]  /*239e0*/  STS.U8 [R13+UR4+0x6d40], R21 ;  /* 0x006d40150d007988 */ /* 0x0001e80008000004 */
[----:B------:R-:W-:Y:S04]  /*239f0*/  STS.U8 [R13+UR4+0x6d80], R19 ;  /* 0x006d80130d007988 */ /* 0x000fe80008000004 */
[----:B------:R-:W-:Y:S04]  /*23a00*/  STS.U8 [R13+UR4+0x6dc0], R17 ;  /* 0x006dc0110d007988 */ /* 0x000fe80008000004 */
[----:B-1----:R-:W3:Y:S04]  /*23a10*/  LDL.LU R25, [R1+0x6b4] ;  /* 0x0006b40001197983 */ /* 0x002ee80000300800 */
[----:B------:R-:W3:Y:S04]  /*23a20*/  LDL.LU R23, [R1+0x6b0] ;  /* 0x0006b00001177983 */ /* 0x000ee80000300800 */
[----:B0-----:R-:W3:Y:S04]  /*23a30*/  LDL.LU R21, [R1+0x6ac] ;  /* 0x0006ac0001157983 */ /* 0x001ee80000300800 */
[----:B--2---:R-:W-:Y:S04]  /*23a40*/  STS.U8 [R13+UR4+0x7c40], R5 ;  /* 0x007c40050d007988 */ /* 0x004fe80008000004 */
[----:B------:R0:W-:Y:S04]  /*23a50*/  STL [R1+0x2318], R5 ;  /* 0x0023180501007387 */ /* 0x0001e80000100800 */
[----:B----4-:R1:W-:Y:S04]  /*23a60*/  STS.U8 [R13+UR4+0x7c00], R6 ;  /* 0x007c00060d007988 */ /* 0x0103e80008000004 */
[----:B---3--:R2:W-:Y:S04]  /*23a70*/  STS.U8 [R13+UR4+0x7cc0], R7 ;  /* 0x007cc0070d007988 */ /* 0x0085e80008000004 */
[----:B------:R3:W-:Y:S04]  /*23a80*/  STS.U8 [R13+UR4+0x7c80], R8 ;  /* 0x007c80080d007988 */ /* 0x0007e80008000004 */
[----:B0-----:R-:W4:Y:S04]  /*23a90*/  LDL.LU R5, [R1+0x908] ;  /* 0x0009080001057983 */ /* 0x001f280000300800 */
[----:B-1----:R-:W4:Y:S04]  /*23aa0*/  LDL.LU R6, [R1+0x90c] ;  /* 0x00090c0001067983 */ /* 0x002f280000300800 */
[----:B--2---:R-:W2:Y:S04]  /*23ab0*/  LDL.LU R7, [R1+0x910] ;  /* 0x0009100001077983 */ /* 0x004ea80000300800 */
[----:B---3--:R-:W3:Y:S04]  /*23ac0*/  LDL.LU R8, [R1+0x914] ;  /* 0x0009140001087983 */ /* 0x008ee80000300800 */
[----:B------:R-:W4:Y:S04]  /*23ad0*/  LDL.LU R19, [R1+0x6a8] ;  /* 0x0006a80001137983 */ /* 0x000f280000300800 */
[----:B------:R0:W-:Y:S04]  /*23ae0*/  STS.U8 [R13+UR4+0x7d40], R9 ;  /* 0x007d40090d007988 */ /* 0x0001e80008000004 */
[----:B------:R-:W4:Y:S01]  /*23af0*/  LDL.LU R17, [R1+0x6a4] ;  /* 0x0006a40001117983 */ /* 0x000f220000300800 */
[----:B------:R-:W-:-:S02]  /*23b00*/  LOP3.LUT R22, R0, 0x38, RZ, 0x3c, !PT ;  /* 0x0000003800167812 */ /* 0x000fc400078e3cff */
[----:B0-----:R-:W-:Y:S01]  /*23b10*/  LOP3.LUT R9, R0, 0x30, RZ, 0x3c, !PT ;  /* 0x0000003000097812 */ /* 0x001fe200078e3cff */
[----:B------:R-:W4:Y:S04]  /*23b20*/  LDL.LU R13, [R1+0x6a0] ;  /* 0x0006a000010d7983 */ /* 0x000f280000300800 */
[----:B------:R-:W4:Y:S04]  /*23b30*/  LDL.LU R0, [R1+0x69c] ;  /* 0x00069c0001007983 */ /* 0x000f280000300800 */
[----:B------:R-:W-:Y:S04]  /*23b40*/  STS.U8 [R9+UR4+0x7d00], R10 ;  /* 0x007d000a09007988 */ /* 0x000fe80008000004 */
[----:B------:R-:W-:Y:S04]  /*23b50*/  STS.U8 [R9+UR4+0x7dc0], R11 ;  /* 0x007dc00b09007988 */ /* 0x000fe80008000004 */
[----:B------:R-:W-:Y:S04]  /*23b60*/  STS.U8 [R9+UR4+0x7d80], R12 ;  /* 0x007d800c09007988 */ /* 0x000fe80008000004 */
[----:B------:R-:W-:Y:S04]  /*23b70*/  STL [R1+0x231c], R10 ;  /* 0x00231c0a01007387 */ /* 0x000fe80000100800 */
[----:B------:R-:W-:Y:S04]  /*23b80*/  STL [R1+0x2320], R11 ;  /* 0x0023200b01007387 */ /* 0x000fe80000100800 */
[----:B------:R-:W-:Y:S04]  /*23b90*/  STL [R1+0x2324], R12 ;  /* 0x0023240c01007387 */ /* 0x000fe80000100800 */
[----:B---3--:R-:W-:Y:S04]  /*23ba0*/  STS.U8 [R22+UR4+0xe00], R8 ;  /* 0x000e000816007988 */ /* 0x008fe80008000004 */
[----:B--2---:R-:W-:Y:S04]  /*23bb0*/  STS.U8 [R22+UR4+0xe40], R7 ;  /* 0x000e400716007988 */ /* 0x004fe80008000004 */
[----:B----4-:R-:W-:Y:S04]  /*23bc0*/  STS.U8 [R22+UR4+0xe80], R6 ;  /* 0x000e800616007988 */ /* 0x010fe80008000004 */
        /* <DEDUP_REMOVED lines=8> */
[----:B------:R2:W-:Y:S04]  /*23c50*/  STS.U8 [R22+UR4+0x1e80], R28 ;  /* 0x001e801c16007988 */ /* 0x0005e80008000004 */
[----:B------:R-:W-:Y:S04]  /*23c60*/  STS.U8 [R22+UR4+0x1f40], R2 ;  /* 0x001f400216007988 */ /* 0x000fe80008000004 */
[----:B0-----:R-:W3:Y:S04]  /*23c70*/  LDL.LU R24, [R1+0x5b8] ;  /* 0x0005b80001187983 */ /* 0x001ee80000300800 */
[----:B-1----:R-:W4:Y:S04]  /*23c80*/  LDL.LU R26, [R1+0x5b4] ;  /* 0x0005b400011a7983 */ /* 0x002f280000300800 */
[----:B--2---:R-:W2:Y:S04]  /*23c90*/  LDL.LU R28, [R1+0x5b0] ;  /* 0x0005b000011c7983 */ /* 0x004ea80000300800 */
        /* <DEDUP_REMOVED lines=11> */
[----:B------:R1:W-:Y:S04]  /*23d50*/  STS.U8 [R22+UR4+0x2e00], R27 ;  /* 0x002e001b16007988 */ /* 0x0003e80008000004 */
[----:B------:R1:W-:Y:S04]  /*23d60*/  STS.U8 [R22+UR4+0x2e40], R25 ;  /* 0x002e401916007988 */ /* 0x0003e80008000004 */
[----:B------:R1:W-:Y:S04]  /*23d70*/  STS.U8 [R22+UR4+0x2e80], R23 ;  /* 0x002e801716007988 */ /* 0x0003e80008000004 */
[----:B------:R1:W-:Y:S04]  /*23d80*/  STS.U8 [R22+UR4+0x2ec0], R21 ;  /* 0x002ec01516007988 */ /* 0x0003e80008000004 */
[----:B0-----:R-:W2:Y:S04]  /*23d90*/  LDL.LU R29, [R1+0x4ac] ;  /* 0x0004ac00011d7983 */ /* 0x001ea80000300800 */
[----:B------:R-:W2:Y:S04]  /*23da0*/  LDL.LU R14, [R1+0x4a8] ;  /* 0x0004a800010e7983 */ /* 0x000ea80000300800 */
[----:B------:R-:W2:Y:S04]  /*23db0*/  LDL.LU R15, [R1+0x4a4] ;  /* 0x0004a400010f7983 */ /* 0x000ea80000300800 */
[----:B-1----:R-:W2:Y:S04]  /*23dc0*/  LDL.LU R27, [R1+0x4a0] ;  /* 0x0004a000011b7983 */ /* 0x002ea80000300800 */
[----:B------:R-:W2:Y:S04]  /*23dd0*/  LDL.LU R25, [R1+0x49c] ;  /* 0x00049c0001197983 */ /* 0x000ea80000300800 */
[----:B------:R-:W2:Y:S04]  /*23de0*/  LDL.LU R23, [R1+0x208] ;  /* 0x0002080001177983 */ /* 0x000ea80000300800 */
[----:B------:R0:W-:Y:S04]  /*23df0*/  STS.U8 [R22+UR4+0x2f00], R19 ;  /* 0x002f001316007988 */ /* 0x0001e80008000004 */
[----:B------:R-:W2:Y:S04]  /*23e00*/  LDL.LU R21, [R1+0x204] ;  /* 0x0002040001157983 */ /* 0x000ea80000300800 */
        /* <DEDUP_REMOVED lines=14> */
[----:B----4-:R1:W-:Y:S04]  /*23ef0*/  STS.U8 [R22+UR4+0x3e00], R26 ;  /* 0x003e001a16007988 */ /* 0x0103e80008000004 */
[----:B--2---:R2:W-:Y:S04]  /*23f00*/  STS.U8 [R22+UR4+0x3ec0], R28 ;  /* 0x003ec01c16007988 */ /* 0x0045e80008000004 */
        /* <DEDUP_REMOVED lines=8> */
[----:B------:R-:W3:Y:S04]  /*23f90*/  LDL.LU R10, [R1+0x231c] ;  /* 0x00231c00010a7983 */ /* 0x000ee80000300800 */
[----:B------:R0:W-:Y:S04]  /*23fa0*/  STS.U8 [R22+UR4+0x3fc0], R5 ;  /* 0x003fc00516007988 */ /* 0x0001e80008000004 */
[----:B------:R1:W-:Y:S04]  /*23fb0*/  STS.U8 [R22+UR4+0x3f80], R4 ;  /* 0x003f800416007988 */ /* 0x0003e80008000004 */
[----:B------:R1:W-:Y:S04]  /*23fc0*/  STS.U8 [R22+UR4+0x4e00], R16 ;  /* 0x004e001016007988 */ /* 0x0003e80008000004 */
[----:B------:R1:W-:Y:S04]  /*23fd0*/  STS.U8 [R22+UR4+0x4e40], R18 ;  /* 0x004e401216007988 */ /* 0x0003e80008000004 */
[----:B------:R1:W-:Y:S04]  /*23fe0*/  STS.U8 [R22+UR4+0x4e80], R20 ;  /* 0x004e801416007988 */ /* 0x0003e80008000004 */
[----:B------:R1:W-:Y:S04]  /*23ff0*/  STS.U8 [R22+UR4+0x4ec0], R29 ;  /* 0x004ec01d16007988 */ /* 0x0003e80008000004 */
[----:B0-----:R-:W3:Y:S04]  /*24000*/  LDL.LU R5, [R1+0x2318] ;  /* 0x0023180001057983 */ /* 0x001ee80000300800 */
[----:B-1----:R-:W3:Y:S04]  /*24010*/  LDL.LU R4, [R1+0x2314] ;  /* 0x0023140001047983 */ /* 0x002ee80000300800 */
[----:B------:R-:W3:Y:S04]  /*24020*/  LDL.LU R16, [R1+0x2310] ;  /* 0x0023100001107983 */ /* 0x000ee80000300800 */
[----:B------:R-:W4:Y:S04]  /*24030*/  LDL.LU R18, [R1+0x230c] ;  /* 0x00230c0001127983 */ /* 0x000f280000300800 */
[----:B------:R-:W3:Y:S04]  /*24040*/  LDL.LU R20, [R1+0x2308] ;  /* 0x0023080001147983 */ /* 0x000ee80000300800 */
        /* <DEDUP_REMOVED lines=10> */
[----:B------:R-:W3:Y:S04]  /*240f0*/  LDL.LU R25, [R1+0x22f4] ;  /* 0x0022f40001197983 */ /* 0x000ee80000300800 */
[----:B------:R-:W3:Y:S04]  /*24100*/  LDL.LU R23, [R1+0x22f0] ;  /* 0x0022f00001177983 */ /* 0x000ee80000300800 */
[----:B------:R-:W3:Y:S04]  /*24110*/  LDL.LU R21, [R1+0x22ec] ;  /* 0x0022ec0001157983 */ /* 0x000ee80000300800 */
        /* <DEDUP_REMOVED lines=8> */
[----:B------:R-:W-:Y:S04]  /*241a0*/  STS.U8 [R22+UR4+0x5fc0], R9 ;  /* 0x005fc00916007988 */ /* 0x000fe80008000004 */
[----:B------:R-:W-:Y:S04]  /*241b0*/  STS.U8 [R22+UR4+0x5f80], R8 ;  /* 0x005f800816007988 */ /* 0x000fe80008000004 */
[----:B------:R0:W-:Y:S04]  /*241c0*/  STS.U8 [R22+UR4+0x6e00], R7 ;  /* 0x006e000716007988 */ /* 0x0001e80008000004 */
[----:B------:R-:W-:Y:S04]  /*241d0*/  STS.U8 [R22+UR4+0x6e40], R6 ;  /* 0x006e400616007988 */ /* 0x000fe80008000004 */
[----:B------:R1:W-:Y:S04]  /*241e0*/  STS.U8 [R22+UR4+0x6e80], R2 ;  /* 0x006e800216007988 */ /* 0x0003e80008000004 */
[----:B------:R1:W-:Y:S04]  /*241f0*/  STS.U8 [R22+UR4+0x6ec0], R3 ;  /* 0x006ec00316007988 */ /* 0x0003e80008000004 */
[----:B0-----:R-:W3:Y:S04]  /*24200*/  LDL R7, [R1+0x1a58] ;  /* 0x001a580001077983 */ /* 0x001ee80000100800 */
[----:B-1----:R-:W3:Y:S04]  /*24210*/  LDL R2, [R1+0x1a70] ;  /* 0x001a700001027983 */ /* 0x002ee80000100800 */
[----:B------:R-:W3:Y:S04]  /*24220*/  LDL R3, [R1+0x1a5c] ;  /* 0x001a5c0001037983 */ /* 0x000ee80000100800 */
[----:B------:R-:W3:Y:S04]  /*24230*/  LDL R6, [R1+0x1a7c] ;  /* 0x001a7c0001067983 */ /* 0x000ee80000100800 */
[----:B------:R-:W-:Y:S04]  /*24240*/  STS.U8 [R22+UR4+0x6f00], R24 ;  /* 0x006f001816007988 */ /* 0x000fe80008000004 */
[----:B------:R-:W-:Y:S04]  /*24250*/  STS.U8 [R22+UR4+0x6f40], R26 ;  /* 0x006f401a16007988 */ /* 0x000fe80008000004 */
[----:B--2---:R-:W-:Y:S01]  /*24260*/  STS.U8 [R22+UR4+0x6f80], R28 ;  /* 0x006f801c16007988 */ /* 0x004fe20008000004 */
[----:B----4-:R-:W-:-:S03]  /*24270*/  PRMT R18, RZ, 0x7610, R18 ;  /* 0x00007610ff127816 */ /* 0x010fc60000000012 */
[----:B---3--:R0:W-:Y:S04]  /*24280*/  STS.U8 [R22+UR4+0x6fc0], R0 ;  /* 0x006fc00016007988 */ /* 0x0081e80008000004 */
[----:B------:R-:W-:Y:S04]  /*24290*/  STS.U8 [R22+UR4+0x7e40], R13 ;  /* 0x007e400d16007988 */ /* 0x000fe80008000004 */
[----:B------:R-:W-:Y:S04]  /*242a0*/  STS.U8 [R22+UR4+0x7e00], R17 ;  /* 0x007e001116007988 */ /* 0x000fe80008000004 */
[----:B------:R-:W-:Y:S04]  /*242b0*/  STS.U8 [R22+UR4+0x7ec0], R19 ;  /* 0x007ec01316007988 */ /* 0x000fe80008000004 */
[----:B------:R-:W-:Y:S04]  /*242c0*/  STS.U8 [R22+UR4+0x7e80], R21 ;  /* 0x007e801516007988 */ /* 0x000fe80008000004 */
[----:B------:R1:W-:Y:S04]  /*242d0*/  STS.U8 [R22+UR4+0x7f40], R23 ;  /* 0x007f401716007988 */ /* 0x0003e80008000004 */
[----:B------:R-:W-:Y:S04]  /*242e0*/  STS.U8 [R22+UR4+0x7f00], R25 ;  /* 0x007f001916007988 */ /* 0x000fe80008000004 */
[----:B------:R-:W-:Y:S04]  /*242f0*/  STS.U8 [R22+UR4+0x7fc0], R27 ;  /* 0x007fc01b16007988 */ /* 0x000fe80008000004 */
[----:B------:R2:W-:Y:S01]  /*24300*/  STS.U8 [R22+UR4+0x7f80], R29 ;  /* 0x007f801d16007988 */ /* 0x0005e20008000004 */
[----:B------:R-:W-:Y:S06]  /*24310*/  BAR.SYNC.DEFER_BLOCKING 0x0 ;  /* 0x0000000000007b1d */ /* 0x000fec0000010000 */
[----:B0-----:R-:W3:Y:S01]  /*24320*/  LDL.LU R0, [R1+0x22d8] ;  /* 0x0022d80001007983 */ /* 0x001ee20000300800 */
[----:B------:R-:W-:-:S02]  /*24330*/  PRMT R14, RZ, 0x7610, R14 ;  /* 0x00007610ff0e7816 */ /* 0x000fc4000000000e */
[----:B------:R-:W-:Y:S01]  /*24340*/  PRMT R11, RZ, 0x7610, R11 ;  /* 0x00007610ff0b7816 */ /* 0x000fe2000000000b */
[----:B------:R-:W4:Y:S04]  /*24350*/  LDL R26, [R1+0x1a60] ;  /* 0x001a6000011a7983 */ /* 0x000f280000100800 */
[----:B-1----:R-:W4:Y:S04]  /*24360*/  LDL R23, [R1+0x1a54] ;  /* 0x001a540001177983 */ /* 0x002f280000100800 */
[----:B--2---:R-:W2:Y:S04]  /*24370*/  LDL R22, [R1+0x1a84] ;  /* 0x001a840001167983 */ /* 0x004ea80000100800 */
[----:B------:R-:W2:Y:S04]  /*24380*/  LDL R25, [R1+0x1a8c] ;  /* 0x001a8c0001197983 */ /* 0x000ea80000100800 */
[----:B------:R0:W2:Y:S02]  /*24390*/  @!P0 LDG.E.U8 R18, desc[UR32][R2.64] ;  /* 0x0000002002128981 */ /* 0x0000a4000c1e1100 */
[----:B0-----:R-:W-:-:S02]  /*243a0*/  @!P0 IMAD.MOV.U32 R2, RZ, RZ, R6 ;  /* 0x000000ffff028224 */ /* 0x001fc400078e0006 */
[----:B------:R-:W-:-:S05]  /*243b0*/  @!P0 IMAD.MOV.U32 R3, RZ, RZ, R7 ;  /* 0x000000ffff038224 */ /* 0x000fca00078e0007 */
[----:B------:R4:W2:Y:S01]  /*243c0*/  @!P0 LDG.E.U8 R14, desc[UR32][R2.64] ;  /* 0x00000020020e8981 */ /* 0x0008a2000c1e1100 */
[----:B------:R-:W-:Y:S02]  /*243d0*/  PRMT R17, RZ, 0x7610, R17 ;  /* 0x00007610ff117816 */ /* 0x000fe40000000011 */
[----:B------:R-:W-:Y:S02]  /*243e0*/  PRMT R5, RZ, 0x7610, R5 ;  /* 0x00007610ff057816 */ /* 0x000fe40000000005 */
[----:B------:R-:W-:Y:S02]  /*243f0*/  PRMT R15, RZ, 0x7610, R15 ;  /* 0x00007610ff0f7816 */ /* 0x000fe4000000000f */
[----:B------:R-:W-:Y:S02]  /*24400*/  PRMT R4, RZ, 0x7610, R4 ;  /* 0x00007610ff047816 */ /* 0x000fe40000000004 */
[----:B------:R-:W-:Y:S02]  /*24410*/  PRMT R13, RZ, 0x7610, R13 ;  /* 0x00007610ff0d7816 */ /* 0x000fe4000000000d */
[----:B------:R-:W-:-:S02]  /*24420*/  PRMT R10, RZ, 0x7610, R10 ;  /* 0x00007610ff0a7816 */ /* 0x000fc4000000000a */
[----:B------:R-:W-:Y:S02]  /*24430*/  PRMT R16, RZ, 0x7610, R16 ;  /* 0x00007610ff107816 */ /* 0x000fe40000000010 */
[----:B------:R-:W-:Y:S02]  /*24440*/  PRMT R12, RZ, 0x7610, R12 ;  /* 0x00007610ff0c7816 */ /* 0x000fe4000000000c */
[----:B------:R-:W-:Y:S02]  /*24450*/  PRMT R19, RZ, 0x7610, R19 ;  /* 0x00007610ff137816 */ /* 0x000fe40000000013 */
[----:B------:R-:W-:Y:S02]  /*24460*/  PRMT R21, RZ, 0x7610, R21 ;  /* 0x00007610ff157816 */ /* 0x000fe40000000015 */
[----:B------:R-:W-:Y:S01]  /*24470*/  PRMT R20, RZ, 0x7610, R20 ;  /* 0x00007610ff147816 */ /* 0x000fe20000000014 */
[----:B---3--:R-:W-:Y:S01]  /*24480*/  LDS.U8 R29, [R0+UR4+0x8] ;  /* 0x00000804001d7984 */ /* 0x008fe20008000000 */
[----:B----4-:R-:W-:-:S02]  /*24490*/  @!P0 IMAD.MOV.U32 R3, RZ, RZ, R23 ;  /* 0x000000ffff038224 */ /* 0x010fc400078e0017 */
[----:B--2---:R-:W-:-:S05]  /*244a0*/  @!P0 IMAD.MOV.U32 R2, RZ, RZ, R22 ;  /* 0x000000ffff028224 */ /* 0x004fca00078e0016 */
[----:B------:R0:W2:Y:S04]  /*244b0*/  @!P0 LDG.E.U8 R11, desc[UR32][R2.64] ;  /* 0x00000020020b8981 */ /* 0x0000a8000c1e1100 */
[----:B------:R1:W-:Y:S04]  /*244c0*/  STL [R1+0x22d0], R18 ;  /* 0x0022d01201007387 */ /* 0x0003e80000100800 */
[----:B------:R-:W3:Y:S04]  /*244d0*/  LDL R9, [R1+0x1a64] ;  /* 0x001a640001097983 */ /* 0x000ee80000100800 */
[----:B------:R-:W4:Y:S04]  /*244e0*/  LDL R8, [R1+0x1a94] ;  /* 0x001a940001087983 */ /* 0x000f280000100800 */
[----:B------:R-:W4:Y:S04]  /*244f0*/  LDL R7, [R1+0x1a68] ;  /* 0x001a680001077983 */ /* 0x000f280000100800 */
[----:B------:R-:W4:Y:S04]  /*24500*/  LDL R6, [R1+0x1a9c] ;  /* 0x001a9c0001067983 */ /* 0x000f280000100800 */
[----:B------:R2:W-:Y:S04]  /*24510*/  STL [R1+0x22cc], R14 ;  /* 0x0022cc0e01007387 */ /* 0x0005e80000100800 */
[----:B------:R-:W4:Y:S04]  /*24520*/  LDL R24, [R1+0x1a6c] ;  /* 0x001a6c0001187983 */ /* 0x000f280000100800 */
[----:B------:R-:W4:Y:S04]  /*24530*/  LDL R23, [R1+0x1aa4] ;  /* 0x001aa40001177983 */ /* 0x000f280000100800 */
[----:B------:R-:W4:Y:S04]  /*24540*/  LDL R22, [R1+0x1a74] ;  /* 0x001a740001167983 */ /* 0x000f280000100800 */
[----:B-1----:R-:W4:Y:S01]  /*24550*/  LDL R18, [R1+0x1aac] ;  /* 0x001aac0001127983 */ /* 0x002f220000100800 */
[----:B0-----:R-:W-:-:S02]  /*24560*/  @!P0 IMAD.MOV.U32 R2, RZ, RZ, R25 ;  /* 0x000000ffff028224 */ /* 0x001fc400078e0019 */
[----:B------:R-:W-:-:S05]  /*24570*/  @!P0 IMAD.MOV.U32 R3, RZ, RZ, R26 ;  /* 0x000000ffff038224 */ /* 0x000fca00078e001a */
[----:B------:R3:W4:Y:S04]  /*24580*/  @!P0 LDG.E.U8 R17, desc[UR32][R2.64] ;  /* 0x0000002002118981 */ /* 0x000728000c1e1100 */
[----:B--2---:R0:W-:Y:S04]  /*24590*/  STL [R1+0x22d4], R11 ;  /* 0x0022d40b01007387 */ /* 0x0041e80000100800 */
[----:B------:R-:W2:Y:S04]  /*245a0*/  LDL R14, [R1+0x1a78] ;  /* 0x001a7800010e7983 */ /* 0x000ea80000100800 */
[----:B------:R-:W2:Y:S04]  /*245b0*/  LDL R28, [R1+0x1a88] ;  /* 0x001a8800011c7983 */ /* 0x000ea80000100800 */
[----:B------:R-:W2:Y:S04]  /*245c0*/  LDL R27, [R1+0x1acc] ;  /* 0x001acc00011b7983 */ /* 0x000ea80000100800 */
[----:B------:R-:W2:Y:S04]  /*245d0*/  LDL R26, [R1+0x1a90] ;  /* 0x001a9000011a7983 */ /* 0x000ea80000100800 */
[----:B------:R-:W2:Y:S04]  /*245e0*/  LDL R25, [R1+0x1ac8] ;  /* 0x001ac80001197983 */ /* 0x000ea80000100800 */
[----:B0-----:R-:W2:Y:S01]  /*245f0*/  LDL R11, [R1+0x1ab4] ;  /* 0x001ab400010b7983 */ /* 0x001ea20000100800 */
[----:B---3--:R-:W-:-:S02]  /*24600*/  @!P0 IMAD.MOV.U32 R3, RZ, RZ, R9 ;  /* 0x000000ffff038224 */ /* 0x008fc400078e0009 */
[----:B----4-:R-:W-:Y:S01]  /*24610*/  @!P0 IMAD.MOV.U32 R2, RZ, RZ, R8 ;  /* 0x000000ffff028224 */ /* 0x010fe200078e0008 */
[----:B------:R-:W3:Y:S04]  /*24620*/  LDL R9, [R1+0x1a80] ;  /* 0x001a800001097983 */ /* 0x000ee80000100800 */
[----:B------:R-:W4:Y:S04]  /*24630*/  LDL R8, [R1+0x1ad0] ;  /* 0x001ad00001087983 */ /* 0x000f280000100800 */
[----:B------:R0:W3:Y:S04]  /*24640*/  @!P0 LDG.E.U8 R5, desc[UR32][R2.64] ;  /* 0x0000002002058981 */ /* 0x0000e8000c1e1100 */
[----:B------:R1:W3:Y:S01]  /*24650*/  @!P0 LDG.E.U8 R15, desc[UR32][R6.64] ;  /* 0x00000020060f8981 */ /* 0x0002e2000c1e1100 */
[----:B0-----:R-:W-:Y:S01]  /*24660*/  PRMT R2, RZ, 0x7610, R2 ;  /* 0x00007610ff027816 */ /* 0x001fe20000000002 */
[----:B-1----:R-:W-:-:S02]  /*24670*/  @!P0 IMAD.MOV.U32 R7, RZ, RZ, R24 ;  /* 0x000000ffff078224 */ /* 0x002fc400078e0018 */
[----:B------:R-:W-:Y:S01]  /*24680*/  @!P0 IMAD.MOV.U32 R6, RZ, RZ, R23 ;  /* 0x000000ffff068224 */ /* 0x000fe200078e0017 */
[----:B------:R-:W3:Y:S04]  /*24690*/  LDL R24, [R1+0x1a98] ;  /* 0x001a980001187983 */ /* 0x000ee80000100800 */
[----:B------:R-:W3:Y:S04]  /*246a0*/  LDL R23, [R1+0x1ac4] ;  /* 0x001ac40001177983 */ /* 0x000ee80000100800 */
[----:B------:R0:W3:Y:S01]  /*246b0*/  @!P0 LDG.E.U8 R2, desc[UR32][R6.64] ;  /* 0x0000002006028981 */ /* 0x0000e2000c1e1100 */
[----:B------:R-:W-:Y:S01]  /*246c0*/  PRMT R3, RZ, 0x7610, R3 ;  /* 0x00007610ff037816 */ /* 0x000fe20000000003 */
[----:B0-----:R-:W-:-:S02]  /*246d0*/  @!P0 IMAD.MOV.U32 R6, RZ, RZ, R18 ;  /* 0x000000ffff068224 */ /* 0x001fc400078e0012 */
[----:B------:R-:W-:Y:S01]  /*246e0*/  @!P0 IMAD.MOV.U32 R7, RZ, RZ, R22 ;  /* 0x000000ffff078224 */ /* 0x000fe200078e0016 */
[----:B------:R-:W3:Y:S04]  /*246f0*/  LDL R18, [R1+0x1ac0] ;  /* 0x001ac00001127983 */ /* 0x000ee80000100800 */
[----:B------:R-:W3:Y:S04]  /*24700*/  LDL R22, [R1+0x1aa0] ;  /* 0x001aa00001167983 */ /* 0x000ee80000100800 */
[----:B------:R2:W3:Y:S02]  /*24710*/  @!P0 LDG.E.U8 R4, desc[UR32][R6.64] ;  /* 0x0000002006048981 */ /* 0x0004e4000c1e1100 */
[----:B--2---:R-:W-:-:S02]  /*24720*/  @!P0 IMAD.MOV.U32 R7, RZ, RZ, R14 ;  /* 0x000000ffff078224 */ /* 0x004fc400078e000e */
[----:B------:R-:W2:Y:S01]  /*24730*/  LDL R14, [R1+0x1aa8] ;  /* 0x001aa800010e7983 */ /* 0x000ea20000100800 */
[----:B------:R-:W-:-:S03]  /*24740*/  @!P0 IMAD.MOV.U32 R6, RZ, RZ, R11 ;  /* 0x000000ffff068224 */ /* 0x000fc600078e000b */
[----:B------:R-:W2:Y:S04]  /*24750*/  LDL R11, [R1+0x1abc] ;  /* 0x001abc00010b7983 */ /* 0x000ea80000100800 */
[----:B------:R4:W2:Y:S02]  /*24760*/  @!P0 LDG.E.U8 R3, desc[UR32][R6.64] ;  /* 0x0000002006038981 */ /* 0x0008a4000c1e1100 */
[----:B----4-:R-:W-:Y:S02]  /*24770*/  @!P0 IMAD.MOV.U32 R6, RZ, RZ, R8 ;  /* 0x000000ffff068224 */ /* 0x010fe400078e0008 */
[----:B---3--:R-:W-:Y:S01]  /*24780*/  @!P0 IMAD.MOV.U32 R7, RZ, RZ, R9 ;  /* 0x000000ffff078224 */ /* 0x008fe200078e0009 */
[----:B------:R-:W3:Y:S04]  /*24790*/  LDL R8, [R1+0x1ab8] ;  /* 0x001ab80001087983 */ /* 0x000ee80000100800 */
[----:B------:R-:W4:Y:S04]  /*247a0*/  LDL R9, [R1+0x1ab0] ;  /* 0x001ab00001097983 */ /* 0x000f280000100800 */
[----:B------:R0:W4:Y:S02]  /*247b0*/  @!P0 LDG.E.U8 R13, desc[UR32][R6.64] ;  /* 0x00000020060d8981 */ /* 0x000124000c1e1100 */
[----:B0-----:R-:W-:-:S02]  /*247c0*/  @!P0 IMAD.MOV.U32 R6, RZ, RZ, R27 ;  /* 0x000000ffff068224 */ /* 0x001fc400078e001b */
[----:B------:R-:W-:Y:S01]  /*247d0*/  @!P0 IMAD.MOV.U32 R7, RZ, RZ, R28 ;  /* 0x000000ffff078224 */ /* 0x000fe200078e001c */
[----:B------:R-:W-:Y:S04]  /*247e0*/  LDS.U8 R27, [R0+UR4] ;  /* 0x00000004001b7984 */ /* 0x000fe80008000000 */
[----:B------:R-:W-:Y:S04]  /*247f0*/  LDS.U8 R28, [R0+UR4+0x200] ;  /* 0x00020004001c7984 */ /* 0x000fe80008000000 */
[----:B------:R0:W4:Y:S02]  /*24800*/  @!P0 LDG.E.U8 R10, desc[UR32][R6.64] ;  /* 0x00000020060a8981 */ /* 0x000124000c1e1100 */
[----:B0-----:R-:W-:-:S02]  /*24810*/  @!P0 IMAD.MOV.U32 R6, RZ, RZ, R25 ;  /* 0x000000ffff068224 */ /* 0x001fc400078e0019 */
[----:B------:R-:W-:Y:S01]  /*24820*/  @!P0 IMAD.MOV.U32 R7, RZ, RZ, R26 ;  /* 0x000000ffff078224 */ /* 0x000fe200078e001a */
[----:B------:R-:W-:Y:S04]  /*24830*/  LDS.U8 R25, [R0+UR4+0x2208] ;  /* 0x0022080400197984 */ /* 0x000fe80008000000 */
        /* <DEDUP_REMOVED lines=8> */
[----:B------:R-:W-:Y:S02]  /*248c0*/  @!P0 IMAD.MOV.U32 R7, RZ, RZ, R22 ;  /* 0x000000ffff078224 */ /* 0x000fe400078e0016 */
[----:B------:R-:W-:Y:S04]  /*248d0*/  LDS.U8 R22, [R0+UR4+0x208] ;  /* 0x0002080400167984 */ /* 0x000fe80008000000 */
[----:B------:R2:W4:Y:S02]  /*248e0*/  @!P0 LDG.E.U8 R19, desc[UR32][R6.64] ;  /* 0x0000002006138981 */ /* 0x000524000c1e1100 */
[----:B--2---:R-:W-:Y:S02]  /*248f0*/  @!P0 IMAD.MOV.U32 R7, RZ, RZ, R14 ;  /* 0x000000ffff078224 */ /* 0x004fe400078e000e */
[----:B------:R-:W-:-:S05]  /*24900*/  @!P0 IMAD.MOV.U32 R6, RZ, RZ, R11 ;  /* 0x000000ffff068224 */ /* 0x000fca00078e000b */
[----:B------:R3:W2:Y:S02]  /*24910*/  @!P0 LDG.E.U8 R21, desc[UR32][R6.64] ;  /* 0x0000002006158981 */ /* 0x0006a4000c1e1100 */
[----:B---3--:R-:W-:Y:S02]  /*24920*/  @!P0 IMAD.MOV.U32 R6, RZ, RZ, R8 ;  /* 0x000000ffff068224 */ /* 0x008fe400078e0008 */
[----:B----4-:R-:W-:Y:S01]  /*24930*/  @!P0 IMAD.MOV.U32 R7, RZ, RZ, R9 ;  /* 0x000000ffff078224 */ /* 0x010fe200078e0009 */
[----:B------:R-:W-:Y:S04]  /*24940*/  LDS.U8 R8, [R0+UR4+0x4008] ;  /* 0x0040080400087984 */ /* 0x000fe80008000000 */
[----:B------:R0:W3:Y:S04]  /*24950*/  @!P0 LDG.E.U8 R20, desc[UR32][R6.64] ;  /* 0x0000002006148981 */ /* 0x0000e8000c1e1100 */
[----:B0-----:R-:W0:Y:S04]  /*24960*/  LDS.U8 R6, [R0+UR4+0x4000] ;  /* 0x0040000400067984 */ /* 0x001e280008000000 */
[----:B------:R-:W1:Y:S04]  /*24970*/  LDS.U8 R7, [R0+UR4+0x4208] ;  /* 0x0042080400077984 */ /* 0x000e680008000000 */
[----:B0-----:R-:W-:Y:S04]  /*24980*/  STL [R1+0x634], R6 ;  /* 0x0006340601007387 */ /* 0x001fe80000100800 */
[----:B------:R-:W0:Y:S04]  /*24990*/  LDS.U8 R6, [R0+UR4+0x4200] ;  /* 0x0042000400067984 */ /* 0x000e280008000000 */
[----:B-1----:R-:W-:Y:S04]  /*249a0*/  STL [R1+0x630], R7 ;  /* 0x0006300701007387 */ /* 0x002fe80000100800 */
[----:B------:R-:W1:Y:S04]  /*249b0*/  LDS.U8 R7, [R0+UR4+0x6000] ;  /* 0x0060000400077984 */ /* 0x000e680008000000 */
[----:B------:R-:W-:Y:S04]  /*249c0*/  STL [R1+0x63c], R8 ;  /* 0x00063c0801007387 */ /* 0x000fe80000100800 */
[----:B------:R-:W4:Y:S04]  /*249d0*/  LDS.U8 R8, [R0+UR4+0x6208] ;  /* 0x0062080400087984 */ /* 0x000f280008000000 */
[----:B0-----:R-:W-:Y:S04]  /*249e0*/  STL [R1+0x638], R6 ;  /* 0x0006380601007387 */ /* 0x001fe80000100800 */
[----:B------:R-:W0:Y:S04]  /*249f0*/  LDS.U8 R6, [R0+UR4+0x6008] ;  /* 0x0060080400067984 */ /* 0x000e280008000000 */
[----:B-1----:R-:W-:Y:S04]  /*24a00*/  STL [R1+0x644], R7 ;  /* 0x0006440701007387 */ /* 0x002fe80000100800 */
[----:B------:R-:W1:Y:S04]  /*24a10*/  LDS.U8 R7, [R0+UR4+0x6200] ;  /* 0x0062000400077984 */ /* 0x000e680008000000 */
[----:B----4-:R-:W-:Y:S04]  /*24a20*/  STL [R1+0x640], R8 ;  /* 0x0006400801007387 */ /* 0x010fe80000100800 */
        /* <DEDUP_REMOVED lines=91> */
[----:B0-----:R0:W-:Y:S04]  /*24fe0*/  STL [R1+0x814], R6 ;  /* 0x0008140601007387 */ /* 0x0011e80000100800 */
[----:B-1----:R-:W-:Y:S04]  /*24ff0*/  STL [R1+0x820], R7 ;  /* 0x0008200701007387 */ /* 0x002fe80000100800 */
[----:B------:R-:W1:Y:S04]  /*25000*/  LDS.U8 R7, [R0+UR4+0x6188] ;  /* 0x0061880400077984 */ /* 0x000e680008000000 */
[----:B----4-:R-:W-:Y:S04]  /*25010*/  STL [R1+0x81c], R8 ;  /* 0x00081c0801007387 */ /* 0x010fe80000100800 */
[----:B------:R-:W-:Y:S04]  /*25020*/  STL [R1+0x1b20], R0 ;  /* 0x001b200001007387 */ /* 0x000fe80000100800 */
[----:B------:R-:W4:Y:S01]  /*25030*/  LDS.U8 R8, [R0+UR4+0x6380] ;  /* 0x0063800400087984 */ /* 0x000f220008000000 */
[----:B0-----:R-:W-:-:S05]  /*25040*/  LOP3.LUT R6, R0, 0x410, RZ, 0x3c, !PT ;  /* 0x0000041000067812 */ /* 0x001fca00078e3cff */
[----:B------:R-:W-:Y:S04]  /*25050*/  LDS.U8 R0, [R6+UR4+0x208] ;  /* 0x0002080406007984 */ /* 0x000fe80008000000 */
[----:B------:R-:W-:Y:S04]  /*25060*/  LDS.U8 R9, [R6+UR4+0x188] ;  /* 0x0001880406097984 */ /* 0x000fe80008000000 */
[----:B-1----:R-:W-:Y:S04]  /*25070*/  STL [R1+0x828], R7 ;  /* 0x0008280701007387 */ /* 0x002fe80000100800 */
[----:B------:R-:W0:Y:S04]  /*25080*/  LDS.U8 R7, [R6+UR4] ;  /* 0x0000000406077984 */ /* 0x000e280008000000 */
[----:B----4-:R-:W-:Y:S04]  /*25090*/  STL [R1+0x824], R8 ;  /* 0x0008240801007387 */ /* 0x010fe80000100800 */
[----:B------:R-:W1:Y:S04]  /*250a0*/  LDS.U8 R8, [R6+UR4+0x8] ;  /* 0x0000080406087984 */ /* 0x000e680008000000 */
[----:B0-----:R-:W-:Y:S04]  /*250b0*/  STL [R1+0x264], R7 ;  /* 0x0002640701007387 */ /* 0x001fe80000100800 */
[----:B------:R-:W0:Y:S04]  /*250c0*/  LDS.U8 R7, [R6+UR4+0x200] ;  /* 0x0002000406077984 */ /* 0x000e280008000000 */
[----:B------:R-:W-:Y:S04]  /*250d0*/  STL [R1+0x260], R0 ;  /* 0x0002600001007387 */ /* 0x000fe80000100800 */
[----:B------:R-:W4:Y:S04]  /*250e0*/  LDS.U8 R0, [R6+UR4+0x2000] ;  /* 0x0020000406007984 */ /* 0x000f280008000000 */
[----:B-1----:R-:W-:Y:S04]  /*250f0*/  STL [R1+0x26c], R8 ;  /* 0x00026c0801007387 */ /* 0x002fe80000100800 */
[----:B------:R-:W1:Y:S04]  /*25100*/  LDS.U8 R8, [R6+UR4+0x2208] ;  /* 0x0022080406087984 */ /* 0x000e680008000000 */
[----:B0-----:R-:W-:Y:S04]  /*25110*/  STL [R1+0x268], R7 ;  /* 0x0002680701007387 */ /* 0x001fe80000100800 */
[----:B------:R-:W0:Y:S04]  /*25120*/  LDS.U8 R7, [R6+UR4+0x2008] ;  /* 0x0020080406077984 */ /* 0x000e280008000000 */
[----:B----4-:R-:W-:Y:S04]  /*25130*/  STL [R1+0x294], R0 ;  /* 0x0002940001007387 */ /* 0x010fe80000100800 */
        /* <DEDUP_REMOVED lines=82> */
[----:B----4-:R0:W-:Y:S04]  /*25660*/  STL [R1+0x9a8], R0 ;  /* 0x0009a80001007387 */ /* 0x0101e80000100800 */
[----:B------:R-:W4:Y:S04]  /*25670*/  LDS.U8 R7, [R6+UR4+0x180] ;  /* 0x0001800406077984 */ /* 0x000f280008000000 */
[----:B0-----:R-:W2:Y:S04]  /*25680*/  LDL R0, [R1+0x1ae8] ;  /* 0x001ae80001007983 */ /* 0x001ea80000100800 */
[----:B-1----:R-:W-:Y:S04]  /*25690*/  STL [R1+0x9a4], R8 ;  /* 0x0009a40801007387 */ /* 0x002fe80000100800 */
[----:B------:R-:W0:Y:S04]  /*256a0*/  LDS.U8 R8, [R6+UR4+0x388] ;  /* 0x0003880406087984 */ /* 0x000e280008000000 */
        /* <DEDUP_REMOVED lines=27> */
[----:B----4-:R-:W-:Y:S04]  /*25860*/  STL [R1+0xa30], R9 ;  /* 0x000a300901007387 */ /* 0x010fe80000100800 */
[----:B-1----:R-:W-:Y:S04]  /*25870*/  STL [R1+0xa2c], R7 ;  /* 0x000a2c0701007387 */ /* 0x002fe80000100800 */
[----:B--2---:R-:W0:Y:S04]  /*25880*/  LDS.U8 R8, [R0+UR4] ;  /* 0x0000000400087984 */ /* 0x004e280008000000 */
[----:B------:R-:W1:Y:S04]  /*25890*/  LDS.U8 R6, [R0+UR4+0x208] ;  /* 0x0002080400067984 */ /* 0x000e680008000000 */
[----:B------:R-:W2:Y:S04]  /*258a0*/  LDS.U8 R7, [R0+UR4+0x8] ;  /* 0x0000080400077984 */ /* 0x000ea80008000000 */
[----:B------:R-:W-:Y:S04]  /*258b0*/  LDS.U8 R11, [R0+UR4+0x4000] ;  /* 0x00400004000b7984 */ /* 0x000fe80008000000 */
[----:B------:R-:W-:Y:S04]  /*258c0*/  LDS.U8 R18, [R0+UR4+0x4208] ;  /* 0x0042080400127984 */ /* 0x000fe80008000000 */
[----:B------:R-:W-:Y:S04]  /*258d0*/  LDS.U8 R14, [R0+UR4+0x4008] ;  /* 0x00400804000e7984 */ /* 0x000fe80008000000 */
[----:B------:R-:W-:Y:S04]  /*258e0*/  LDS.U8 R9, [R0+UR4+0x2200] ;  /* 0x0022000400097984 */ /* 0x000fe80008000000 */
[----:B0-----:R-:W-:Y:S04]  /*258f0*/  STL [R1+0xc], R8 ;  /* 0x00000c0801007387 */ /* 0x001fe80000100800 */
[----:B------:R-:W0:Y:S04]  /*25900*/  LDS.U8 R8, [R0+UR4+0x200] ;  /* 0x0002000400087984 */ /* 0x000e280008000000 */
[----:B-1----:R-:W-:Y:S04]  /*25910*/  STL [R1+0x8], R6 ;  /* 0x0000080601007387 */ /* 0x002fe80000100800 */
[----:B--2---:R-:W-:Y:S04]  /*25920*/  STL [R1+0x4], R7 ;  /* 0x0000040701007387 */ /* 0x004fe80000100800 */
[----:B------:R-:W-:Y:S04]  /*25930*/  LDS.U8 R6, [R0+UR4+0x2000] ;  /* 0x0020000400067984 */ /* 0x000fe80008000000 */
[----:B------:R-:W-:Y:S04]  /*25940*/  LDS.U8 R7, [R0+UR4+0x2208] ;  /* 0x0022080400077984 */ /* 0x000fe80008000000 */
[----:B0-----:R-:W-:Y:S04]  /*25950*/  STL [R1], R8 ;  /* 0x0000000801007387 */ /* 0x001fe80000100800 */
[----:B------:R-:W-:Y:S04]  /*25960*/  STL [R1+0x654], R11 ;  /* 0x0006540b01007387 */ /* 0x000fe80000100800 */
[----:B------:R-:W0:Y:S04]  /*25970*/  LDS.U8 R11, [R0+UR4+0x4200] ;  /* 0x00420004000b7984 */ /* 0x000e280008000000 */
[----:B------:R-:W-:Y:S04]  /*25980*/  STL [R1+0x650], R18 ;  /* 0x0006501201007387 */ /* 0x000fe80000100800 */
[----:B------:R-:W1:Y:S04]  /*25990*/  LDS.U8 R18, [R0+UR4+0x6000] ;  /* 0x0060000400127984 */ /* 0x000e680008000000 */
[----:B------:R-:W-:Y:S04]  /*259a0*/  STL [R1+0x65c], R14 ;  /* 0x00065c0e01007387 */ /* 0x000fe80000100800 */
[----:B------:R-:W2:Y:S04]  /*259b0*/  LDS.U8 R14, [R0+UR4+0x6208] ;  /* 0x00620804000e7984 */ /* 0x000ea80008000000 */
[----:B------:R-:W-:Y:S04]  /*259c0*/  LDS.U8 R8, [R0+UR4+0x2008] ;  /* 0x0020080400087984 */ /* 0x000fe80008000000 */
[----:B0-----:R-:W-:Y:S04]  /*259d0*/  STL [R1+0x658], R11 ;  /* 0x0006580b01007387 */ /* 0x001fe80000100800 */
[----:B------:R-:W0:Y:S04]  /*259e0*/  LDS.U8 R11, [R0+UR4+0x6008] ;  /* 0x00600804000b7984 */ /* 0x000e280008000000 */
[----:B-1----:R-:W-:Y:S04]  /*259f0*/  STL [R1+0x664], R18 ;  /* 0x0006641201007387 */ /* 0x002fe80000100800 */
[----:B------:R-:W1:Y:S04]  /*25a00*/  LDS.U8 R18, [R0+UR4+0x6200] ;  /* 0x0062000400127984 */ /* 0x000e680008000000 */
[----:B--2---:R-:W-:Y:S04]  /*25a10*/  STL [R1+0x660], R14 ;  /* 0x0006600e01007387 */ /* 0x004fe80000100800 */
[----:B------:R-:W2:Y:S04]  /*25a20*/  LDS.U8 R14, [R0+UR4+0x80] ;  /* 0x00008004000e7984 */ /* 0x000ea80008000000 */
        /* <DEDUP_REMOVED lines=64> */
[----:B--2---:R2:W-:Y:S04]  /*25e30*/  STL [R1+0x7b8], R14 ;  /* 0x0007b80e01007387 */ /* 0x0045e80000100800 */
[----:B--2---:R-:W2:Y:S04]  /*25e40*/  LDL R14, [R1+0x1ae4] ;  /* 0x001ae400010e7983 */ /* 0x004ea80000100800 */
[----:B0-----:R-:W-:Y:S04]  /*25e50*/  STL [R1+0x7b4], R11 ;  /* 0x0007b40b01007387 */ /* 0x001fe80000100800 */
[----:B------:R-:W0:Y:S04]  /*25e60*/  LDS.U8 R11, [R0+UR4+0x388] ;  /* 0x00038804000b7984 */ /* 0x000e280008000000 */
[----:B-1----:R-:W-:Y:S04]  /*25e70*/  STL [R1+0x204], R18 ;  /* 0x0002041201007387 */ /* 0x002fe80000100800 */
[----:B------:R-:W1:Y:S04]  /*25e80*/  LDS.U8 R18, [R0+UR4+0x188] ;  /* 0x0001880400127984 */ /* 0x000e680008000000 */
        /* <DEDUP_REMOVED lines=27> */
[----:B--2---:R-:W1:Y:S04]  /*26040*/  LDS.U8 R18, [R14+UR4] ;  /* 0x000000040e127984 */ /* 0x004e680008000000 */
        /* <DEDUP_REMOVED lines=97> */
[----:B0-----:R0:W-:Y:S04]  /*26660*/  STL [R1+0x9c4], R11 ;  /* 0x0009c40b01007387 */ /* 0x0011e80000100800 */
[----:B0-----:R-:W4:Y:S04]  /*26670*/  LDL R11, [R1+0x1ae0] ;  /* 0x001ae000010b7983 */ /* 0x001f280000100800 */
[----:B-1----:R-:W-:Y:S04]  /*26680*/  STL [R1+0x5d4], R18 ;  /* 0x0005d41201007387 */ /* 0x002fe80000100800 */
[----:B------:R-:W0:Y:S04]  /*26690*/  LDS.U8 R18, [R14+UR4+0x188] ;  /* 0x000188040e127984 */ /* 0x000e280008000000 */
[----:B--2---:R-:W-:Y:S04]  /*266a0*/  STL [R1+0x5d0], R0 ;  /* 0x0005d00001007387 */ /* 0x004fe80000100800 */
        /* <DEDUP_REMOVED lines=10> */
[----:B-1----:R-:W-:Y:S04]  /*26750*/  STL [R1+0x5e8], R0 ;  /* 0x0005e80001007387 */ /* 0x002fe80000100800 */
[----:B------:R-:W0:Y:S04]  /*26760*/  LDS.U8 R0, [R14+UR4+0x4388] ;  /* 0x004388040e007984 */ /* 0x000e280008000000 */
[----:B------:R-:W1:Y:S04]  /*26770*/  LDS.U8 R18, [R14+UR4+0x4180] ;  /* 0x004180040e127984 */ /* 0x000e680008000000 */
[----:B0-----:R-:W-:Y:S04]  /*26780*/  STL [R1+0x1cbc], R0 ;  /* 0x001cbc0001007387 */ /* 0x001fe80000100800 */
[----:B-1----:R-:W-:Y:S04]  /*26790*/  STL [R1+0xa38], R18 ;  /* 0x000a381201007387 */ /* 0x002fe80000100800 */
[----:B------:R-:W0:Y:S04]  /*267a0*/  LDS.U8 R18, [R14+UR4+0x4188] ;  /* 0x004188040e127984 */ /* 0x000e280008000000 */
        /* <DEDUP_REMOVED lines=11> */
[----:B----4-:R-:W0:Y:S04]  /*26860*/  LDS.U8 R18, [R11+UR4] ;  /* 0x000000040b127984 */ /* 0x010e280008000000 */
[----:B------:R-:W1:Y:S04]  /*26870*/  LDS.U8 R14, [R11+UR4+0x208] ;  /* 0x000208040b0e7984 */ /* 0x000e680008000000 */
        /* <DEDUP_REMOVED lines=92> */
[----:B-1----:R0:W-:Y:S04]  /*26e40*/  STL [R1+0x7e8], R14 ;  /* 0x0007e80e01007387 */ /* 0x0021e80000100800 */
[----:B------:R-:W1:Y:S04]  /*26e50*/  LDS.U8 R18, [R11+UR4+0x180] ;  /* 0x000180040b127984 */ /* 0x000e680008000000 */
[----:B0-----:R-:W4:Y:S04]  /*26e60*/  LDL R14, [R1+0x1adc] ;  /* 0x001adc00010e7983 */ /* 0x001f280000100800 */
[----:B--2---:R-:W-:Y:S04]  /*26e70*/  STL [R1+0x7e4], R0 ;  /* 0x0007e40001007387 */ /* 0x004fe80000100800 */
        /* <DEDUP_REMOVED lines=29> */
[----:B----4-:R-:W-:Y:S04]  /*27050*/  LDS.U8 R11, [R14+UR4+0x208] ;  /* 0x000208040e0b7984 */ /* 0x010fe80008000000 */
[----:B-1----:R-:W-:Y:S04]  /*27060*/  STL [R1+0x868], R18 ;  /* 0x0008681201007387 */ /* 0x002fe80000100800 */
[----:B------:R-:W1:Y:S04]  /*27070*/  LDS.U8 R18, [R14+UR4] ;  /* 0x000000040e127984 */ /* 0x000e680008000000 */
[----:B0-----:R-:W-:Y:S04]  /*27080*/  STL [R1+0x864], R0 ;  /* 0x0008640001007387 */ /* 0x001fe80000100800 */
[----:B------:R-:W0:Y:S04]  /*27090*/  LDS.U8 R0, [R14+UR4+0x8] ;  /* 0x000008040e007984 */ /* 0x000e280008000000 */
[----:B-1----:R-:W-:Y:S04]  /*270a0*/  STL [R1+0x474], R18 ;  /* 0x0004741201007387 */ /* 0x002fe80000100800 */
[----:B------:R-:W1:Y:S04]  /*270b0*/  LDS.U8 R18, [R14+UR4+0x200] ;  /* 0x000200040e127984 */ /* 0x000e680008000000 */
[----:B------:R-:W-:Y:S04]  /*270c0*/  STL [R1+0x470], R11 ;  /* 0x0004700b01007387 */ /* 0x000fe80000100800 */
        /* <DEDUP_REMOVED lines=58> */
[----:B--2---:R-:W-:Y:S04]  /*27470*/  STL [R1+0x964], R11 ;  /* 0x0009640b01007387 */ /* 0x004fe80000100800 */
[----:B------:R-:W1:Y:S04]  /*27480*/  LDS.U8 R18, [R14+UR4+0x308] ;  /* 0x000308040e127984 */ /* 0x000e680008000000 */
[----:B------:R-:W-:Y:S04]  /*27490*/  LDS.U8 R11, [R14+UR4+0x108] ;  /* 0x000108040e0b7984 */ /* 0x000fe80008000000 */
[----:B0-----:R-:W-:Y:S04]  /*274a0*/  STL [R1+0x574], R0 ;  /* 0x0005740001007387 */ /* 0x001fe80000100800 */
[----:B------:R-:W0:Y:S04]  /*274b0*/  LDS.U8 R0, [R14+UR4+0x300] ;  /* 0x000300040e007984 */ /* 0x000e280008000000 */
[----:B-1----:R-:W-:Y:S04]  /*274c0*/  STL [R1+0x570], R18 ;  /* 0x0005701201007387 */ /* 0x002fe80000100800 */
[----:B------:R-:W1:Y:S04]  /*274d0*/  LDS.U8 R18, [R14+UR4+0x2100] ;  /* 0x002100040e127984 */ /* 0x000e680008000000 */
[----:B0-----:R-:W-:Y:S04]  /*274e0*/  STL [R1+0x2100], R0 ;  /* 0x0021000001007387 */ /* 0x001fe80000100800 */
[----:B------:R-:W-:Y:S04]  /*274f0*/  STL [R1+0x57c], R11 ;  /* 0x00057c0b01007387 */ /* 0x000fe80000100800 */
[----:B------:R-:W0:Y:S04]  /*27500*/  LDS.U8 R11, [R14+UR4+0x2308] ;  /* 0x002308040e0b7984 */ /* 0x000e280008000000 */
[----:B------:R-:W2:Y:S04]  /*27510*/  LDS.U8 R0, [R14+UR4+0x2108] ;  /* 0x002108040e007984 */ /* 0x000ea80008000000 */
[----:B-1----:R-:W-:Y:S04]  /*27520*/  STL [R1+0x584], R18 ;  /* 0x0005841201007387 */ /* 0x002fe80000100800 */
[----:B------:R-:W1:Y:S04]  /*27530*/  LDS.U8 R18, [R14+UR4+0x2300] ;  /* 0x002300040e127984 */ /* 0x000e680008000000 */
[----:B0-----:R-:W-:Y:S04]  /*27540*/  STL [R1+0x580], R11 ;  /* 0x0005800b01007387 */ /* 0x001fe80000100800 */
[----:B------:R-:W0:Y:S04]  /*27550*/  LDS.U8 R11, [R14+UR4+0x4100] ;  /* 0x004100040e0b7984 */ /* 0x000e280008000000 */
[----:B--2---:R-:W-:Y:S04]  /*27560*/  STL [R1+0x58c], R0 ;  /* 0x00058c0001007387 */ /* 0x004fe80000100800 */
        /* <DEDUP_REMOVED lines=15> */
[----:B0-----:R0:W-:Y:S04]  /*27660*/  STL [R1+0x9e8], R11 ;  /* 0x0009e80b01007387 */ /* 0x0011e80000100800 */
        /* <DEDUP_REMOVED lines=31> */
[----:B----4-:R-:W2:Y:S04]  /*27860*/  LDS.U8 R14, [R11+UR4] ;  /* 0x000000040b0e7984 */ /* 0x010ea80008000000 */
        /* <DEDUP_REMOVED lines=45> */
[----:B------:R-:W-:Y:S04]  /*27b40*/  LDS.U8 R0, [R11+UR4+0x2280] ;  /* 0x002280040b007984 */ /* 0x000fe80008000000 */
        /* <DEDUP_REMOVED lines=50> */
[----:B-1----:R1:W-:Y:S04]  /*27e70*/  STL [R1+0x804], R18 ;  /* 0x0008041201007387 */ /* 0x0023e80000100800 */
[----:B-1----:R-:W2:Y:S04]  /*27e80*/  LDL R18, [R1+0x1ad4] ;  /* 0x001ad40001127983 */ /* 0x002ea80000100800 */
[----:B0-----:R-:W-:Y:S04]  /*27e90*/  STL [R1+0x244], R14 ;  /* 0x0002440e01007387 */ /* 0x001fe80000100800 */
[----:B------:R-:W0:Y:S04]  /*27ea0*/  LDS.U8 R14, [R11+UR4+0x388] ;  /* 0x000388040b0e7984 */ /* 0x000e280008000000 */
        /* <DEDUP_REMOVED lines=28> */
[----:B--2---:R-:W1:Y:S04]  /*28070*/  LDS.U8 R11, [R18+UR4] ;  /* 0x00000004120b7984 */ /* 0x004e680008000000 */
        /* <DEDUP_REMOVED lines=119> */
[----:B0-----:R-:W-:Y:S04]  /*287f0*/  STL [R1+0xa7c], R11 ;  /* 0x000a7c0b01007387 */ /* 0x001fe80000100800 */
[----:B------:R-:W0:Y:S04]  /*28800*/  LDS.U8 R11, [R18+UR4+0x6180] ;  /* 0x00618004120b7984 */ /* 0x000e280008000000 */
[----:B0-----:R-:W-:Y:S04]  /*28810*/  STL [R1+0xa88], R11 ;  /* 0x000a880b01007387 */ /* 0x001fe80000100800 */
[----:B------:R-:W0:Y:S04]  /*28820*/  LDS.U8 R11, [R18+UR4+0x6388] ;  /* 0x00638804120b7984 */ /* 0x000e280008000000 */
[----:B0-----:R-:W-:Y:S04]  /*28830*/  STL [R1+0xa84], R11 ;  /* 0x000a840b01007387 */ /* 0x001fe80000100800 */
[----:B------:R-:W0:Y:S04]  /*28840*/  LDS.U8 R11, [R18+UR4+0x6188] ;  /* 0x00618804120b7984 */ /* 0x000e280008000000 */
[----:B------:R-:W1:Y:S01]  /*28850*/  LDS.U8 R18, [R18+UR4+0x6380] ;  /* 0x0063800412127984 */ /* 0x000e620008000000 */
[----:B------:R-:W2:Y:S01]  /*28860*/  S2R R14, SR_TID.X ;  /* 0x00000000000e7919 */ /* 0x000ea20000002100 */
[----:B------:R-:W-:Y:S06]  /*28870*/  BAR.SYNC.DEFER_BLOCKING 0x0 ;  /* 0x0000000000007b1d */ /* 0x000fec0000010000 */
[----:B0-----:R0:W-:Y:S04]  /*28880*/  STL [R1+0xa90], R11 ;  /* 0x000a900b01007387 */ /* 0x0011e80000100800 */
[----:B0-----:R-:W4:Y:S04]  /*28890*/  LDL.LU R11, [R1+0x22d4] ;  /* 0x0022d400010b7983 */ /* 0x001f280000300800 */
[----:B-1----:R0:W-:Y:S04]  /*288a0*/  STL [R1+0xa8c], R18 ;  /* 0x000a8c1201007387 */ /* 0x0021e80000100800 */
[----:B0-----:R-:W3:Y:S01]  /*288b0*/  LDL.LU R18, [R1+0x22d0] ;  /* 0x0022d00001127983 */ /* 0x001ee20000300800 */
[----:B--2---:R-:W-:-:S05]  /*288c0*/  LOP3.LUT R14, R14, 0x3f, RZ, 0xc0, !PT ;  /* 0x0000003f0e0e7812 */ /* 0x004fca00078ec0ff */
[----:B---3--:R0:W-:Y:S04]  /*288d0*/  STS.U8 [R14+UR6], R18 ;  /* 0x000000120e007988 */ /* 0x0081e80008000006 */
[----:B0-----:R-:W2:Y:S01]  /*288e0*/  LDL.LU R14, [R1+0x22cc] ;  /* 0x0022cc00010e7983 */ /* 0x001ea20000300800 */
[----:B------:R-:W0:Y:S02]  /*288f0*/  S2R R18, SR_TID.X ;  /* 0x0000000000127919 */ /* 0x000e240000002100 */
[----:B0-----:R-:W-:-:S05]  /*28900*/  LOP3.LUT R18, R18, 0x3f, RZ, 0xc0, !PT ;  /* 0x0000003f12127812 */ /* 0x001fca00078ec0ff */
[----:B--2---:R0:W-:Y:S02]  /*28910*/  STS.U8 [R18+UR6+0x40], R14 ;  /* 0x0000400e12007988 */ /* 0x0041e40008000006 */
[----:B0-----:R-:W0:Y:S02]  /*28920*/  S2R R14, SR_TID.X ;  /* 0x00000000000e7919 */ /* 0x001e240000002100 */
[----:B0-----:R-:W-:-:S05]  /*28930*/  LOP3.LUT R14, R14, 0x3f, RZ, 0xc0, !PT ;  /* 0x0000003f0e0e7812 */ /* 0x001fca00078ec0ff */
[----:B------:R0:W-:Y:S04]  /*28940*/  STS.U8 [R14+UR6+0x200], R3 ;  /* 0x000200030e007988 */ /* 0x0001e80008000006 */
[----:B0-----:R-:W2:Y:S01]  /*28950*/  LDL R3, [R1+0x1af0] ;  /* 0x001af00001037983 */ /* 0x001ea20000100800 */
[----:B------:R-:W-:-:S03]  /*28960*/  LOP3.LUT R18, R18, 0x10, RZ, 0x3c, !PT ;  /* 0x0000001012127812 */ /* 0x000fc600078e3cff */
[----:B------:R0:W-:Y:S04]  /*28970*/  STS.U8 [R14+UR6+0x240], R13 ;  /* 0x0002400d0e007988 */ /* 0x0001e80008000006 */
[----:B----4-:R-:W-:Y:S04]  /*28980*/  STS.U8 [R18+UR4+0x80], R11 ;  /* 0x0000800b12007988 */ /* 0x010fe80008000004 */
[----:B------:R-:W-:Y:S04]  /*28990*/  STS.U8 [R18+UR4+0xc0], R17 ;  /* 0x0000c01112007988 */ /* 0x000fe80008000004 */
[----:B------:R1:W-:Y:S01]  /*289a0*/  STS.U8 [R18+UR4+0x280], R10 ;  /* 0x0002800a12007988 */ /* 0x0003e20008000004 */
[----:B0-----:R-:W-:-:S03]  /*289b0*/  LOP3.LUT R13, R14, 0x20, RZ, 0x3c, !PT ;  /* 0x000000200e0d7812 */ /* 0x001fc600078e3cff */
[----:B------:R0:W-:Y:S01]  /*289c0*/  STS.U8 [R18+UR4+0x2c0], R16 ;  /* 0x0002c01012007988 */ /* 0x0001e20008000004 */
[----:B------:R-:W-:-:S03]  /*289d0*/  LOP3.LUT R14, R14, 0x30, RZ, 0x3c, !PT ;  /* 0x000000300e0e7812 */ /* 0x000fc600078e3cff */
[----:B------:R-:W-:Y:S04]  /*289e0*/  STS.U8 [R13+UR4+0x100], R5 ;  /* 0x000100050d007988 */ /* 0x000fe80008000004 */
[----:B------:R-:W-:Y:S04]  /*289f0*/  STS.U8 [R13+UR4+0x140], R15 ;  /* 0x0001400f0d007988 */ /* 0x000fe80008000004 */
[----:B------:R-:W-:Y:S04]  /*28a00*/  STS.U8 [R13+UR4+0x300], R12 ;  /* 0x0003000c0d007988 */ /* 0x000fe80008000004 */
[----:B------:R-:W-:Y:S04]  /*28a10*/  STS.U8 [R13+UR4+0x340], R19 ;  /* 0x000340130d007988 */ /* 0x000fe80008000004 */
[----:B------:R3:W-:Y:S04]  /*28a20*/  STS.U8 [R14+UR4+0x180], R2 ;  /* 0x000180020e007988 */ /* 0x0007e80008000004 */
[----:B------:R-:W-:Y:S04]  /*28a30*/  STS.U8 [R14+UR4+0x1c0], R4 ;  /* 0x0001c0040e007988 */ /* 0x000fe80008000004 */
[----:B------:R-:W-:Y:S04]  /*28a40*/  STS.U8 [R14+UR4+0x380], R21 ;  /* 0x000380150e007988 */ /* 0x000fe80008000004 */
[----:B------:R-:W-:Y:S01]  /*28a50*/  STS.U8 [R14+UR4+0x3c0], R20 ;  /* 0x0003c0140e007988 */ /* 0x000fe20008000004 */
[----:B------:R-:W-:Y:S06]  /*28a60*/  BAR.SYNC.DEFER_BLOCKING 0x0 ;  /* 0x0000000000007b1d */ /* 0x000fec0000010000 */
[----:B-1----:R-:W4:Y:S04]  /*28a70*/  LDL.LU R10, [R1+0xc] ;  /* 0x00000c00010a7983 */ /* 0x002f280000300800 */
[----:B------:R-:W4:Y:S04]  /*28a80*/  LDL.LU R17, [R1+0x8] ;  /* 0x0000080001117983 */ /* 0x000f280000300800 */
[----:B------:R-:W4:Y:S04]  /*28a90*/  LDL.LU R11, [R1+0x4] ;  /* 0x00000400010b7983 */ /* 0x000f280000300800 */
[----:B0-----:R-:W4:Y:S01]  /*28aa0*/  LDL.LU R18, [R1] ;  /* 0x0000000001127983 */ /* 0x001f220000300800 */
[----:B---3--:R-:W-:-:S03]  /*28ab0*/  IMAD R2, R22, 0x100, R27 ;  /* 0x0000010016027824 */ /* 0x008fc600078e021b */
[----:B--2---:R-:W0:Y:S04]  /*28ac0*/  LDSM.16.M88.4 R12, [R3+UR4] ;  /* 0x00000004030c783b */ /* 0x004e280008000200 */
[----:B0-----:R-:W-:Y:S01]  /*28ad0*/  STL.64 [R1+0x270], R12 ;  /* 0x0002700c01007387 */ /* 0x001fe20000100a00 */
[----:B------:R-:W-:-:S03]  /*28ae0*/  IMAD.MOV.U32 R5, RZ, RZ, R12 ;  /* 0x000000ffff057224 */ /* 0x000fc600078e000c */
[----:B------:R-:W-:Y:S01]  /*28af0*/  STL.64 [R1+0x278], R14 ;  /* 0x0002780e01007387 */ /* 0x000fe20000100a00 */
[----:B------:R-:W-:-:S03]  /*28b00*/  IMAD.MOV.U32 R4, RZ, RZ, R13 ;  /* 0x000000ffff047224 */ /* 0x000fc600078e000d */
[----:B------:R0:W1:Y:S02]  /*28b10*/  LDSM.16.M88.4 R12, [R3+UR4+0x200] ;  /* 0x00020004030c783b */ /* 0x0000640008000200 */
[----:B0-----:R-:W-:Y:S02]  /*28b20*/  IMAD R3, R28, 0x100, R29 ;  /* 0x000001001c037824 */ /* 0x001fe400078e021d */
[----:B------:R-:W-:Y:S02]  /*28b30*/  IMAD.MOV.U32 R28, RZ, RZ, R5 ;  /* 0x000000ffff1c7224 */ /* 0x000fe400078e0005 */
[----:B------:R-:W-:Y:S02]  /*28b40*/  IMAD.MOV.U32 R29, RZ, RZ, R4 ;  /* 0x000000ffff1d7224 */ /* 0x000fe400078e0004 */
[----:B------:R-:W-:Y:S02]  /*28b50*/  IMAD R4, R25, 0x100, R26 ;  /* 0x0000010019047824 */ /* 0x000fe400078e021a */
[----:B------:R-:W-:Y:S01]  /*28b60*/  IMAD R5, R23, 0x100, R24 ;  /* 0x0000010017057824 */ /* 0x000fe200078e0218 */
[----:B-1----:R0:W-:Y:S04]  /*28b70*/  STL.64 [R1+0x280], R12 ;  /* 0x0002800c01007387 */ /* 0x0021e80000100a00 */
[----:B------:R1:W-:Y:S04]  /*28b80*/  STL.64 [R1+0x288], R14 ;  /* 0x0002880e01007387 */ /* 0x0003e80000100a00 */
[----:B------:R-:W2:Y:S04]  /*28b90*/  LDL.LU.64 R24, [R1+0x330] ;  /* 0x0003300001187983 */ /* 0x000ea80000300a00 */
[----:B------:R-:W2:Y:S04]  /*28ba0*/  LDL.LU.64 R26, [R1+0x338] ;  /* 0x00033800011a7983 */ /* 0x000ea80000300a00 */
[----:B------:R-:W3:Y:S04]  /*28bb0*/  LDL.LU.64 R20, [R1+0x320] ;  /* 0x0003200001147983 */ /* 0x000ee80000300a00 */
[----:B------:R-:W3:Y:S01]  /*28bc0*/  LDL.LU.64 R22, [R1+0x328] ;  /* 0x0003280001167983 */ /* 0x000ee20000300a00 */
[----:B------:R-:W-:-:S02]  /*28bd0*/  IMAD.MOV.U32 R19, RZ, RZ, R12 ;  /* 0x000000ffff137224 */ /* 0x000fc400078e000c */
[----:B------:R-:W-:Y:S01]  /*28be0*/  IMAD.MOV.U32 R16, RZ, RZ, R13 ;  /* 0x000000ffff107224 */ /* 0x000fe200078e000d */
[----:B0-----:R-:W-:Y:S02]  /*28bf0*/  F2FP.F16.E4M3.UNPACK_B R12, R2 ;  /* 0x00000002ff0c723e */ /* 0x001fe400020006ff */
[----:B------:R-:W-:Y:S02]  /*28c00*/  F2FP.F16.E4M3.UNPACK_B R13, R3 ;  /* 0x00000003ff0d723e */ /* 0x000fe400020006ff */
[----:B-1----:R-:W-:Y:S02]  /*28c10*/  F2FP.F16.E4M3.UNPACK_B R14, R4 ;  /* 0x00000004ff0e723e */ /* 0x002fe400020006ff */
[----:B------:R-:W-:Y:S02]  /*28c20*/  F2FP.F16.E4M3.UNPACK_B R15, R5 ;  /* 0x00000005ff0f723e */ /* 0x000fe400020006ff */
[----:B------:R-:W-:Y:S02]  /*28c30*/  F2FP.F16.E4M3.UNPACK_B R2, R28 ;  /* 0x0000001cff02723e */ /* 0x000fe400020006ff */
[----:B------:R-:W-:-:S02]  /*28c40*/  F2FP.F16.E4M3.UNPACK_B R3, R29 ;  /* 0x0000001dff03723e */ /* 0x000fc400020006ff */
[----:B------:R-:W-:Y:S02]  /*28c50*/  F2FP.F16.E4M3.UNPACK_B R4, R19 ;  /* 0x00000013ff04723e */ /* 0x000fe400020006ff */
[----:B------:R-:W-:-:S03]  /*28c60*/  F2FP.F16.E4M3.UNPACK_B R5, R16 ;  /* 0x00000010ff05723e */ /* 0x000fc600020006ff */
[C---:B--2---:R-:W-:Y:S06]  /*28c70*/  HMMA.16816.F32 R24, R12.reuse, R2, R24 ;  /* 0x000000020c18723c */ /* 0x044fec0000001818 */
[----:B---3--:R-:W-:-:S15]  /*28c80*/  HMMA.16816.F32 R12, R12, R4, R20 ;  /* 0x000000040c0c723c */ /* 0x008fde0000001814 */
[----:B------:R-:W-:-:S02]  /*28c90*/  NOP ;  /* 0x0000000000007918 */ /* 0x000fc40000000000 */
[----:B------:R-:W-:Y:S04]  /*28ca0*/  STL.64 [R1+0x2200], R26 ;  /* 0x0022001a01007387 */ /* 0x000fe80000100a00 */
[----:B------:R-:W-:Y:S04]  /*28cb0*/  STL.64 [R1+0x21f8], R24 ;  /* 0x0021f81801007387 */ /* 0x000fe80000100a00 */
[----:B------:R-:W-:Y:S04]  /*28cc0*/  STL [R1+0x21f4], R15 ;  /* 0x0021f40f01007387 */ /* 0x000fe80000100800 */
[----:B------:R-:W-:Y:S04]  /*28cd0*/  STL [R1+0x22c8], R14 ;  /* 0x0022c80e01007387 */ /* 0x000fe80000100800 */
[----:B------:R0:W-:Y:S04]  /*28ce0*/  STL.64 [R1+0x22c0], R12 ;  /* 0x0022c00c01007387 */ /* 0x0001e80000100a00 */
[----:B0-----:R-:W2:Y:S04]  /*28cf0*/  LDL.LU.64 R12, [R1+0x410] ;  /* 0x00041000010c7983 */ /* 0x001ea80000300a00 */
[----:B------:R-:W2:Y:S04]  /*28d00*/  LDL.LU.64 R14, [R1+0x418] ;  /* 0x00041800010e7983 */ /* 0x000ea80000300a00 */
[----:B------:R-:W3:Y:S04]  /*28d10*/  LDL.LU R24, [R1+0x18] ;  /* 0x0000180001187983 */ /* 0x000ee80000300800 */
[----:B------:R-:W3:Y:S04]  /*28d20*/  LDL.LU R25, [R1+0x24] ;  /* 0x0000240001197983 */ /* 0x000ee80000300800 */
[----:B------:R-:W3:Y:S04]  /*28d30*/  LDL.LU R26, [R1+0x20] ;  /* 0x00002000011a7983 */ /* 0x000ee80000300800 */
[----:B------:R-:W3:Y:S04]  /*28d40*/  LDL.LU R27, [R1+0x2c] ;  /* 0x00002c00011b7983 */ /* 0x000ee80000300800 */
[----:B------:R-:W3:Y:S04]  /*28d50*/  LDL.LU R23, [R1+0x28] ;  /* 0x0000280001177983 */ /* 0x000ee80000300800 */
[----:B------:R-:W3:Y:S04]  /*28d60*/  LDL.LU R28, [R1+0x78] ;  /* 0x00007800011c7983 */ /* 0x000ee80000300800 */
[----:B------:R-:W3:Y:S04]  /*28d70*/  LDL.LU R29, [R1+0x94] ;  /* 0x00009400011d7983 */ /* 0x000ee80000300800 */
[----:B------:R-:W2:Y:S04]  /*28d80*/  LDL.LU R22, [R1+0x90] ;  /* 0x0000900001167983 */ /* 0x000ea80000300800 */
[----:B------:R-:W3:Y:S04]  /*28d90*/  LDL.LU R20, [R1+0x9c] ;  /* 0x00009c0001147983 */ /* 0x000ee80000300800 */
[----:B------:R-:W3:Y:S01]  /*28da0*/  LDL.LU R21, [R1+0x98] ;  /* 0x0000980001157983 */ /* 0x000ee20000300800 */
[----:B----4-:R-:W-:-:S02]  /*28db0*/  IMAD R10, R17, 0x100, R10 ;  /* 0x00000100110a7824 */ /* 0x010fc400078e020a */
[----:B------:R-:W-:Y:S01]  /*28dc0*/  IMAD R11, R18, 0x100, R11 ;  /* 0x00000100120b7824 */ /* 0x000fe200078e020b */
[----:B--2---:R0:W-:Y:S04]  /*28dd0*/  STL [R1+0x2298], R22 ;  /* 0x0022981601007387 */ /* 0x0041e80000100800 */
[----:B0-----:R-:W2:Y:S04]  /*28de0*/  LDL.LU R22, [R1+0x1c] ;  /* 0x00001c0001167983 */ /* 0x001ea80000300800 */
[----:B---3--:R0:W-:Y:S04]  /*28df0*/  STL.64 [R1+0x2290], R20 ;  /* 0x0022901401007387 */ /* 0x0081e80000100a00 */
[----:B0-----:R-:W3:Y:S04]  /*28e00*/  LDL.LU R20, [R1+0x14] ;  /* 0x0000140001147983 */ /* 0x001ee80000300800 */
[----:B------:R-:W3:Y:S04]  /*28e10*/  LDL.LU R21, [R1+0x10] ;  /* 0x0000100001157983 */ /* 0x000ee80000300800 */
[----:B------:R-:W4:Y:S04]  /*28e20*/  LDL.LU R19, [R1+0xa4] ;  /* 0x0000a40001137983 */ /* 0x000f280000300800 */
[----:B------:R-:W2:Y:S04]  /*28e30*/  LDL.LU R16, [R1+0xa0] ;  /* 0x0000a00001107983 */ /* 0x000ea80000300800 */
[----:B------:R-:W2:Y:S04]  /*28e40*/  LDL.LU R17, [R1+0xac] ;  /* 0x0000ac0001117983 */ /* 0x000ea80000300800 */
[----:B------:R-:W4:Y:S01]  /*28e50*/  LDL.LU R18, [R1+0xa8] ;  /* 0x0000a80001127983 */ /* 0x000f220000300800 */
[----:B------:R-:W-:-:S02]  /*28e60*/  IMAD R6, R7, 0x100, R6 ;  /* 0x0000010007067824 */ /* 0x000fc400078e0206 */
[----:B------:R-:W-:Y:S01]  /*28e70*/  IMAD R7, R9, 0x100, R8 ;  /* 0x0000010009077824 */ /* 0x000fe200078e0208 */
[----:B------:R-:W-:Y:S02]  /*28e80*/  F2FP.F16.E4M3.UNPACK_B R8, R10 ;  /* 0x0000000aff08723e */ /* 0x000fe400020006ff */
[----:B------:R-:W-:Y:S02]  /*28e90*/  F2FP.F16.E4M3.UNPACK_B R9, R11 ;  /* 0x0000000bff09723e */ /* 0x000fe400020006ff */
[----:B------:R-:W-:Y:S02]  /*28ea0*/  F2FP.F16.E4M3.UNPACK_B R10, R6 ;  /* 0x00000006ff0a723e */ /* 0x000fe400020006ff */
[----:B------:R-:W-:Y:S01]  /*28eb0*/  F2FP.F16.E4M3.UNPACK_B R11, R7 ;  /* 0x00000007ff0b723e */ /* 0x000fe200020006ff */
[----:B----4-:R-:W-:Y:S04]  /*28ec0*/  STL.64 [R1+0x22a8], R18 ;  /* 0x0022a81201007387 */ /* 0x010fe80000100a00 */
[----:B--2---:R0:W-:Y:S04]  /*28ed0*/  STL.64 [R1+0x22a0], R16 ;  /* 0x0022a01001007387 */ /* 0x0041e80000100a00 */
[----:B0-----:R-:W2:Y:S04]  /*28ee0*/  LDL.LU.64 R16, [R1+0x310] ;  /* 0x0003100001107983 */ /* 0x001ea80000300a00 */
[----:B------:R-:W2:Y:S01]  /*28ef0*/  LDL.LU.64 R18, [R1+0x318] ;  /* 0x0003180001127983 */ /* 0x000ea20000300a00 */
[----:B------:R-:W-:-:S15]  /*28f00*/  HMMA.16816.F32 R12, R8, R2, R12 ;  /* 0x00000002080c723c */ /* 0x000fde000000180c */
[----:B------:R-:W-:-:S08]  /*28f10*/  NOP ;  /* 0x0000000000007918 */ /* 0x000fd00000000000 */
[----:B------:R-:W-:Y:S04]  /*28f20*/  STL.64 [R1+0x80], R12 ;  /* 0x0000800c01007387 */ /* 0x000fe80000100a00 */
[----:B------:R0:W-:Y:S04]  /*28f30*/  STL.64 [R1+0x88], R14 ;  /* 0x0000880e01007387 */ /* 0x0001e80000100a00 */
[----:B0-----:R-:W4:Y:S04]  /*28f40*/  LDL.LU R14, [R1+0x22c8] ;  /* 0x0022c800010e7983 */ /* 0x001f280000300800 */
[----:B------:R-:W4:Y:S01]  /*28f50*/  LDL.LU.64 R12, [R1+0x22c0] ;  /* 0x0022c000010c7983 */ /* 0x000f220000300a00 */
[----:B--2---:R-:W-:-:S15]  /*28f60*/  HMMA.16816.F32 R16, R8, R4, R16 ;  /* 0x000000040810723c */ /* 0x004fde0000001810 */
[----:B------:R-:W-:-:S08]  /*28f70*/  NOP ;  /* 0x0000000000007918 */ /* 0x000fd00000000000 */
[----:B------:R0:W-:Y:S04]  /*28f80*/  STL [R1+0x54], R17 ;  /* 0x0000541101007387 */ /* 0x0001e80000100800 */
[----:B------:R1:W-:Y:S01]  /*28f90*/  STL.64 [R1+0x58], R18 ;  /* 0x0000581201007387 */ /* 0x0003e20000100a00 */
[----:B------:R-:W-:-:S03]  /*28fa0*/  IMAD.MOV.U32 R15, RZ, RZ, R16 ;  /* 0x000000ffff0f7224 */ /* 0x000fc600078e0010 */
[----:B0-----:R-:W2:Y:S04]  /*28fb0*/  LDL.LU.64 R16, [R1+0x300] ;  /* 0x0003000001107983 */ /* 0x001ea80000300a00 */
[----:B-1----:R-:W4:Y:S01]  /*28fc0*/  LDL.LU.64 R18, [R1+0x308] ;  /* 0x0003080001127983 */ /* 0x002f220000300a00 */
[----:B---3--:R-:W-:Y:S02]  /*28fd0*/  IMAD R8, R21, 0x100, R20 ;  /* 0x0000010015087824 */ /* 0x008fe400078e0214 */
[----:B------:R-:W-:Y:S02]  /*28fe0*/  IMAD R9, R24, 0x100, R22 ;  /* 0x0000010018097824 */ /* 0x000fe400078e0216 */
[----:B------:R-:W-:Y:S02]  /*28ff0*/  IMAD R7, R26, 0x100, R25 ;  /* 0x000001001a077824 */ /* 0x000fe400078e0219 */
[----:B------:R-:W-:Y:S01]  /*29000*/  IMAD R6, R23, 0x100, R27 ;  /* 0x0000010017067824 */ /* 0x000fe200078e021b */
[----:B----4-:R-:W-:Y:S04]  /*29010*/  STL.64 [R1+0x22b8], R18 ;  /* 0x0022b81201007387 */ /* 0x010fe80000100a00 */
[----:B--2---:R0:W-:Y:S04]  /*29020*/  STL.64 [R1+0x22b0], R16 ;  /* 0x0022b01001007387 */ /* 0x0041e80000100a00 */
[----:B0-----:R-:W2:Y:S04]  /*29030*/  LDL.LU.64 R16, [R1+0x380] ;  /* 0x0003800001107983 */ /* 0x001ea80000300a00 */
[----:B------:R-:W2:Y:S01]  /*29040*/  LDL.LU.64 R18, [R1+0x388] ;  /* 0x0003880001127983 */ /* 0x000ea20000300a00 */
[----:B------:R-:W-:-:S02]  /*29050*/  F2FP.F16.E4M3.UNPACK_B R8, R8 ;  /* 0x00000008ff08723e */ /* 0x000fc400020006ff */
[----:B------:R-:W-:Y:S02]  /*29060*/  F2FP.F16.E4M3.UNPACK_B R9, R9 ;  /* 0x00000009ff09723e */ /* 0x000fe400020006ff */
[----:B------:R-:W-:Y:S02]  /*29070*/  F2FP.F16.E4M3.UNPACK_B R10, R7 ;  /* 0x00000007ff0a723e */ /* 0x000fe400020006ff */
[----:B------:R-:W-:Y:S01]  /*29080*/  F2FP.F16.E4M3.UNPACK_B R11, R6 ;  /* 0x00000006ff0b723e */ /* 0x000fe200020006ff */
[----:B------:R0:W-:Y:S04]  /*29090*/  STL.64 [R1+0x2210], R14 ;  /* 0x0022100e01007387 */ /* 0x0001e80000100a00 */
[----:B0-----:R-:W3:Y:S04]  /*290a0*/  LDL.LU R14, [R1+0x6c] ;  /* 0x00006c00010e7983 */ /* 0x001ee80000300800 */
[----:B------:R-:W3:Y:S04]  /*290b0*/  LDL.LU R15, [R1+0x68] ;  /* 0x00006800010f7983 */ /* 0x000ee80000300800 */
[----:B------:R0:W-:Y:S04]  /*290c0*/  STL.64 [R1+0x2208], R12 ;  /* 0x0022080c01007387 */ /* 0x0001e80000100a00 */
[----:B0-----:R-:W4:Y:S04]  /*290d0*/  LDL.LU R12, [R1+0x64] ;  /* 0x00006400010c7983 */ /* 0x001f280000300800 */
[----:B------:R-:W4:Y:S04]  /*290e0*/  LDL.LU R13, [R1+0x60] ;  /* 0x00006000010d7983 */ /* 0x000f280000300800 */
[----:B------:R-:W3:Y:S04]  /*290f0*/  LDL.LU.64 R20, [R1+0x400] ;  /* 0x0004000001147983 */ /* 0x000ee80000300a00 */
[----:B------:R-:W3:Y:S04]  /*29100*/  LDL.LU.64 R22, [R1+0x408] ;  /* 0x0004080001167983 */ /* 0x000ee80000300a00 */
[----:B------:R-:W3:Y:S04]  /*29110*/  LDL.LU.64 R24, [R1+0x2f0] ;  /* 0x0002f00001187983 */ /* 0x000ee80000300a00 */
[----:B------:R-:W3:Y:S01]  /*29120*/  LDL.LU.64 R26, [R1+0x2f8] ;  /* 0x0002f800011a7983 */ /* 0x000ee20000300a00 */
[----:B--2---:R-:W-:-:S15]  /*29130*/  HMMA.16816.F32 R16, R8, R2, R16 ;  /* 0x000000020810723c */ /* 0x004fde0000001810 */
[----:B------:R-:W-:-:S08]  /*29140*/  NOP ;  /* 0x0000000000007918 */ /* 0x000fd00000000000 */
[----:B------:R-:W-:Y:S04]  /*29150*/  STL.64 [R1+0x40], R16 ;  /* 0x0000401001007387 */ /* 0x000fe80000100a00 */
[----:B------:R0:W-:Y:S04]  /*29160*/  STL.64 [R1+0x48], R18 ;  /* 0x0000481201007387 */ /* 0x0001e80000100a00 */
[----:B0-----:R-:W2:Y:S04]  /*29170*/  LDL.LU.64 R18, [R1+0x22b8] ;  /* 0x0022b80001127983 */ /* 0x001ea80000300a00 */
[----:B------:R-:W2:Y:S02]  /*29180*/  LDL.LU.64 R16, [R1+0x22b0] ;  /* 0x0022b00001107983 */ /* 0x000ea40000300a00 */
[----:B--2---:R-:W-:Y:S02]  /*29190*/  HMMA.16816.F32 R8, R8, R4, R16 ;  /* 0x000000040808723c */ /* 0x004fe40000001810 */
[----:B------:R-:W2:Y:S04]  /*291a0*/  LDL.LU.64 R18, [R1+0x22a8] ;  /* 0x0022a80001127983 */ /* 0x000ea80000300a00 */
[----:B------:R-:W2:-:S15]  /*291b0*/  LDL.LU.64 R16, [R1+0x22a0] ;  /* 0x0022a00001107983 */ /* 0x000e9e0000300a00 */
[----:B------:R-:W-:-:S02]  /*291c0*/  NOP ;  /* 0x0000000000007918 */ /* 0x000fc40000000000 */
[----:B------:R0:W-:Y:S04]  /*291d0*/  STL.64 [R1+0x30], R8 ;  /* 0x0000300801007387 */ /* 0x0001e80000100a00 */
[----:B------:R1:W-:Y:S04]  /*291e0*/  STL.64 [R1+0x38], R10 ;  /* 0x0000380a01007387 */ /* 0x0003e80000100a00 */
[----:B0-----:R-:W2:Y:S04]  /*291f0*/  LDL.LU R9, [R1+0x74] ;  /* 0x0000740001097983 */ /* 0x001ea80000300800 */
[----:B-1----:R-:W2:Y:S04]  /*29200*/  LDL.LU R10, [R1+0x70] ;  /* 0x00007000010a7983 */ /* 0x002ea80000300800 */
[----:B------:R-:W2:Y:S01]  /*29210*/  LDL.LU R11, [R1+0x7c] ;  /* 0x00007c00010b7983 */ /* 0x000ea20000300800 */
[----:B----4-:R-:W-:-:S02]  /*29220*/  IMAD R6, R13, 0x100, R12 ;  /* 0x000001000d067824 */ /* 0x010fc400078e020c */
[----:B---3--:R-:W-:Y:S01]  /*29230*/  IMAD R7, R15, 0x100, R14 ;  /* 0x000001000f077824 */ /* 0x008fe200078e020e */
[----:B------:R-:W3:Y:S04]  /*29240*/  LDL.LU.64 R12, [R1+0x370] ;  /* 0x00037000010c7983 */ /* 0x000ee80000300a00 */
[----:B------:R-:W3:Y:S01]  /*29250*/  LDL.LU.64 R14, [R1+0x378] ;  /* 0x00037800010e7983 */ /* 0x000ee20000300a00 */
[----:B------:R-:W-:Y:S01]  /*29260*/  F2FP.F16.E4M3.UNPACK_B R8, R6 ;  /* 0x00000006ff08723e */ /* 0x000fe200020006ff */
[----:B--2---:R-:W-:Y:S02]  /*29270*/  IMAD R10, R10, 0x100, R9 ;  /* 0x000001000a0a7824 */ /* 0x004fe400078e0209 */
[----:B------:R-:W-:Y:S01]  /*29280*/  IMAD R11, R28, 0x100, R11 ;  /* 0x000001001c0b7824 */ /* 0x000fe200078e020b */
[----:B------:R-:W-:-:S02]  /*29290*/  F2FP.F16.E4M3.UNPACK_B R9, R7 ;  /* 0x00000007ff09723e */ /* 0x000fc400020006ff */
[----:B------:R-:W-:Y:S02]  /*292a0*/  F2FP.F16.E4M3.UNPACK_B R10, R10 ;  /* 0x0000000aff0a723e */ /* 0x000fe400020006ff */
[----:B------:R-:W-:-:S07]  /*292b0*/  F2FP.F16.E4M3.UNPACK_B R11, R11 ;  /* 0x0000000bff0b723e */ /* 0x000fce00020006ff */
[----:B------:R-:W-:-:S15]  /*292c0*/  HMMA.16816.F32 R20, R8, R2, R20 ;  /* 0x000000020814723c */ /* 0x000fde0000001814 */
[----:B------:R-:W-:-:S08]  /*292d0*/  NOP ;  /* 0x0000000000007918 */ /* 0x000fd00000000000 */
[----:B------:R-:W-:Y:S04]  /*292e0*/  STL.64 [R1+0x70], R20 ;  /* 0x0000701401007387 */ /* 0x000fe80000100a00 */
[----:B------:R0:W-:Y:S04]  /*292f0*/  STL.64 [R1+0x78], R22 ;  /* 0x0000781601007387 */ /* 0x0001e80000100a00 */
[----:B0-----:R-:W2:Y:S04]  /*29300*/  LDL.LU R22, [R1+0x2298] ;  /* 0x0022980001167983 */ /* 0x001ea80000300800 */
[----:B------:R-:W4:Y:S01]  /*29310*/  LDL.LU.64 R20, [R1+0x2290] ;  /* 0x0022900001147983 */ /* 0x000f220000300a00 */
[----:B------:R-:W-:-:S15]  /*29320*/  HMMA.16816.F32 R8, R8, R4, R24 ;  /* 0x000000040808723c */ /* 0x000fde0000001818 */
[----:B------:R-:W-:-:S08]  /*29330*/  NOP ;  /* 0x0000000000007918 */ /* 0x000fd00000000000 */
[----:B------:R-:W-:Y:S04]  /*29340*/  STL.64 [R1+0x20], R8 ;  /* 0x0000200801007387 */ /* 0x000fe80000100a00 */
[----:B------:R0:W-:Y:S02]  /*29350*/  STL.64 [R1+0x28], R10 ;  /* 0x0000280a01007387 */ /* 0x0001e40000100a00 */
[----:B0-----:R-:W-:Y:S02]  /*29360*/  IMAD R10, R16, 0x100, R19 ;  /* 0x00000100100a7824 */ /* 0x001fe400078e0213 */
[----:B------:R-:W-:-:S03]  /*29370*/  IMAD R11, R18, 0x100, R17 ;  /* 0x00000100120b7824 */ /* 0x000fc600078e0211 */
[----:B------:R-:W-:Y:S02]  /*29380*/  F2FP.F16.E4M3.UNPACK_B R10, R10 ;  /* 0x0000000aff0a723e */ /* 0x000fe400020006ff */
[----:B------:R-:W-:Y:S01]  /*29390*/  F2FP.F16.E4M3.UNPACK_B R11, R11 ;  /* 0x0000000bff0b723e */ /* 0x000fe200020006ff */
[----:B--2---:R-:W-:Y:S02]  /*293a0*/  IMAD R6, R22, 0x100, R29 ;  /* 0x0000010016067824 */ /* 0x004fe400078e021d */
[----:B----4-:R-:W-:-:S03]  /*293b0*/  IMAD R7, R21, 0x100, R20 ;  /* 0x0000010015077824 */ /* 0x010fc600078e0214 */
[----:B------:R-:W-:Y:S02]  /*293c0*/  F2FP.F16.E4M3.UNPACK_B R8, R6 ;  /* 0x00000006ff08723e */ /* 0x000fe400020006ff */
[----:B------:R-:W-:Y:S01]  /*293d0*/  F2FP.F16.E4M3.UNPACK_B R9, R7 ;  /* 0x00000007ff09723e */ /* 0x000fe200020006ff */
[----:B------:R-:W2:Y:S04]  /*293e0*/  LDL.LU R6, [R1+0xb0] ;  /* 0x0000b00001067983 */ /* 0x000ea80000300800 */
[----:B------:R-:W4:Y:S02]  /*293f0*/  LDL.LU R7, [R1+0xb8] ;  /* 0x0000b80001077983 */ /* 0x000f240000300800 */
[----:B---3--:R-:W-:-:S15]  /*29400*/  HMMA.16816.F32 R12, R8, R2, R12 ;  /* 0x00000002080c723c */ /* 0x008fde000000180c */
[----:B------:R-:W-:-:S08]  /*29410*/  NOP ;  /* 0x0000000000007918 */ /* 0x000fd00000000000 */
[----:B------:R0:W-:Y:S04]  /*29420*/  STL.64 [R1+0x10], R12 ;  /* 0x0000100c01007387 */ /* 0x0001e80000100a00 */
[----:B------:R1:W-:Y:S04]  /*29430*/  STL.64 [R1+0x18], R14 ;  /* 0x0000180e01007387 */ /* 0x0003e80000100a00 */
[----:B0-----:R-:W3:Y:S04]  /*29440*/  LDL.LU R12, [R1+0x104] ;  /* 0x00010400010c7983 */ /* 0x001ee80000300800 */
[----:B------:R-:W3:Y:S04]  /*29450*/  LDL.LU R13, [R1+0x100] ;  /* 0x00010000010d7983 */ /* 0x000ee80000300800 */
[----:B-1----:R-:W2:Y:S04]  /*29460*/  LDL.LU R14, [R1+0x10c] ;  /* 0x00010c00010e7983 */ /* 0x002ea80000300800 */
[----:B------:R-:W2:Y:S04]  /*29470*/  LDL.LU R15, [R1+0x108] ;  /* 0x00010800010f7983 */ /* 0x000ea80000300800 */
[----:B--2---:R-:W-:Y:S04]  /*29480*/  STL.64 [R1+0x2278], R14 ;  /* 0x0022780e01007387 */ /* 0x004fe80000100a00 */
[----:B---3--:R0:W-:Y:S04]  /*29490*/  STL.64 [R1+0x2270], R12 ;  /* 0x0022700c01007387 */ /* 0x0081e80000100a00 */
[----:B0-----:R-:W2:Y:S04]  /*294a0*/  LDL.LU.64 R12, [R1+0x2d0] ;  /* 0x0002d000010c7983 */ /* 0x001ea80000300a00 */
[----:B------:R-:W3:Y:S04]  /*294b0*/  LDL.LU.64 R14, [R1+0x2d8] ;  /* 0x0002d800010e7983 */ /* 0x000ee80000300a00 */
[----:B---3--:R-:W-:Y:S04]  /*294c0*/  STL.64 [R1+0x2288], R14 ;  /* 0x0022880e01007387 */ /* 0x008fe80000100a00 */
[----:B--2---:R0:W-:Y:S04]  /*294d0*/  STL.64 [R1+0x2280], R12 ;  /* 0x0022800c01007387 */ /* 0x0041e80000100a00 */
[----:B0-----:R-:W2:Y:S04]  /*294e0*/  LDL.LU.64 R12, [R1+0x2e0] ;  /* 0x0002e000010c7983 */ /* 0x001ea80000300a00 */
[----:B------:R-:W2:Y:S04]  /*294f0*/  LDL.LU.64 R14, [R1+0x2e8] ;  /* 0x0002e800010e7983 */ /* 0x000ea80000300a00 */
[----:B------:R-:W3:Y:S04]  /*29500*/  LDL.LU R19, [R1+0x134] ;  /* 0x0001340001137983 */ /* 0x000ee80000300800 */
[----:B------:R-:W3:Y:S04]  /*29510*/  LDL.LU R18, [R1+0x130] ;  /* 0x0001300001127983 */ /* 0x000ee80000300800 */
[----:B------:R-:W3:Y:S04]  /*29520*/  LDL.LU R16, [R1+0x13c] ;  /* 0x00013c0001107983 */ /* 0x000ee80000300800 */
[----:B------:R-:W3:Y:S04]  /*29530*/  LDL.LU R17, [R1+0x138] ;  /* 0x0001380001117983 */ /* 0x000ee80000300800 */
[----:B------:R-:W4:Y:S04]  /*29540*/  LDL.LU R27, [R1+0x144] ;  /* 0x00014400011b7983 */ /* 0x000f280000300800 */
[----:B----4-:R0:W-:Y:S04]  /*29550*/  STL [R1+0x2258], R27 ;  /* 0x0022581b01007387 */ /* 0x0101e80000100800 */
[----:B------:R-:W4:Y:S04]  /*29560*/  LDL.LU.64 R24, [R1+0x3f0] ;  /* 0x0003f00001187983 */ /* 0x000f280000300a00 */
[----:B0-----:R-:W4:Y:S04]  /*29570*/  LDL.LU.64 R26, [R1+0x3f8] ;  /* 0x0003f800011a7983 */ /* 0x001f280000300a00 */
[----:B------:R-:W3:Y:S04]  /*29580*/  LDL.LU R23, [R1+0x140] ;  /* 0x0001400001177983 */ /* 0x000ee80000300800 */
[----:B------:R-:W4:Y:S04]  /*29590*/  LDL.LU R28, [R1+0x14c] ;  /* 0x00014c00011c7983 */ /* 0x000f280000300800 */
[----:B------:R-:W4:Y:S04]  /*295a0*/  LDL.LU R29, [R1+0x148] ;  /* 0x00014800011d7983 */ /* 0x000f280000300800 */
[----:B------:R-:W3:Y:S04]  /*295b0*/  LDL.LU R22, [R1+0x154] ;  /* 0x0001540001167983 */ /* 0x000ee80000300800 */
[----:B------:R-:W4:Y:S04]  /*295c0*/  LDL.LU R20, [R1+0x150] ;  /* 0x0001500001147983 */ /* 0x000f280000300800 */
[----:B------:R-:W4:Y:S01]  /*295d0*/  LDL.LU R21, [R1+0x15c] ;  /* 0x00015c0001157983 */ /* 0x000f220000300800 */
[----:B--2---:R-:W-:Y:S03]  /*295e0*/  HMMA.16816.F32 R8, R8, R4, R12 ;  /* 0x000000040808723c */ /* 0x004fe6000000180c */
[----:B---3--:R0:W-:Y:S04]  /*295f0*/  STL.64 [R1+0x2268], R22 ;  /* 0x0022681601007387 */ /* 0x0081e80000100a00 */
[----:B0-----:R-:W2:Y:S04]  /*29600*/  LDL.LU R22, [R1+0xec] ;  /* 0x0000ec0001167983 */ /* 0x001ea80000300800 */
[----:B------:R-:W2:Y:S04]  /*29610*/  LDL.LU R23, [R1+0xe8] ;  /* 0x0000e80001177983 */ /* 0x000ea80000300800 */
[----:B----4-:R0:W-:Y:S04]  /*29620*/  STL.64 [R1+0x2260], R20 ;  /* 0x0022601401007387 */ /* 0x0101e80000100a00 */
[----:B0-----:R-:W3:Y:S04]  /*29630*/  LDL.LU R20, [R1+0xe4] ;  /* 0x0000e40001147983 */ /* 0x001ee80000300800 */
[----:B------:R-:W3:Y:S04]  /*29640*/  LDL.LU R21, [R1+0xe0] ;  /* 0x0000e00001157983 */ /* 0x000ee80000300800 */
[----:B------:R-:W4:Y:S04]  /*29650*/  LDL.LU.64 R14, [R1+0x2288] ;  /* 0x00228800010e7983 */ /* 0x000f280000300a00 */
[----:B------:R-:W4:Y:S04]  /*29660*/  LDL.LU.64 R12, [R1+0x2280] ;  /* 0x00228000010c7983 */ /* 0x000f280000300a00 */
[----:B------:R-:W-:Y:S04]  /*29670*/  STL.64 [R1], R8 ;  /* 0x0000000801007387 */ /* 0x000fe80000100a00 */
[----:B------:R0:W-:Y:S04]  /*29680*/  STL.64 [R1+0x8], R10 ;  /* 0x0000080a01007387 */ /* 0x0001e80000100a00 */
[----:B0-----:R-:W2:Y:S04]  /*29690*/  LDL.LU R10, [R1+0xb4] ;  /* 0x0000b400010a7983 */ /* 0x001ea80000300800 */
[----:B------:R-:W3:Y:S01]  /*296a0*/  LDL.LU R11, [R1+0xbc] ;  /* 0x0000bc00010b7983 */ /* 0x000ee20000300800 */
[----:B--2---:R-:W-:-:S02]  /*296b0*/  IMAD R6, R6, 0x100, R10 ;  /* 0x0000010006067824 */ /* 0x004fc400078e020a */
[----:B---3--:R-:W-:Y:S02]  /*296c0*/  IMAD R7, R7, 0x100, R11 ;  /* 0x0000010007077824 */ /* 0x008fe400078e020b */
[----:B------:R-:W-:Y:S02]  /*296d0*/  IMAD R10, R21, 0x100, R20 ;  /* 0x00000100150a7824 */ /* 0x000fe400078e0214 */
[----:B------:R-:W-:Y:S01]  /*296e0*/  IMAD R11, R23, 0x100, R22 ;  /* 0x00000100170b7824 */ /* 0x000fe200078e0216 */
[----:B------:R-:W2:Y:S01]  /*296f0*/  LDL.LU.64 R20, [R1+0x360] ;  /* 0x0003600001147983 */ /* 0x000ea20000300a00 */
[----:B------:R-:W-:Y:S02]  /*29700*/  F2FP.F16.E4M3.UNPACK_B R8, R6 ;  /* 0x00000006ff08723e */ /* 0x000fe400020006ff */
[----:B------:R-:W-:Y:S02]  /*29710*/  F2FP.F16.E4M3.UNPACK_B R9, R7 ;  /* 0x00000007ff09723e */ /* 0x000fe400020006ff */
[----:B------:R-:W-:-:S02]  /*29720*/  F2FP.F16.E4M3.UNPACK_B R10, R10 ;  /* 0x0000000aff0a723e */ /* 0x000fc400020006ff */
[----:B------:R-:W-:Y:S01]  /*29730*/  F2FP.F16.E4M3.UNPACK_B R11, R11 ;  /* 0x0000000bff0b723e */ /* 0x000fe200020006ff */
[----:B------:R-:W2:Y:S06]  /*29740*/  LDL.LU.64 R22, [R1+0x368] ;  /* 0x0003680001167983 */ /* 0x000eac0000300a00 */
[C---:B------:R-:W-:Y:S06]  /*29750*/  HMMA.16816.F32 R24, R8.reuse, R2, R24 ;  /* 0x000000020818723c */ /* 0x040fec0000001818 */
[----:B----4-:R-:W-:-:S15]  /*29760*/  HMMA.16816.F32 R8, R8, R4, R12 ;  /* 0x000000040808723c */ /* 0x010fde000000180c */
[----:B------:R-:W-:-:S02]  /*29770*/  NOP ;  /* 0x0000000000007918 */ /* 0x000fc40000000000 */
[----:B------:R0:W-:Y:S04]  /*29780*/  STL.64 [R1+0x60], R24 ;  /* 0x0000601801007387 */ /* 0x0001e80000100a00 */
[----:B------:R1:W-:Y:S04]  /*29790*/  STL.64 [R1+0x68], R26 ;  /* 0x0000681a01007387 */ /* 0x0003e80000100a00 */
[----:B0-----:R-:W3:Y:S04]  /*297a0*/  LDL.LU.64 R24, [R1+0x2c0] ;  /* 0x0002c00001187983 */ /* 0x001ee80000300a00 */
[----:B-1----:R-:W3:Y:S04]  /*297b0*/  LDL.LU.64 R26, [R1+0x2c8] ;  /* 0x0002c800011a7983 */ /* 0x002ee80000300a00 */
[----:B------:R-:W4:Y:S04]  /*297c0*/  LDL.LU.64 R14, [R1+0x2278] ;  /* 0x00227800010e7983 */ /* 0x000f280000300a00 */
[----:B------:R-:W2:Y:S01]  /*297d0*/  LDL.LU.64 R12, [R1+0x2270] ;  /* 0x00227000010c7983 */ /* 0x000ea20000300a00 */
[----:B------:R-:W-:-:S02]  /*297e0*/  IMAD R18, R18, 0x100, R19 ;  /* 0x0000010012127824 */ /* 0x000fc400078e0213 */
[----:B------:R-:W-:-:S03]  /*297f0*/  IMAD R19, R17, 0x100, R16 ;  /* 0x0000010011137824 */ /* 0x000fc600078e0210 */
[----:B------:R-:W-:Y:S02]  /*29800*/  F2FP.F16.E4M3.UNPACK_B R18, R18 ;  /* 0x00000012ff12723e */ /* 0x000fe400020006ff */
[----:B------:R-:W-:Y:S01]  /*29810*/  F2FP.F16.E4M3.UNPACK_B R19, R19 ;  /* 0x00000013ff13723e */ /* 0x000fe200020006ff */
[----:B------:R-:W-:Y:S04]  /*29820*/  STL.64 [R1+0x2170], R10 ;  /* 0x0021700a01007387 */ /* 0x000fe80000100a00 */
[----:B------:R0:W-:Y:S01]  /*29830*/  STL.64 [R1+0x2168], R8 ;  /* 0x0021680801007387 */ /* 0x0001e20000100a00 */
[----:B----4-:R-:W-:Y:S02]  /*29840*/  IMAD R7, R15, 0x100, R14 ;  /* 0x000001000f077824 */ /* 0x010fe400078e020e */
[----:B--2---:R-:W-:-:S02]  /*29850*/  IMAD R6, R13, 0x100, R12 ;  /* 0x000001000d067824 */ /* 0x004fc400078e020c */
[----:B------:R-:W2:Y:S04]  /*29860*/  LDL.LU.64 R12, [R1+0x3e0] ;  /* 0x0003e000010c7983 */ /* 0x000ea80000300a00 */
[----:B------:R-:W2:Y:S01]  /*29870*/  LDL.LU.64 R14, [R1+0x3e8] ;  /* 0x0003e800010e7983 */ /* 0x000ea20000300a00 */
[----:B------:R-:W-:Y:S02]  /*29880*/  F2FP.F16.E4M3.UNPACK_B R17, R7 ;  /* 0x00000007ff11723e */ /* 0x000fe400020006ff */
[----:B------:R-:W-:Y:S01]  /*29890*/  F2FP.F16.E4M3.UNPACK_B R16, R6 ;  /* 0x00000006ff10723e */ /* 0x000fe200020006ff */
[----:B0-----:R-:W4:Y:S04]  /*298a0*/  LDL.LU.64 R8, [R1+0xd0] ;  /* 0x0000d00001087983 */ /* 0x001f280000300a00 */
[----:B------:R-:W4:Y:S02]  /*298b0*/  LDL.LU.64 R10, [R1+0xd8] ;  /* 0x0000d800010a7983 */ /* 0x000f240000300a00 */
[C---:B------:R-:W-:Y:S06]  /*298c0*/  HMMA.16816.F32 R20, R16.reuse, R2, R20 ;  /* 0x000000021014723c */ /* 0x040fec0000001814 */
[----:B---3--:R-:W-:-:S15]  /*298d0*/  HMMA.16816.F32 R16, R16, R4, R24 ;  /* 0x000000041010723c */ /* 0x008fde0000001818 */
[----:B------:R-:W-:-:S02]  /*298e0*/  NOP ;  /* 0x0000000000007918 */ /* 0x000fc40000000000 */
[----:B------:R-:W-:Y:S04]  /*298f0*/  STL.64 [R1+0xa0], R20 ;  /* 0x0000a01401007387 */ /* 0x000fe80000100a00 */
[----:B------:R0:W-:Y:S04]  /*29900*/  STL.64 [R1+0xa8], R22 ;  /* 0x0000a81601007387 */ /* 0x0001e80000100a00 */
[----:B0-----:R-:W3:Y:S04]  /*29910*/  LDL.LU.64 R22, [R1+0x2268] ;  /* 0x0022680001167983 */ /* 0x001ee80000300a00 */
[----:B------:R-:W3:Y:S04]  /*29920*/  LDL.LU.64 R20, [R1+0x2260] ;  /* 0x0022600001147983 */ /* 0x000ee80000300a00 */
[----:B------:R-:W2:Y:S04]  /*29930*/  LDL.LU R27, [R1+0x2258] ;  /* 0x00225800011b7983 */ /* 0x000ea80000300800 */
[----:B------:R0:W-:Y:S04]  /*29940*/  STL.64 [R1+0xb0], R16 ;  /* 0x0000b01001007387 */ /* 0x0001e80000100a00 */
[----:B------:R3:W-:Y:S01]  /*29950*/  STL.64 [R1+0xb8], R18 ;  /* 0x0000b81201007387 */ /* 0x0007e20000100a00 */
[----:B------:R-:W-:-:S03]  /*29960*/  IMAD R7, R29, 0x100, R28 ;  /* 0x000001001d077824 */ /* 0x000fc600078e021c */
[----:B------:R-:W4:Y:S02]  /*29970*/  LDL.LU R29, [R1+0x178] ;  /* 0x00017800011d7983 */ /* 0x000f240000300800 */
[----:B0-----:R-:W-:Y:S01]  /*29980*/  F2FP.F16.E4M3.UNPACK_B R17, R7 ;  /* 0x00000007ff11723e */ /* 0x001fe200020006ff */
[----:B---3--:R-:W-:Y:S02]  /*29990*/  IMAD R18, R20, 0x100, R22 ;  /* 0x0000010014127824 */ /* 0x008fe400078e0216 */
[----:B--2---:R-:W-:Y:S02]  /*299a0*/  IMAD R6, R23, 0x100, R27 ;  /* 0x0000010017067824 */ /* 0x004fe400078e021b */
[----:B------:R-:W-:Y:S01]  /*299b0*/  IMAD R19, R0, 0x100, R21 ;  /* 0x0000010000137824 */ /* 0x000fe200078e0215 */
[----:B------:R-:W-:Y:S02]  /*299c0*/  F2FP.F16.E4M3.UNPACK_B R18, R18 ;  /* 0x00000012ff12723e */ /* 0x000fe400020006ff */
[----:B------:R-:W-:-:S02]  /*299d0*/  F2FP.F16.E4M3.UNPACK_B R16, R6 ;  /* 0x00000006ff10723e */ /* 0x000fc400020006ff */
[----:B------:R-:W-:Y:S01]  /*299e0*/  F2FP.F16.E4M3.UNPACK_B R19, R19 ;  /* 0x00000013ff13723e */ /* 0x000fe200020006ff */
[----:B------:R-:W2:Y:S04]  /*299f0*/  LDL.LU R6, [R1+0x160] ;  /* 0x0001600001067983 */ /* 0x000ea80000300800 */
[----:B------:R-:W3:Y:S04]  /*29a00*/  LDL.LU R7, [R1+0x168] ;  /* 0x0001680001077983 */ /* 0x000ee80000300800 */
[----:B------:R-:W2:Y:S04]  /*29a10*/  LDL.LU R24, [R1+0x19c] ;  /* 0x00019c0001187983 */ /* 0x000ea80000300800 */
[----:B------:R-:W3:Y:S01]  /*29a20*/  LDL.LU R0, [R1+0x198] ;  /* 0x0001980001007983 */ /* 0x000ee20000300800 */
[----:B------:R-:W-:-:S15]  /*29a30*/  HMMA.16816.F32 R12, R16, R2, R12 ;  /* 0x00000002100c723c */ /* 0x000fde000000180c */
[----:B------:R-:W-:-:S08]  /*29a40*/  NOP ;  /* 0x0000000000007918 */ /* 0x000fd00000000000 */
[----:B------:R-:W-:Y:S04]  /*29a50*/  STL.64 [R1+0xe0], R12 ;  /* 0x0000e00c01007387 */ /* 0x000fe80000100a00 */
[----:B------:R4:W-:Y:S02]  /*29a60*/  STL.64 [R1+0xe8], R14 ;  /* 0x0000e80e01007387 */ /* 0x0009e40000100a00 */
[----:B----4-:R-:W-:Y:S02]  /*29a70*/  HMMA.16816.F32 R12, R16, R4, R8 ;  /* 0x00000004100c723c */ /* 0x010fe40000001808 */
[----:B------:R-:W3:Y:S04]  /*29a80*/  LDL.LU R16, [R1+0x16c] ;  /* 0x00016c0001107983 */ /* 0x000ee80000300800 */
[----:B------:R-:W4:Y:S04]  /*29a90*/  LDL.LU R17, [R1+0x174] ;  /* 0x0001740001117983 */ /* 0x000f280000300800 */
[----:B------:R-:W4:Y:S04]  /*29aa0*/  LDL.LU R18, [R1+0x170] ;  /* 0x0001700001127983 */ /* 0x000f280000300800 */
[----:B------:R-:W4:Y:S10]  /*29ab0*/  LDL.LU R19, [R1+0x17c] ;  /* 0x00017c0001137983 */ /* 0x000f340000300800 */
[----:B------:R-:W-:-:S02]  /*29ac0*/  IMAD.MOV.U32 R11, RZ, RZ, R12 ;  /* 0x000000ffff0b7224 */ /* 0x000fc400078e000c */
[----:B------:R-:W-:Y:S02]  /*29ad0*/  IMAD.MOV.U32 R10, RZ, RZ, R13 ;  /* 0x000000ffff0a7224 */ /* 0x000fe400078e000d */
[----:B------:R-:W-:Y:S02]  /*29ae0*/  IMAD.MOV.U32 R9, RZ, RZ, R14 ;  /* 0x000000ffff097224 */ /* 0x000fe400078e000e */
[----:B------:R-:W-:Y:S01]  /*29af0*/  IMAD.MOV.U32 R8, RZ, RZ, R15 ;  /* 0x000000ffff087224 */ /* 0x000fe200078e000f */
[----:B------:R-:W4:Y:S04]  /*29b00*/  LDL.LU.64 R12, [R1+0x350] ;  /* 0x00035000010c7983 */ /* 0x000f280000300a00 */
[----:B------:R-:W4:Y:S04]  /*29b10*/  LDL.LU.64 R14, [R1+0x358] ;  /* 0x00035800010e7983 */ /* 0x000f280000300a00 */
[----:B------:R-:W2:Y:S04]  /*29b20*/  LDL.LU R25, [R1+0x1a4] ;  /* 0x0001a40001197983 */ /* 0x000ea80000300800 */
[----:B------:R-:W3:Y:S04]  /*29b30*/  LDL.LU R26, [R1+0x1a0] ;  /* 0x0001a000011a7983 */ /* 0x000ee80000300800 */
[----:B------:R-:W3:Y:S04]  /*29b40*/  LDL.LU R27, [R1+0x1ac] ;  /* 0x0001ac00011b7983 */ /* 0x000ee80000300800 */
        /* <DEDUP_REMOVED lines=8> */
[----:B------:R-:W3:Y:S04]  /*29bd0*/  LDL.LU R21, [R1+0x1b8] ;  /* 0x0001b80001157983 */ /* 0x000ee80000300800 */
[----:B------:R0:W-:Y:S04]  /*29be0*/  STL.64 [R1+0x2180], R10 ;  /* 0x0021800a01007387 */ /* 0x0001e80000100a00 */
[----:B0-----:R-:W2:Y:S01]  /*29bf0*/  LDL.LU R11, [R1+0x164] ;  /* 0x00016400010b7983 */ /* 0x001ea20000300800 */
[----:B------:R-:W-:-:S02]  /*29c00*/  IMAD R7, R7, 0x100, R16 ;  /* 0x0000010007077824 */ /* 0x000fc400078e0210 */
[----:B----4-:R-:W-:Y:S02]  /*29c10*/  IMAD R18, R18, 0x100, R17 ;  /* 0x0000010012127824 */ /* 0x010fe400078e0211 */
[----:B------:R-:W-:Y:S01]  /*29c20*/  IMAD R19, R29, 0x100, R19 ;  /* 0x000001001d137824 */ /* 0x000fe200078e0213 */
[----:B------:R-:W-:Y:S02]  /*29c30*/  F2FP.F16.E4M3.UNPACK_B R17, R7 ;  /* 0x00000007ff11723e */ /* 0x000fe400020006ff */
[----:B------:R-:W-:Y:S02]  /*29c40*/  F2FP.F16.E4M3.UNPACK_B R18, R18 ;  /* 0x00000012ff12723e */ /* 0x000fe400020006ff */
[----:B------:R-:W-:Y:S01]  /*29c50*/  F2FP.F16.E4M3.UNPACK_B R19, R19 ;  /* 0x00000013ff13723e */ /* 0x000fe200020006ff */
[----:B------:R0:W-:Y:S04]  /*29c60*/  STL.64 [R1+0x2178], R8 ;  /* 0x0021780801007387 */ /* 0x0001e80000100a00 */
[----:B0-----:R-:W4:Y:S01]  /*29c70*/  LDL.LU.64 R8, [R1+0x3d0] ;  /* 0x0003d00001087983 */ /* 0x001f220000300a00 */
[----:B--2---:R-:W-:-:S03]  /*29c80*/  IMAD R6, R6, 0x100, R11 ;  /* 0x0000010006067824 */ /* 0x004fc600078e020b */
[----:B------:R-:W4:Y:S02]  /*29c90*/  LDL.LU.64 R10, [R1+0x3d8] ;  /* 0x0003d800010a7983 */ /* 0x000f240000300a00 */
[----:B------:R-:W-:Y:S02]  /*29ca0*/  F2FP.F16.E4M3.UNPACK_B R16, R6 ;  /* 0x00000006ff10723e */ /* 0x000fe400020006ff */
[----:B------:R-:W2:Y:S04]  /*29cb0*/  LDL.LU R6, [R1+0x180] ;  /* 0x0001800001067983 */ /* 0x000ea80000300800 */
[----:B------:R-:W3:Y:S01]  /*29cc0*/  LDL.LU R7, [R1+0x188] ;  /* 0x0001880001077983 */ /* 0x000ee20000300800 */
[C---:B------:R-:W-:Y:S06]  /*29cd0*/  HMMA.16816.F32 R12, R16.reuse, R2, R12 ;  /* 0x00000002100c723c */ /* 0x040fec000000180c */
[----:B------:R-:W-:-:S15]  /*29ce0*/  HMMA.16816.F32 R16, R16, R4, R24 ;  /* 0x000000041010723c */ /* 0x000fde0000001818 */
[----:B------:R-:W-:-:S02]  /*29cf0*/  NOP ;  /* 0x0000000000007918 */ /* 0x000fc40000000000 */
[----:B------:R0:W-:Y:S04]  /*29d00*/  STL.64 [R1+0x100], R12 ;  /* 0x0001000c01007387 */ /* 0x0001e80000100a00 */
[----:B------:R1:W-:Y:S03]  /*29d10*/  STL.64 [R1+0x108], R14 ;  /* 0x0001080e01007387 */ /* 0x0003e60000100a00 */
[----:B------:R-:W-:Y:S01]  /*29d20*/  IMAD.MOV.U32 R29, RZ, RZ, R19 ;  /* 0x000000ffff1d7224 */ /* 0x000fe200078e0013 */
[----:B0-----:R-:W4:Y:S04]  /*29d30*/  LDL.LU.64 R12, [R1+0x120] ;  /* 0x00012000010c7983 */ /* 0x001f280000300a00 */
[----:B-1----:R-:W4:Y:S04]  /*29d40*/  LDL.LU.64 R14, [R1+0x128] ;  /* 0x00012800010e7983 */ /* 0x002f280000300a00 */
[----:B------:R-:W4:Y:S04]  /*29d50*/  LDL.LU.64 R26, [R1+0x2250] ;  /* 0x00225000011a7983 */ /* 0x000f280000300a00 */
[----:B------:R-:W4:Y:S04]  /*29d60*/  LDL.LU.64 R24, [R1+0x2248] ;  /* 0x0022480001187983 */ /* 0x000f280000300a00 */
[----:B------:R0:W-:Y:S04]  /*29d70*/  STL.64 [R1+0x110], R16 ;  /* 0x0001101001007387 */ /* 0x0001e80000100a00 */
[----:B------:R1:W-:Y:S04]  /*29d80*/  STL [R1+0x118], R18 ;  /* 0x0001181201007387 */ /* 0x0003e80000100800 */
[----:B0-----:R-:W2:Y:S04]  /*29d90*/  LDL.LU R16, [R1+0x184] ;  /* 0x0001840001107983 */ /* 0x001ea80000300800 */
[----:B------:R-:W3:Y:S04]  /*29da0*/  LDL.LU R17, [R1+0x18c] ;  /* 0x00018c0001117983 */ /* 0x000ee80000300800 */
[----:B-1----:R-:W4:Y:S04]  /*29db0*/  LDL.LU R18, [R1+0x194] ;  /* 0x0001940001127983 */ /* 0x002f280000300800 */
[----:B------:R-:W4:Y:S04]  /*29dc0*/  LDL.LU R19, [R1+0x190] ;  /* 0x0001900001137983 */ /* 0x000f280000300800 */
[----:B------:R-:W-:Y:S01]  /*29dd0*/  STL [R1+0x2128], R29 ;  /* 0x0021281d01007387 */ /* 0x000fe20000100800 */
[----:B--2---:R-:W-:-:S02]  /*29de0*/  IMAD R6, R6, 0x100, R16 ;  /* 0x0000010006067824 */ /* 0x004fc400078e0210 */
[----:B---3--:R-:W-:Y:S02]  /*29df0*/  IMAD R7, R7, 0x100, R17 ;  /* 0x0000010007077824 */ /* 0x008fe400078e0211 */
[----:B----4-:R-:W-:Y:S02]  /*29e00*/  IMAD R18, R19, 0x100, R18 ;  /* 0x0000010013127824 */ /* 0x010fe400078e0212 */
[----:B------:R-:W-:Y:S01]  /*29e10*/  IMAD R19, R0, 0x100, R24 ;  /* 0x0000010000137824 */ /* 0x000fe200078e0218 */
[----:B------:R-:W-:Y:S02]  /*29e20*/  F2FP.F16.E4M3.UNPACK_B R16, R6 ;  /* 0x00000006ff10723e */ /* 0x000fe400020006ff */
[----:B------:R-:W-:Y:S02]  /*29e30*/  F2FP.F16.E4M3.UNPACK_B R17, R7 ;  /* 0x00000007ff11723e */ /* 0x000fe400020006ff */
[----:B------:R-:W-:Y:S02]  /*29e40*/  F2FP.F16.E4M3.UNPACK_B R18, R18 ;  /* 0x00000012ff12723e */ /* 0x000fe400020006ff */
[----:B------:R-:W-:-:S07]  /*29e50*/  F2FP.F16.E4M3.UNPACK_B R19, R19 ;  /* 0x00000013ff13723e */ /* 0x000fce00020006ff */
[C---:B------:R-:W-:Y:S06]  /*29e60*/  HMMA.16816.F32 R8, R16.reuse, R2, R8 ;  /* 0x000000021008723c */ /* 0x040fec0000001808 */
[----:B------:R-:W-:Y:S01]  /*29e70*/  HMMA.16816.F32 R12, R16, R4, R12 ;  /* 0x00000004100c723c */ /* 0x000fe2000000180c */
[----:B------:R-:W-:-:S15]  /*29e80*/  IMAD R6, R26, 0x100, R25 ;  /* 0x000001001a067824 */ /* 0x000fde00078e0219 */
[----:B------:R-:W-:-:S01]  /*29e90*/  NOP ;  /* 0x0000000000007918 */ /* 0x000fc20000000000 */
[----:B------:R0:W-:Y:S04]  /*29ea0*/  STL.64 [R1+0x140], R8 ;  /* 0x0001400801007387 */ /* 0x0001e80000100a00 */
[----:B------:R1:W-:Y:S01]  /*29eb0*/  STL [R1+0x148], R10 ;  /* 0x0001480a01007387 */ /* 0x0003e20000100800 */
[----:B------:R-:W-:-:S03]  /*29ec0*/  IMAD.MOV.U32 R0, RZ, RZ, R11 ;  /* 0x000000ffff007224 */ /* 0x000fc600078e000b */
[----:B0-----:R-:W2:Y:S04]  /*29ed0*/  LDL.LU.64 R8, [R1+0x340] ;  /* 0x0003400001087983 */ /* 0x001ea80000300a00 */
[----:B-1----:R-:W2:Y:S04]  /*29ee0*/  LDL.LU.64 R10, [R1+0x348] ;  /* 0x00034800010a7983 */ /* 0x002ea80000300a00 */
[----:B------:R-:W-:Y:S04]  /*29ef0*/  STL [R1+0x2104], R0 ;  /* 0x0021040001007387 */ /* 0x000fe80000100800 */
[----:B------:R-:W3:Y:S04]  /*29f00*/  LDL.LU R29, [R1+0x1d8] ;  /* 0x0001d800011d7983 */ /* 0x000ee80000300800 */
[----:B------:R-:W-:Y:S04]  /*29f10*/  STL.64 [R1+0x130], R12 ;  /* 0x0001300c01007387 */ /* 0x000fe80000100a00 */
[----:B------:R-:W-:Y:S01]  /*29f20*/  STL.64 [R1+0x138], R14 ;  /* 0x0001380e01007387 */ /* 0x000fe20000100a00 */
[----:B------:R-:W-:-:S03]  /*29f30*/  IMAD R7, R23, 0x100, R27 ;  /* 0x0000010017077824 */ /* 0x000fc600078e021b */
[----:B------:R-:W4:Y:S04]  /*29f40*/  LDL.LU R26, [R1+0x1e4] ;  /* 0x0001e400011a7983 */ /* 0x000f280000300800 */
[----:B------:R-:W4:Y:S01]  /*29f50*/  LDL.LU R27, [R1+0x1e0] ;  /* 0x0001e000011b7983 */ /* 0x000f220000300800 */
[----:B------:R-:W-:Y:S02]  /*29f60*/  IMAD R18, R22, 0x100, R28 ;  /* 0x0000010016127824 */ /* 0x000fe400078e021c */
[----:B------:R-:W-:Y:S01]  /*29f70*/  IMAD R19, R21, 0x100, R20 ;  /* 0x0000010015137824 */ /* 0x000fe200078e0214 */
[----:B------:R-:W-:Y:S02]  /*29f80*/  F2FP.F16.E4M3.UNPACK_B R16, R6 ;  /* 0x00000006ff10723e */ /* 0x000fe400020006ff */
[----:B------:R-:W-:-:S02]  /*29f90*/  F2FP.F16.E4M3.UNPACK_B R17, R7 ;  /* 0x00000007ff11723e */ /* 0x000fc400020006ff */
[----:B------:R-:W-:Y:S02]  /*29fa0*/  F2FP.F16.E4M3.UNPACK_B R18, R18 ;  /* 0x00000012ff12723e */ /* 0x000fe400020006ff */
[----:B------:R-:W-:-:S07]  /*29fb0*/  F2FP.F16.E4M3.UNPACK_B R19, R19 ;  /* 0x00000013ff13723e */ /* 0x000fce00020006ff */
[----:B--2---:R-:W-:Y:S01]  /*29fc0*/  HMMA.16816.F32 R8, R16, R2, R8 ;  /* 0x000000021008723c */ /* 0x004fe20000001808 */
[----:B----4-:R0:W-:Y:S04]  /*29fd0*/  STL.64 [R1+0x2230], R26 ;  /* 0x0022301a01007387 */ /* 0x0101e80000100a00 */
[----:B------:R-:W2:Y:S04]  /*29fe0*/  LDL.LU R6, [R1+0x1c0] ;  /* 0x0001c00001067983 */ /* 0x000ea80000300800 */
[----:B------:R-:W4:-:S14]  /*29ff0*/  LDL.LU R7, [R1+0x1c8] ;  /* 0x0001c80001077983 */ /* 0x000f1c0000300800 */
[----:B------:R-:W-:Y:S04]  /*2a000*/  STL.64 [R1+0x160], R8 ;  /* 0x0001600801007387 */ /* 0x000fe80000100a00 */
[----:B------:R-:W-:Y:S04]  /*2a010*/  STL [R1+0x168], R10 ;  /* 0x0001680a01007387 */ /* 0x000fe80000100800 */
[----:B------:R-:W3:Y:S04]  /*2a020*/  LDL.LU.64 R24, [R1+0x3c0] ;  /* 0x0003c00001187983 */ /* 0x000ee80000300a00 */
[----:B0-----:R-:W2:Y:S04]  /*2a030*/  LDL.LU.64 R26, [R1+0x3c8] ;  /* 0x0003c800011a7983 */ /* 0x001ea80000300a00 */
[----:B--2---:R-:W-:Y:S04]  /*2a040*/  STL.64 [R1+0x2240], R26 ;  /* 0x0022401a01007387 */ /* 0x004fe80000100a00 */
[----:B---3--:R0:W-:Y:S04]  /*2a050*/  STL.64 [R1+0x2238], R24 ;  /* 0x0022381801007387 */ /* 0x0081e80000100a00 */
[----:B0-----:R-:W2:Y:S04]  /*2a060*/  LDL.LU.64 R24, [R1+0xf0] ;  /* 0x0000f00001187983 */ /* 0x001ea80000300a00 */
[----:B------:R-:W2:Y:S01]  /*2a070*/  LDL.LU.64 R26, [R1+0xf8] ;  /* 0x0000f800011a7983 */ /* 0x000ea20000300a00 */
[----:B------:R-:W-:-:S03]  /*2a080*/  IMAD.MOV.U32 R0, RZ, RZ, R11 ;  /* 0x000000ffff007224 */ /* 0x000fc600078e000b */
[----:B------:R-:W3:Y:S04]  /*2a090*/  LDL.LU.64 R8, [R1+0xc0] ;  /* 0x0000c00001087983 */ /* 0x000ee80000300a00 */
[----:B------:R-:W3:Y:S04]  /*2a0a0*/  LDL.LU.64 R10, [R1+0xc8] ;  /* 0x0000c800010a7983 */ /* 0x000ee80000300a00 */
        /* <DEDUP_REMOVED lines=9> */
[----:B------:R0:W-:Y:S04]  /*2a140*/  STL [R1+0x2140], R0 ;  /* 0x0021400001007387 */ /* 0x0001e80000100800 */
[----:B0-----:R-:W3:Y:S01]  /*2a150*/  LDL.LU R0, [R1+0x1dc] ;  /* 0x0001dc0001007983 */ /* 0x001ee20000300800 */
[----:B--2---:R-:W-:Y:S03]  /*2a160*/  HMMA.16816.F32 R16, R16, R4, R24 ;  /* 0x000000041010723c */ /* 0x004fe60000001818 */
[----:B------:R-:W2:Y:S04]  /*2a170*/  LDL.LU.64 R26, [R1+0x2240] ;  /* 0x00224000011a7983 */ /* 0x000ea80000300a00 */
[----:B------:R-:W2:-:S15]  /*2a180*/  LDL.LU.64 R24, [R1+0x2238] ;  /* 0x0022380001187983 */ /* 0x000e9e0000300a00 */
[----:B------:R-:W-:-:S01]  /*2a190*/  NOP ;  /* 0x0000000000007918 */ /* 0x000fc20000000000 */
[----:B------:R0:W-:Y:S04]  /*2a1a0*/  STL.64 [R1+0x170], R16 ;  /* 0x0001701001007387 */ /* 0x0001e80000100a00 */
[----:B------:R1:W-:Y:S04]  /*2a1b0*/  STL.64 [R1+0x178], R18 ;  /* 0x0001781201007387 */ /* 0x0003e80000100a00 */
[----:B0-----:R-:W4:Y:S04]  /*2a1c0*/  LDL.LU R16, [R1+0x1c4] ;  /* 0x0001c40001107983 */ /* 0x001f280000300800 */
[----:B------:R-:W3:Y:S04]  /*2a1d0*/  LDL.LU R17, [R1+0x1cc] ;  /* 0x0001cc0001117983 */ /* 0x000ee80000300800 */
[----:B-1----:R-:W2:Y:S04]  /*2a1e0*/  LDL.LU R18, [R1+0x1d4] ;  /* 0x0001d40001127983 */ /* 0x002ea80000300800 */
[----:B------:R-:W2:Y:S01]  /*2a1f0*/  LDL.LU R19, [R1+0x1d0] ;  /* 0x0001d00001137983 */ /* 0x000ea20000300800 */
[----:B----4-:R-:W-:-:S02]  /*2a200*/  IMAD R6, R6, 0x100, R16 ;  /* 0x0000010006067824 */ /* 0x010fc400078e0210 */
[----:B---3--:R-:W-:Y:S02]  /*2a210*/  IMAD R7, R7, 0x100, R17 ;  /* 0x0000010007077824 */ /* 0x008fe400078e0211 */
[----:B--2---:R-:W-:Y:S02]  /*2a220*/  IMAD R18, R19, 0x100, R18 ;  /* 0x0000010013127824 */ /* 0x004fe400078e0212 */
[----:B------:R-:W-:Y:S01]  /*2a230*/  IMAD R19, R29, 0x100, R0 ;  /* 0x000001001d137824 */ /* 0x000fe200078e0200 */
[----:B------:R-:W-:Y:S02]  /*2a240*/  F2FP.F16.E4M3.UNPACK_B R16, R6 ;  /* 0x00000006ff10723e */ /* 0x000fe400020006ff */
[----:B------:R-:W-:Y:S02]  /*2a250*/  F2FP.F16.E4M3.UNPACK_B R17, R7 ;  /* 0x00000007ff11723e */ /* 0x000fe400020006ff */
[----:B------:R-:W-:Y:S02]  /*2a260*/  F2FP.F16.E4M3.UNPACK_B R18, R18 ;  /* 0x00000012ff12723e */ /* 0x000fe400020006ff */
[----:B------:R-:W-:Y:S01]  /*2a270*/  F2FP.F16.E4M3.UNPACK_B R19, R19 ;  /* 0x00000013ff13723e */ /* 0x000fe200020006ff */
[----:B------:R-:W2:Y:S06]  /*2a280*/  LDL.LU R7, [R1+0x1e8] ;  /* 0x0001e80001077983 */ /* 0x000eac0000300800 */
[C---:B------:R-:W-:Y:S06]  /*2a290*/  HMMA.16816.F32 R24, R16.reuse, R2, R24 ;  /* 0x000000021018723c */ /* 0x040fec0000001818 */
[----:B------:R-:W-:-:S15]  /*2a2a0*/  HMMA.16816.F32 R8, R16, R4, R8 ;  /* 0x000000041008723c */ /* 0x000fde0000001808 */
[----:B------:R-:W-:-:S02]  /*2a2b0*/  NOP ;  /* 0x0000000000007918 */ /* 0x000fc40000000000 */
[----:B------:R-:W-:Y:S04]  /*2a2c0*/  STL.64 [R1+0x1a0], R24 ;  /* 0x0001a01801007387 */ /* 0x000fe80000100a00 */
[----:B------:R0:W-:Y:S04]  /*2a2d0*/  STL.64 [R1+0x1a8], R26 ;  /* 0x0001a81a01007387 */ /* 0x0001e80000100a00 */
[----:B0-----:R-:W3:Y:S04]  /*2a2e0*/  LDL.LU.64 R26, [R1+0x2230] ;  /* 0x00223000011a7983 */ /* 0x001ee80000300a00 */
[----:B------:R-:W2:Y:S04]  /*2a2f0*/  LDL.LU R17, [R1+0x1ec] ;  /* 0x0001ec0001117983 */ /* 0x000ea80000300800 */
[----:B------:R-:W4:Y:S04]  /*2a300*/  LDL.LU R18, [R1+0x200] ;  /* 0x0002000001127983 */ /* 0x000f280000300800 */
[----:B------:R0:W-:Y:S04]  /*2a310*/  STL.64 [R1+0x190], R8 ;  /* 0x0001900801007387 */ /* 0x0001e80000100a00 */
[----:B------:R1:W-:Y:S04]  /*2a320*/  STL.64 [R1+0x198], R10 ;  /* 0x0001980a01007387 */ /* 0x0003e80000100a00 */
[----:B------:R-:W4:Y:S04]  /*2a330*/  LDL.LU R19, [R1+0x20c] ;  /* 0x00020c0001137983 */ /* 0x000f280000300800 */
[----:B0-----:R-:W4:Y:S04]  /*2a340*/  LDL.LU.64 R8, [R1+0x440] ;  /* 0x0004400001087983 */ /* 0x001f280000300a00 */
[----:B-1----:R-:W4:Y:S04]  /*2a350*/  LDL.LU.64 R10, [R1+0x448] ;  /* 0x00044800010a7983 */ /* 0x002f280000300a00 */
[----:B------:R-:W4:Y:S04]  /*2a360*/  LDL.LU R0, [R1+0x22c] ;  /* 0x00022c0001007983 */ /* 0x000f280000300800 */
[----:B------:R-:W4:Y:S04]  /*2a370*/  LDL.LU R29, [R1+0x228] ;  /* 0x00022800011d7983 */ /* 0x000f280000300800 */
[----:B------:R-:W4:Y:S04]  /*2a380*/  LDL.LU R24, [R1+0x234] ;  /* 0x0002340001187983 */ /* 0x000f280000300800 */
[----:B------:R-:W4:Y:S01]  /*2a390*/  LDL.LU R25, [R1+0x230] ;  /* 0x0002300001197983 */ /* 0x000f220000300800 */
[----:B---3--:R-:W-:-:S02]  /*2a3a0*/  IMAD R6, R27, 0x100, R26 ;  /* 0x000001001b067824 */ /* 0x008fc400078e021a */
[----:B--2---:R-:W-:Y:S01]  /*2a3b0*/  IMAD R7, R7, 0x100, R17 ;  /* 0x0000010007077824 */ /* 0x004fe200078e0211 */
[----:B------:R-:W2:Y:S01]  /*2a3c0*/  LDL.LU R26, [R1+0x23c] ;  /* 0x00023c00011a7983 */ /* 0x000ea20000300800 */
[----:B------:R-:W-:-:S03]  /*2a3d0*/  IMAD R17, R21, 0x100, R20 ;  /* 0x0000010015117824 */ /* 0x000fc600078e0214 */
[----:B------:R-:W2:Y:S01]  /*2a3e0*/  LDL.LU R27, [R1+0x238] ;  /* 0x00023800011b7983 */ /* 0x000ea20000300800 */
[----:B------:R-:W-:-:S03]  /*2a3f0*/  F2FP.F16.E4M3.UNPACK_B R20, R6 ;  /* 0x00000006ff14723e */ /* 0x000fc600020006ff */
[----:B------:R-:W3:Y:S01]  /*2a400*/  LDL.LU R6, [R1+0x204] ;  /* 0x0002040001067983 */ /* 0x000ee20000300800 */
[----:B------:R-:W-:Y:S01]  /*2a410*/  IMAD R16, R22, 0x100, R23 ;  /* 0x0000010016107824 */ /* 0x000fe200078e0217 */
[----:B------:R-:W-:Y:S02]  /*2a420*/  F2FP.F16.E4M3.UNPACK_B R21, R7 ;  /* 0x00000007ff15723e */ /* 0x000fe400020006ff */
[----:B------:R-:W-:Y:S02]  /*2a430*/  F2FP.F16.E4M3.UNPACK_B R23, R17 ;  /* 0x00000011ff17723e */ /* 0x000fe400020006ff */
[----:B------:R-:W-:Y:S01]  /*2a440*/  F2FP.F16.E4M3.UNPACK_B R22, R16 ;  /* 0x00000010ff16723e */ /* 0x000fe200020006ff */
[----:B----4-:R-:W-:Y:S02]  /*2a450*/  IMAD R7, R12, 0x100, R19 ;  /* 0x000001000c077824 */ /* 0x010fe400078e0213 */
[----:B------:R-:W-:Y:S02]  /*2a460*/  IMAD R19, R28, 0x100, R15 ;  /* 0x000001001c137824 */ /* 0x000fe400078e020f */
[----:B---3--:R-:W-:-:S02]  /*2a470*/  IMAD R6, R18, 0x100, R6 ;  /* 0x0000010012067824 */ /* 0x008fc400078e0206 */
[----:B------:R-:W-:Y:S02]  /*2a480*/  IMAD R18, R14, 0x100, R13 ;  /* 0x000001000e127824 */ /* 0x000fe400078e020d */
[----:B------:R-:W-:Y:S01]  /*2a490*/  HMMA.16816.F32 R12, R20, R2, R8 ;  /* 0x00000002140c723c */ /* 0x000fe20000001808 */
[----:B------:R-:W3:Y:S04]  /*2a4a0*/  LDL.LU.64 R8, [R1+0x460] ;  /* 0x0004600001087983 */ /* 0x000ee80000300a00 */
[----:B------:R-:W3:-:S15]  /*2a4b0*/  LDL.LU.64 R10, [R1+0x468] ;  /* 0x00046800010a7983 */ /* 0x000ede0000300a00 */
[----:B------:R-:W-:-:S03]  /*2a4c0*/  NOP ;  /* 0x0000000000007918 */ /* 0x000fc60000000000 */
[----:B------:R-:W-:Y:S04]  /*2a4d0*/  STL.64 [R1+0x1c0], R12 ;  /* 0x0001c00c01007387 */ /* 0x000fe80000100a00 */
[----:B------:R0:W-:Y:S04]  /*2a4e0*/  STL.64 [R1+0x1c8], R14 ;  /* 0x0001c80e01007387 */ /* 0x0001e80000100a00 */
[----:B0-----:R-:W4:Y:S04]  /*2a4f0*/  LDL.LU R14, [R1+0x244] ;  /* 0x00024400010e7983 */ /* 0x001f280000300800 */
[----:B------:R-:W4:Y:S04]  /*2a500*/  LDL.LU R15, [R1+0x240] ;  /* 0x00024000010f7983 */ /* 0x000f280000300800 */
[----:B----4-:R0:W-:Y:S04]  /*2a510*/  STL.64 [R1+0x2228], R14 ;  /* 0x0022280e01007387 */ /* 0x0101e80000100a00 */
[----:B------:R-:W4:Y:S04]  /*2a520*/  LDL.LU.64 R12, [R1+0x3b0] ;  /* 0x0003b000010c7983 */ /* 0x000f280000300a00 */
[----:B0-----:R-:W4:Y:S04]  /*2a530*/  LDL.LU.64 R14, [R1+0x3b8] ;  /* 0x0003b800010e7983 */ /* 0x001f280000300a00 */
[----:B------:R-:W2:Y:S01]  /*2a540*/  LDL.LU R28, [R1+0x258] ;  /* 0x00025800011c7983 */ /* 0x000ea20000300800 */
[----:B------:R-:W-:-:S02]  /*2a550*/  F2FP.F16.E4M3.UNPACK_B R16, R6 ;  /* 0x00000006ff10723e */ /* 0x000fc400020006ff */
[----:B------:R-:W-:Y:S01]  /*2a560*/  F2FP.F16.E4M3.UNPACK_B R17, R7 ;  /* 0x00000007ff11723e */ /* 0x000fe200020006ff */
[----:B------:R-:W2:Y:S04]  /*2a570*/  LDL.LU R6, [R1+0x220] ;  /* 0x0002200001067983 */ /* 0x000ea80000300800 */
[----:B------:R-:W2:Y:S01]  /*2a580*/  LDL.LU R7, [R1+0x224] ;  /* 0x0002240001077983 */ /* 0x000ea20000300800 */
[----:B------:R-:W-:Y:S02]  /*2a590*/  F2FP.F16.E4M3.UNPACK_B R18, R18 ;  /* 0x00000012ff12723e */ /* 0x000fe400020006ff */
[----:B------:R-:W-:Y:S01]  /*2a5a0*/  F2FP.F16.E4M3.UNPACK_B R19, R19 ;  /* 0x00000013ff13723e */ /* 0x000fe200020006ff */
[----:B----4-:R-:W-:Y:S01]  /*2a5b0*/  HMMA.16816.F32 R20, R20, R4, R12 ;  /* 0x000000041414723c */ /* 0x010fe2000000180c */
[----:B------:R-:W4:Y:S04]  /*2a5c0*/  LDL.LU.64 R12, [R1+0x450] ;  /* 0x00045000010c7983 */ /* 0x000f280000300a00 */
[----:B------:R-:W4:Y:S01]  /*2a5d0*/  LDL.LU.64 R14, [R1+0x458] ;  /* 0x00045800010e7983 */ /* 0x000f220000300a00 */
[----:B---3--:R-:W-:Y:S01]  /*2a5e0*/  HMMA.16816.F32 R8, R16, R2, R8 ;  /* 0x000000021008723c */ /* 0x008fe20000001808 */
[----:B--2---:R-:W-:-:S02]  /*2a5f0*/  IMAD R6, R6, 0x100, R7 ;  /* 0x0000010006067824 */ /* 0x004fc400078e0207 */
[----:B------:R-:W-:-:S14]  /*2a600*/  IMAD R7, R29, 0x100, R0 ;  /* 0x000001001d077824 */ /* 0x000fdc00078e0200 */
[----:B------:R-:W-:Y:S04]  /*2a610*/  STL.64 [R1+0x1d0], R20 ;  /* 0x0001d01401007387 */ /* 0x000fe80000100a00 */
[----:B------:R0:W-:Y:S04]  /*2a620*/  STL.64 [R1+0x1d8], R22 ;  /* 0x0001d81601007387 */ /* 0x0001e80000100a00 */
[----:B------:R-:W2:Y:S04]  /*2a630*/  LDL.LU R0, [R1+0x29c] ;  /* 0x00029c0001007983 */ /* 0x000ea80000300800 */
[----:B------:R-:W2:Y:S01]  /*2a640*/  LDL.LU R29, [R1+0x298] ;  /* 0x00029800011d7983 */ /* 0x000ea20000300800 */
[----:B0-----:R-:W-:-:S02]  /*2a650*/  IMAD R22, R25, 0x100, R24 ;  /* 0x0000010019167824 */ /* 0x001fc400078e0218 */
[----:B------:R-:W-:Y:S01]  /*2a660*/  IMAD R23, R27, 0x100, R26 ;  /* 0x000001001b177824 */ /* 0x000fe200078e021a */
[----:B------:R-:W3:Y:S04]  /*2a670*/  LDL.LU.64 R24, [R1+0x3a0] ;  /* 0x0003a00001187983 */ /* 0x000ee80000300a00 */
[----:B------:R-:W3:Y:S04]  /*2a680*/  LDL.LU.64 R26, [R1+0x3a8] ;  /* 0x0003a800011a7983 */ /* 0x000ee80000300a00 */
[----:B------:R0:W-:Y:S04]  /*2a690*/  STL.64 [R1+0x1f0], R8 ;  /* 0x0001f00801007387 */ /* 0x0001e80000100a00 */
[----:B------:R-:W-:Y:S01]  /*2a6a0*/  STL.64 [R1+0x1f8], R10 ;  /* 0x0001f80a01007387 */ /* 0x000fe20000100a00 */
[----:B------:R-:W-:-:S03]  /*2a6b0*/  F2FP.F16.E4M3.UNPACK_B R21, R7 ;  /* 0x00000007ff15723e */ /* 0x000fc600020006ff */
[----:B0-----:R-:W2:Y:S04]  /*2a6c0*/  LDL.LU R8, [R1+0x270] ;  /* 0x0002700001087983 */ /* 0x001ea80000300800 */
[----:B------:R-:W2:Y:S04]  /*2a6d0*/  LDL.LU R9, [R1+0x274] ;  /* 0x0002740001097983 */ /* 0x000ea80000300800 */
[----:B------:R-:W3:Y:S01]  /*2a6e0*/  LDL.LU R7, [R1+0x248] ;  /* 0x0002480001077983 */ /* 0x000ee20000300800 */
[----:B----4-:R-:W-:Y:S03]  /*2a6f0*/  HMMA.16816.F32 R16, R16, R4, R12 ;  /* 0x000000041010723c */ /* 0x010fe6000000180c */
[----:B------:R-:W4:-:S15]  /*2a700*/  LDL.LU.64 R14, [R1+0x2228] ;  /* 0x00222800010e7983 */ /* 0x000f1e0000300a00 */
[----:B------:R-:W-:-:S05]  /*2a710*/  NOP ;  /* 0x0000000000007918 */ /* 0x000fca0000000000 */
[----:B------:R0:W-:Y:S04]  /*2a720*/  STL.64 [R1+0x1e0], R16 ;  /* 0x0001e01001007387 */ /* 0x0001e80000100a00 */
[----:B------:R1:W-:Y:S04]  /*2a730*/  STL.64 [R1+0x1e8], R18 ;  /* 0x0001e81201007387 */ /* 0x0003e80000100a00 */
[----:B0-----:R-:W4:Y:S04]  /*2a740*/  LDL.LU R16, [R1+0x24c] ;  /* 0x00024c0001107983 */ /* 0x001f280000300800 */
[----:B------:R-:W4:Y:S04]  /*2a750*/  LDL.LU R17, [R1+0x254] ;  /* 0x0002540001117983 */ /* 0x000f280000300800 */
[----:B-1----:R-:W4:Y:S04]  /*2a760*/  LDL.LU R18, [R1+0x250] ;  /* 0x0002500001127983 */ /* 0x002f280000300800 */
[----:B------:R-:W4:Y:S04]  /*2a770*/  LDL.LU R19, [R1+0x25c] ;  /* 0x00025c0001137983 */ /* 0x000f280000300800 */
[----:B------:R-:W2:Y:S04]  /*2a780*/  LDL.LU R10, [R1+0x2a4] ;  /* 0x0002a400010a7983 */ /* 0x000ea80000300800 */
[----:B------:R-:W2:Y:S01]  /*2a790*/  LDL.LU R11, [R1+0x2a0] ;  /* 0x0002a000010b7983 */ /* 0x000ea20000300800 */
[----:B------:R-:W-:-:S02]  /*2a7a0*/  F2FP.F16.E4M3.UNPACK_B R20, R6 ;  /* 0x00000006ff14723e */ /* 0x000fc400020006ff */
[----:B------:R-:W-:Y:S02]  /*2a7b0*/  F2FP.F16.E4M3.UNPACK_B R22, R22 ;  /* 0x00000016ff16723e */ /* 0x000fe400020006ff */
[----:B------:R-:W-:Y:S01]  /*2a7c0*/  F2FP.F16.E4M3.UNPACK_B R23, R23 ;  /* 0x00000017ff17723e */ /* 0x000fe200020006ff */
[----:B--2---:R-:W-:Y:S04]  /*2a7d0*/  STL.64 [R1+0x2220], R10 ;  /* 0x0022200a01007387 */ /* 0x004fe80000100a00 */
[----:B------:R0:W-:Y:S04]  /*2a7e0*/  STL.64 [R1+0x2218], R8 ;  /* 0x0022180801007387 */ /* 0x0001e80000100a00 */
[----:B0-----:R-:W2:Y:S04]  /*2a7f0*/  LDL.LU.64 R8, [R1+0x390] ;  /* 0x0003900001087983 */ /* 0x001ea80000300a00 */
[----:B------:R-:W2:Y:S01]  /*2a800*/  LDL.LU.64 R10, [R1+0x398] ;  /* 0x00039800010a7983 */ /* 0x000ea20000300a00 */
[----:B---3--:R-:W-:Y:S01]  /*2a810*/  HMMA.16816.F32 R24, R20, R2, R24 ;  /* 0x000000021418723c */ /* 0x008fe20000001818 */
[----:B----4-:R-:W-:-:S02]  /*2a820*/  IMAD R6, R15, 0x100, R14 ;  /* 0x000001000f067824 */ /* 0x010fc400078e020e */
[----:B------:R-:W3:Y:S04]  /*2a830*/  LDL.LU.64 R12, [R1+0x430] ;  /* 0x00043000010c7983 */ /* 0x000ee80000300a00 */
[----:B------:R-:W3:Y:S01]  /*2a840*/  LDL.LU.64 R14, [R1+0x438] ;  /* 0x00043800010e7983 */ /* 0x000ee20000300a00 */
[----:B------:R-:W-:Y:S02]  /*2a850*/  IMAD R7, R7, 0x100, R16 ;  /* 0x0000010007077824 */ /* 0x000fe400078e0210 */
[----:B------:R-:W-:Y:S01]  /*2a860*/  IMAD R18, R18, 0x100, R17 ;  /* 0x0000010012127824 */ /* 0x000fe200078e0211 */
[----:B------:R-:W-:Y:S02]  /*2a870*/  F2FP.F16.E4M3.UNPACK_B R16, R6 ;  /* 0x00000006ff10723e */ /* 0x000fe400020006ff */
[----:B------:R-:W-:-:S10]  /*2a880*/  F2FP.F16.E4M3.UNPACK_B R17, R7 ;  /* 0x00000007ff11723e */ /* 0x000fd400020006ff */
[----:B------:R0:W-:Y:S04]  /*2a890*/  STL.64 [R1+0x200], R24 ;  /* 0x0002001801007387 */ /* 0x0001e80000100a00 */
[----:B------:R1:W-:Y:S04]  /*2a8a0*/  STL.64 [R1+0x208], R26 ;  /* 0x0002081a01007387 */ /* 0x0003e80000100a00 */
[----:B0-----:R-:W4:Y:S04]  /*2a8b0*/  LDL.LU.64 R24, [R1+0x420] ;  /* 0x0004200001187983 */ /* 0x001f280000300a00 */
[----:B-1----:R-:W4:Y:S04]  /*2a8c0*/  LDL.LU.64 R26, [R1+0x428] ;  /* 0x00042800011a7983 */ /* 0x002f280000300a00 */
[----:B------:R-:W4:Y:S04]  /*2a8d0*/  LDL.LU R6, [R1+0x260] ;  /* 0x0002600001067983 */ /* 0x000f280000300800 */
[----:B------:R-:W4:Y:S01]  /*2a8e0*/  LDL.LU R7, [R1+0x268] ;  /* 0x0002680001077983 */ /* 0x000f220000300800 */
[----:B--2---:R-:W-:Y:S03]  /*2a8f0*/  HMMA.16816.F32 R20, R20, R4, R8 ;  /* 0x000000041414723c */ /* 0x004fe60000001808 */
[----:B------:R-:W2:Y:S04]  /*2a900*/  LDL.LU.64 R10, [R1+0x2220] ;  /* 0x00222000010a7983 */ /* 0x000ea80000300a00 */
[----:B------:R-:W2:-:S15]  /*2a910*/  LDL.LU.64 R8, [R1+0x2218] ;  /* 0x0022180001087983 */ /* 0x000e9e0000300a00 */
[----:B------:R-:W-:-:S01]  /*2a920*/  NOP ;  /* 0x0000000000007918 */ /* 0x000fc20000000000 */
[----:B------:R0:W-:Y:S04]  /*2a930*/  STL.64 [R1+0x230], R20 ;  /* 0x0002301401007387 */ /* 0x0001e80000100a00 */
[----:B------:R1:W-:Y:S04]  /*2a940*/  STL.64 [R1+0x238], R22 ;  /* 0x0002381601007387 */ /* 0x0003e80000100a00 */
[----:B0-----:R-:W2:Y:S04]  /*2a950*/  LDL.LU R20, [R1+0x264] ;  /* 0x0002640001147983 */ /* 0x001ea80000300800 */
[----:B------:R-:W2:Y:S04]  /*2a960*/  LDL.LU R21, [R1+0x26c] ;  /* 0x00026c0001157983 */ /* 0x000ea80000300800 */
[----:B-1----:R-:W2:Y:S04]  /*2a970*/  LDL.LU R22, [R1+0x294] ;  /* 0x0002940001167983 */ /* 0x002ea80000300800 */
[----:B------:R-:W2:Y:S01]  /*2a980*/  LDL.LU R23, [R1+0x290] ;  /* 0x0002900001177983 */ /* 0x000ea20000300800 */
[----:B------:R-:W-:Y:S01]  /*2a990*/  IMAD R19, R28, 0x100, R19 ;  /* 0x000001001c137824 */ /* 0x000fe200078e0213 */
[----:B------:R-:W-:-:S02]  /*2a9a0*/  F2FP.F16.E4M3.UNPACK_B R18, R18 ;  /* 0x00000012ff12723e */ /* 0x000fc400020006ff */
[----:B------:R-:W2:Y:S02]  /*2a9b0*/  LDL.LU R28, [R1+0x2b8] ;  /* 0x0002b800011c7983 */ /* 0x000ea40000300800 */
[----:B------:R-:W-:-:S07]  /*2a9c0*/  F2FP.F16.E4M3.UNPACK_B R19, R19 ;  /* 0x00000013ff13723e */ /* 0x000fce00020006ff */
[C---:B---3--:R-:W-:Y:S06]  /*2a9d0*/  HMMA.16816.F32 R12, R16.reuse, R2, R12 ;  /* 0x00000002100c723c */ /* 0x048fec000000180c */
[----:B----4-:R-:W-:-:S15]  /*2a9e0*/  HMMA.16816.F32 R16, R16, R4, R24 ;  /* 0x000000041010723c */ /* 0x010fde0000001818 */
[----:B------:R-:W-:-:S02]  /*2a9f0*/  NOP ;  /* 0x0000000000007918 */ /* 0x000fc40000000000 */
[----:B------:R-:W-:Y:S04]  /*2aa00*/  STL.64 [R1+0x220], R12 ;  /* 0x0002200c01007387 */ /* 0x000fe80000100a00 */
[----:B------:R0:W-:Y:S04]  /*2aa10*/  STL.64 [R1+0x228], R14 ;  /* 0x0002280e01007387 */ /* 0x0001e80000100a00 */
[----:B0-----:R-:W3:Y:S04]  /*2aa20*/  LDL.LU.64 R14, [R1+0x2210] ;  /* 0x00221000010e7983 */ /* 0x001ee80000300a00 */
[----:B------:R-:W4:Y:S01]  /*2aa30*/  LDL.LU.64 R12, [R1+0x2208] ;  /* 0x00220800010c7983 */ /* 0x000f220000300a00 */
[----:B--2---:R-:W-:-:S02]  /*2aa40*/  IMAD R6, R6, 0x100, R20 ;  /* 0x0000010006067824 */ /* 0x004fc400078e0214 */
[----:B------:R-:W-:-:S03]  /*2aa50*/  IMAD R7, R7, 0x100, R21 ;  /* 0x0000010007077824 */ /* 0x000fc600078e0215 */
[----:B------:R-:W-:Y:S02]  /*2aa60*/  F2FP.F16.E4M3.UNPACK_B R20, R6 ;  /* 0x00000006ff14723e */ /* 0x000fe400020006ff */
[----:B------:R-:W-:Y:S01]  /*2aa70*/  F2FP.F16.E4M3.UNPACK_B R21, R7 ;  /* 0x00000007ff15723e */ /* 0x000fe200020006ff */
[----:B------:R-:W2:Y:S04]  /*2aa80*/  LDL.LU R6, [R1+0x2b0] ;  /* 0x0002b00001067983 */ /* 0x000ea80000300800 */
[----:B------:R-:W4:Y:S04]  /*2aa90*/  LDL.LU R7, [R1+0x2bc] ;  /* 0x0002bc0001077983 */ /* 0x000f280000300800 */
[----:B------:R-:W3:Y:S04]  /*2aaa0*/  LDL.LU.64 R26, [R1+0x2200] ;  /* 0x00220000011a7983 */ /* 0x000ee80000300a00 */
[----:B------:R-:W3:Y:S04]  /*2aab0*/  LDL.LU.64 R24, [R1+0x21f8] ;  /* 0x0021f80001187983 */ /* 0x000ee80000300a00 */
[----:B------:R0:W-:Y:S04]  /*2aac0*/  STL.64 [R1+0x250], R16 ;  /* 0x0002501001007387 */ /* 0x0001e80000100a00 */
[----:B------:R1:W-:Y:S01]  /*2aad0*/  STL.64 [R1+0x258], R18 ;  /* 0x0002581201007387 */ /* 0x0003e20000100a00 */
[----:B------:R-:W-:-:S02]  /*2aae0*/  IMAD R22, R23, 0x100, R22 ;  /* 0x0000010017167824 */ /* 0x000fc400078e0216 */
[----:B------:R-:W-:Y:S01]  /*2aaf0*/  IMAD R23, R29, 0x100, R0 ;  /* 0x000001001d177824 */ /* 0x000fe200078e0200 */
[----:B0-----:R-:W2:Y:S04]  /*2ab00*/  LDL.LU R16, [R1+0x2ac] ;  /* 0x0002ac0001107983 */ /* 0x001ea80000300800 */
[----:B------:R-:W2:Y:S04]  /*2ab10*/  LDL.LU R5, [R1+0x2a8] ;  /* 0x0002a80001057983 */ /* 0x000ea80000300800 */
[----:B------:R-:W4:Y:S04]  /*2ab20*/  LDL.LU R17, [R1+0x2b4] ;  /* 0x0002b40001117983 */ /* 0x000f280000300800 */
[----:B-1----:R-:W4:Y:S04]  /*2ab30*/  LDL.LU R18, [R1+0x280] ;  /* 0x0002800001127983 */ /* 0x002f280000300800 */
[----:B------:R-:W4:Y:S04]  /*2ab40*/  LDL.LU R19, [R1+0x284] ;  /* 0x0002840001137983 */ /* 0x000f280000300800 */
[----:B------:R-:W2:Y:S01]  /*2ab50*/  LDL.LU R0, [R1+0x494] ;  /* 0x0004940001007983 */ /* 0x000ea20000300800 */
[----:B------:R-:W-:-:S02]  /*2ab60*/  F2FP.F16.E4M3.UNPACK_B R22, R22 ;  /* 0x00000016ff16723e */ /* 0x000fc400020006ff */
[----:B------:R-:W-:Y:S02]  /*2ab70*/  F2FP.F16.E4M3.UNPACK_B R23, R23 ;  /* 0x00000017ff17723e */ /* 0x000fe400020006ff */
[----:B------:R-:W-:Y:S02]  /*2ab80*/  F2FP.F16.E4M3.UNPACK_B R2, R8.H1 ;  /* 0x00000008ff02723e */ /* 0x000fe400030006ff */
[----:B------:R-:W-:Y:S01]  /*2ab90*/  F2FP.F16.E4M3.UNPACK_B R3, R9.H1 ;  /* 0x00000009ff03723e */ /* 0x000fe200030006ff */
[----:B------:R-:W-:-:S06]  /*2aba0*/  IMAD R4, R11, 0x100, R10 ;  /* 0x000001000b047824 */ /* 0x000fcc00078e020a */
[----:B---3--:R-:W-:Y:S01]  /*2abb0*/  HMMA.16816.F32 R24, R20, R2, R24 ;  /* 0x000000021418723c */ /* 0x008fe20000001818 */
[----:B--2---:R0:W-:Y:S04]  /*2abc0*/  STL [R1+0x21f0], R0 ;  /* 0x0021f00001007387 */ /* 0x0041e80000100800 */
[----:B------:R-:W2:Y:S04]  /*2abd0*/  LDL.LU R29, [R1+0x490] ;  /* 0x00049000011d7983 */ /* 0x000ea80000300800 */
[----:B------:R-:W3:Y:S04]  /*2abe0*/  LDL.LU R8, [R1+0x49c] ;  /* 0x00049c0001087983 */ /* 0x000ee80000300800 */
[----:B------:R-:W3:Y:S04]  /*2abf0*/  LDL.LU R9, [R1+0x498] ;  /* 0x0004980001097983 */ /* 0x000ee80000300800 */
[----:B------:R-:W2:Y:S04]  /*2ac00*/  LDL.LU R10, [R1+0x4a4] ;  /* 0x0004a400010a7983 */ /* 0x000ea80000300800 */
[----:B------:R-:W2:Y:S04]  /*2ac10*/  LDL.LU R11, [R1+0x4a0] ;  /* 0x0004a000010b7983 */ /* 0x000ea80000300800 */
[----:B0-----:R-:W3:Y:S04]  /*2ac20*/  LDL.LU R0, [R1+0x474] ;  /* 0x0004740001007983 */ /* 0x001ee80000300800 */
[----:B------:R0:W-:Y:S04]  /*2ac30*/  STL.64 [R1+0x260], R24 ;  /* 0x0002601801007387 */ /* 0x0001e80000100a00 */
[----:B------:R1:W-:Y:S01]  /*2ac40*/  STL.64 [R1+0x268], R26 ;  /* 0x0002681a01007387 */ /* 0x0003e20000100a00 */
[----:B0-----:R-:W-:-:S03]  /*2ac50*/  IMAD.MOV.U32 R24, RZ, RZ, R15 ;  /* 0x000000ffff187224 */ /* 0x001fc600078e000f */
[----:B------:R-:W2:Y:S01]  /*2ac60*/  LDL.LU R15, [R1+0x21f4] ;  /* 0x0021f400010f7983 */ /* 0x000ea20000300800 */
[----:B------:R-:W-:Y:S02]  /*2ac70*/  IMAD R5, R5, 0x100, R16 ;  /* 0x0000010005057824 */ /* 0x000fe400078e0210 */
[----:B----4-:R-:W-:Y:S01]  /*2ac80*/  IMAD R6, R6, 0x100, R17 ;  /* 0x0000010006067824 */ /* 0x010fe200078e0211 */
[----:B------:R-:W-:Y:S02]  /*2ac90*/  F2FP.F16.E4M3.UNPACK_B R16, R18.H1 ;  /* 0x00000012ff10723e */ /* 0x000fe400030006ff */
[----:B------:R-:W-:Y:S01]  /*2aca0*/  F2FP.F16.E4M3.UNPACK_B R17, R19.H1 ;  /* 0x00000013ff11723e */ /* 0x000fe200030006ff */
[----:B------:R-:W4:Y:S04]  /*2acb0*/  LDL.LU R25, [R1+0x54] ;  /* 0x0000540001197983 */ /* 0x000f280000300800 */
[----:B-1----:R-:W4:Y:S04]  /*2acc0*/  LDL.LU R26, [R1+0x58] ;  /* 0x00005800011a7983 */ /* 0x002f280000300800 */
[----:B------:R-:W4:Y:S01]  /*2acd0*/  LDL.LU R27, [R1+0x5c] ;  /* 0x00005c00011b7983 */ /* 0x000f220000300800 */
[----:B------:R-:W-:Y:S01]  /*2ace0*/  IMAD R7, R28, 0x100, R7 ;  /* 0x000001001c077824 */ /* 0x000fe200078e0207 */
[----:B--2---:R-:W-:-:S15]  /*2acf0*/  HMMA.16816.F32 R12, R20, R16, R12 ;  /* 0x00000010140c723c */ /* 0x004fde000000180c */
[----:B------:R-:W-:-:S08]  /*2ad00*/  NOP ;  /* 0x0000000000007918 */ /* 0x000fd00000000000 */
[----:B------:R0:W-:Y:S01]  /*2ad10*/  STL [R1+0x240], R12 ;  /* 0x0002400c01007387 */ /* 0x0001e20000100800 */
[----:B------:R-:W-:Y:S02]  /*2ad20*/  IMAD.MOV.U32 R28, RZ, RZ, R13 ;  /* 0x000000ffff1c7224 */ /* 0x000fe400078e000d */
[----:B------:R-:W-:Y:S02]  /*2ad30*/  IMAD.MOV.U32 R19, RZ, RZ, R14 ;  /* 0x000000ffff137224 */ /* 0x000fe400078e000e */
[----:B------:R-:W-:Y:S01]  /*2ad40*/  IMAD.MOV.U32 R18, RZ, RZ, R15 ;  /* 0x000000ffff127224 */ /* 0x000fe200078e000f */
[----:B0-----:R-:W3:Y:S04]  /*2ad50*/  LDL.LU R12, [R1+0x470] ;  /* 0x00047000010c7983 */ /* 0x001ee80000300800 */
[----:B------:R-:W2:Y:S04]  /*2ad60*/  LDL.LU R13, [R1+0x478] ;  /* 0x00047800010d7983 */ /* 0x000ea80000300800 */
[----:B------:R-:W2:Y:S04]  /*2ad70*/  LDL.LU R14, [R1+0x480] ;  /* 0x00048000010e7983 */ /* 0x000ea80000300800 */
[----:B------:R-:W2:Y:S04]  /*2ad80*/  LDL.LU R15, [R1+0x488] ;  /* 0x00048800010f7983 */ /* 0x000ea80000300800 */
[----:B------:R-:W4:Y:S04]  /*2ad90*/  LDL.LU R20, [R1+0x80] ;  /* 0x0000800001147983 */ /* 0x000f280000300800 */
[----:B------:R-:W4:Y:S04]  /*2ada0*/  LDL.LU R21, [R1+0x84] ;  /* 0x0000840001157983 */ /* 0x000f280000300800 */
[----:B------:R-:W4:Y:S04]  /*2adb0*/  LDL.LU R22, [R1+0x88] ;  /* 0x0000880001167983 */ /* 0x000f280000300800 */
[----:B------:R-:W4:Y:S01]  /*2adc0*/  LDL.LU R23, [R1+0x8c] ;  /* 0x00008c0001177983 */ /* 0x000f220000300800 */
[----:B------:R-:W-:-:S02]  /*2add0*/  F2FP.F16.E4M3.UNPACK_B R4, R4 ;  /* 0x00000004ff04723e */ /* 0x000fc400020006ff */
[----:B------:R-:W-:Y:S02]  /*2ade0*/  F2FP.F16.E4M3.UNPACK_B R5, R5 ;  /* 0x00000005ff05723e */ /* 0x000fe400020006ff */
[----:B------:R-:W-:Y:S02]  /*2adf0*/  F2FP.F16.E4M3.UNPACK_B R6, R6 ;  /* 0x00000006ff06723e */ /* 0x000fe400020006ff */
[----:B------:R-:W-:Y:S01]  /*2ae00*/  F2FP.F16.E4M3.UNPACK_B R7, R7 ;  /* 0x00000007ff07723e */ /* 0x000fe200020006ff */
[----:B------:R0:W-:Y:S04]  /*2ae10*/  STL [R1+0x20a0], R18 ;  /* 0x0020a01201007387 */ /* 0x0001e80000100800 */
[----:B0-----:R-:W2:Y:S04]  /*2ae20*/  LDL.LU R18, [R1+0x48c] ;  /* 0x00048c0001127983 */ /* 0x001ea80000300800 */
[----:B------:R0:W-:Y:S04]  /*2ae30*/  STL [R1+0x208c], R19 ;  /* 0x00208c1301007387 */ /* 0x0001e80000100800 */
[----:B0-----:R-:W2:Y:S04]  /*2ae40*/  LDL.LU R19, [R1+0x484] ;  /* 0x0004840001137983 */ /* 0x001ea80000300800 */
[----:B------:R0:W-:Y:S04]  /*2ae50*/  STL [R1+0x2088], R28 ;  /* 0x0020881c01007387 */ /* 0x0001e80000100800 */
[----:B0-----:R-:W2:Y:S01]  /*2ae60*/  LDL.LU R28, [R1+0x47c] ;  /* 0x00047c00011c7983 */ /* 0x001ea20000300800 */
[----:B----4-:R-:W-:Y:S01]  /*2ae70*/  HMMA.16816.F32 R20, R4, R2, R20 ;  /* 0x000000020414723c */ /* 0x010fe20000001814 */
[----:B---3--:R-:W-:-:S02]  /*2ae80*/  IMAD R12, R12, 0x100, R0 ;  /* 0x000001000c0c7824 */ /* 0x008fc400078e0200 */
[----:B------:R-:W3:-:S15]  /*2ae90*/  LDL.LU R0, [R1+0x21f0] ;  /* 0x0021f00001007983 */ /* 0x000ede0000300800 */
[----:B------:R-:W-:-:S05]  /*2aea0*/  NOP ;  /* 0x0000000000007918 */ /* 0x000fca0000000000 */
[----:B------:R-:W-:Y:S04]  /*2aeb0*/  STL.64 [R1+0x210], R20 ;  /* 0x0002101401007387 */ /* 0x000fe80000100a00 */
[----:B------:R0:W-:Y:S02]  /*2aec0*/  STL.64 [R1+0x218], R22 ;  /* 0x0002181601007387 */ /* 0x0001e40000100a00 */
[----:B0-----:R-:W-:Y:S06]  /*2aed0*/  HMMA.16816.F32 R20, R4, R16, R24 ;  /* 0x000000100414723c */ /* 0x001fec0000001818 */
[----:B------:R-:W-:-:S15]  /*2aee0*/  STL [R1+0x21d8], R17 ;  /* 0x0021d81101007387 */ /* 0x000fde0000100800 */
[----:B------:R-:W-:-:S02]  /*2aef0*/  NOP ;  /* 0x0000000000007918 */ /* 0x000fc40000000000 */
[----:B------:R0:W-:Y:S04]  /*2af00*/  STL.64 [R1+0x1b0], R20 ;  /* 0x0001b01401007387 */ /* 0x0001e80000100a00 */
[----:B------:R-:W-:Y:S04]  /*2af10*/  STL.64 [R1+0x1b8], R22 ;  /* 0x0001b81601007387 */ /* 0x000fe80000100a00 */
[----:B0-----:R-:W4:Y:S04]  /*2af20*/  LDL.LU R20, [R1+0x4ec] ;  /* 0x0004ec0001147983 */ /* 0x001f280000300800 */
[----:B----4-:R-:W-:Y:S04]  /*2af30*/  STL [R1+0x21b8], R20 ;  /* 0x0021b81401007387 */ /* 0x010fe80000100800 */
[----:B------:R-:W4:Y:S01]  /*2af40*/  LDL.LU R21, [R1+0x4e8] ;  /* 0x0004e80001157983 */ /* 0x000f220000300800 */
[----:B------:R-:W-:-:S02]  /*2af50*/  IMAD R5, R9, 0x100, R8 ;  /* 0x0000010009057824 */ /* 0x000fc400078e0208 */
[----:B------:R-:W-:Y:S02]  /*2af60*/  IMAD R6, R11, 0x100, R10 ;  /* 0x000001000b067824 */ /* 0x000fe400078e020a */
[----:B--2---:R-:W-:Y:S01]  /*2af70*/  IMAD R13, R13, 0x100, R28 ;  /* 0x000001000d0d7824 */ /* 0x004fe200078e021c */
[----:B----4-:R-:W-:Y:S04]  /*2af80*/  STL [R1+0x21bc], R21 ;  /* 0x0021bc1501007387 */ /* 0x010fe80000100800 */
[----:B------:R-:W2:Y:S04]  /*2af90*/  LDL.LU R8, [R1] ;  /* 0x0000000001087983 */ /* 0x000ea80000300800 */
[----:B------:R-:W2:Y:S04]  /*2afa0*/  LDL.LU R9, [R1+0x4] ;  /* 0x0000040001097983 */ /* 0x000ea80000300800 */
[----:B------:R-:W4:Y:S04]  /*2afb0*/  LDL.LU R10, [R1+0x8] ;  /* 0x00000800010a7983 */ /* 0x000f280000300800 */
[----:B------:R-:W4:Y:S04]  /*2afc0*/  LDL.LU R11, [R1+0xc] ;  /* 0x00000c00010b7983 */ /* 0x000f280000300800 */
[----:B------:R-:W3:Y:S01]  /*2afd0*/  LDL.LU R28, [R1+0x4d8] ;  /* 0x0004d800011c7983 */ /* 0x000ee20000300800 */
[----:B------:R-:W-:-:S03]  /*2afe0*/  IMAD R14, R14, 0x100, R19 ;  /* 0x000001000e0e7824 */ /* 0x000fc600078e0213 */
[----:B---3--:R-:W-:Y:S04]  /*2aff0*/  STL [R1+0x21c0], R28 ;  /* 0x0021c01c01007387 */ /* 0x008fe80000100800 */
[----:B------:R-:W3:Y:S01]  /*2b000*/  LDL.LU R19, [R1+0x4e4] ;  /* 0x0004e40001137983 */ /* 0x000ee20000300800 */
[----:B------:R-:W-:-:S03]  /*2b010*/  IMAD R15, R15, 0x100, R18 ;  /* 0x000001000f0f7824 */ /* 0x000fc600078e0212 */
[----:B---3--:R-:W-:Y:S04]  /*2b020*/  STL [R1+0x21c4], R19 ;  /* 0x0021c41301007387 */ /* 0x008fe80000100800 */
[----:B------:R-:W3:Y:S04]  /*2b030*/  LDL.LU R18, [R1+0x4e0] ;  /* 0x0004e00001127983 */ /* 0x000ee80000300800 */
[----:B----4-:R-:W-:Y:S04]  /*2b040*/  STL.64 [R1+0x2190], R10 ;  /* 0x0021900a01007387 */ /* 0x010fe80000100a00 */
[----:B--2---:R0:W-:Y:S04]  /*2b050*/  STL.64 [R1+0x2188], R8 ;  /* 0x0021880801007387 */ /* 0x0041e80000100a00 */
[----:B0-----:R-:W2:Y:S04]  /*2b060*/  LDL.LU R8, [R1+0x10] ;  /* 0x0000100001087983 */ /* 0x001ea80000300800 */
[----:B------:R-:W2:Y:S04]  /*2b070*/  LDL.LU R9, [R1+0x14] ;  /* 0x0000140001097983 */ /* 0x000ea80000300800 */
[----:B------:R-:W4:Y:S04]  /*2b080*/  LDL.LU R10, [R1+0x18] ;  /* 0x00001800010a7983 */ /* 0x000f280000300800 */
[----:B------:R-:W4:Y:S04]  /*2b090*/  LDL.LU R11, [R1+0x1c] ;  /* 0x00001c00010b7983 */ /* 0x000f280000300800 */
[----:B------:R-:W3:Y:S04]  /*2b0a0*/  LDL.LU R17, [R1+0x4ac] ;  /* 0x0004ac0001117983 */ /* 0x000ee80000300800 */
[----:B------:R-:W2:Y:S01]  /*2b0b0*/  LDL.LU R7, [R1+0x4a8] ;  /* 0x0004a80001077983 */ /* 0x000ea20000300800 */
[----:B------:R-:W-:-:S03]  /*2b0c0*/  IMAD R4, R29, 0x100, R0 ;  /* 0x000001001d047824 */ /* 0x000fc600078e0200 */
[----:B--2---:R-:W-:Y:S04]  /*2b0d0*/  STL.64 [R1+0x21e8], R6 ;  /* 0x0021e80601007387 */ /* 0x004fe80000100a00 */
[----:B------:R0:W-:Y:S04]  /*2b0e0*/  STL.64 [R1+0x21e0], R4 ;  /* 0x0021e00401007387 */ /* 0x0001e80000100a00 */
[----:B0-----:R-:W2:Y:S04]  /*2b0f0*/  LDL.LU R4, [R1+0x40] ;  /* 0x0000400001047983 */ /* 0x001ea80000300800 */
[----:B------:R-:W2:Y:S04]  /*2b100*/  LDL.LU R5, [R1+0x44] ;  /* 0x0000440001057983 */ /* 0x000ea80000300800 */
[----:B------:R-:W2:Y:S04]  /*2b110*/  LDL.LU R6, [R1+0x48] ;  /* 0x0000480001067983 */ /* 0x000ea80000300800 */
[----:B------:R-:W2:Y:S04]  /*2b120*/  LDL.LU R7, [R1+0x4c] ;  /* 0x00004c0001077983 */ /* 0x000ea80000300800 */
[----:B------:R-:W3:Y:S04]  /*2b130*/  LDL.LU R19, [R1+0x4b4] ;  /* 0x0004b40001137983 */ /* 0x000ee80000300800 */
[----:B------:R-:W3:Y:S04]  /*2b140*/  LDL.LU R28, [R1+0x4bc] ;  /* 0x0004bc00011c7983 */ /* 0x000ee80000300800 */
[----:B------:R-:W3:Y:S04]  /*2b150*/  LDL.LU R21, [R1+0x4c4] ;  /* 0x0004c40001157983 */ /* 0x000ee80000300800 */
[----:B------:R-:W3:Y:S04]  /*2b160*/  LDL.LU R20, [R1+0x4cc] ;  /* 0x0004cc0001147983 */ /* 0x000ee80000300800 */
[----:B----4-:R-:W-:Y:S04]  /*2b170*/  STL.64 [R1+0x21a0], R10 ;  /* 0x0021a00a01007387 */ /* 0x010fe80000100a00 */
[----:B------:R0:W-:Y:S04]  /*2b180*/  STL.64 [R1+0x2198], R8 ;  /* 0x0021980801007387 */ /* 0x0001e80000100a00 */
[----:B0-----:R-:W4:Y:S04]  /*2b190*/  LDL.LU R8, [R1+0x20] ;  /* 0x0000200001087983 */ /* 0x001f280000300800 */
[----:B------:R-:W4:Y:S04]  /*2b1a0*/  LDL.LU R9, [R1+0x24] ;  /* 0x0000240001097983 */ /* 0x000f280000300800 */
[----:B------:R-:W2:Y:S04]  /*2b1b0*/  LDL.LU R10, [R1+0x28] ;  /* 0x00002800010a7983 */ /* 0x000ea80000300800 */
[----:B------:R-:W2:Y:S01]  /*2b1c0*/  LDL.LU R11, [R1+0x2c] ;  /* 0x00002c00010b7983 */ /* 0x000ea20000300800 */
[----:B------:R-:W-:-:S02]  /*2b1d0*/  F2FP.F16.E4M3.UNPACK_B R12, R12 ;  /* 0x0000000cff0c723e */ /* 0x000fc400020006ff */
[----:B------:R-:W-:Y:S02]  /*2b1e0*/  F2FP.F16.E4M3.UNPACK_B R13, R13 ;  /* 0x0000000dff0d723e */ /* 0x000fe400020006ff */
[----:B------:R-:W-:Y:S02]  /*2b1f0*/  F2FP.F16.E4M3.UNPACK_B R14, R14 ;  /* 0x0000000eff0e723e */ /* 0x000fe400020006ff */
[----:B------:R-:W-:Y:S01]  /*2b200*/  F2FP.F16.E4M3.UNPACK_B R15, R15 ;  /* 0x0000000fff0f723e */ /* 0x000fe200020006ff */
[----:B--2---:R-:W-:Y:S04]  /*2b210*/  STL.64 [R1+0x21b0], R10 ;  /* 0x0021b00a01007387 */ /* 0x004fe80000100a00 */
[----:B----4-:R0:W-:Y:S04]  /*2b220*/  STL.64 [R1+0x21a8], R8 ;  /* 0x0021a80801007387 */ /* 0x0101e80000100a00 */
[----:B0-----:R-:W2:Y:S04]  /*2b230*/  LDL.LU R8, [R1+0x70] ;  /* 0x0000700001087983 */ /* 0x001ea80000300800 */
[----:B------:R-:W2:Y:S04]  /*2b240*/  LDL.LU R9, [R1+0x74] ;  /* 0x0000740001097983 */ /* 0x000ea80000300800 */
[----:B------:R-:W4:Y:S04]  /*2b250*/  LDL.LU R10, [R1+0x78] ;  /* 0x00007800010a7983 */ /* 0x000f280000300800 */
[----:B------:R-:W4:Y:S01]  /*2b260*/  LDL.LU R11, [R1+0x7c] ;  /* 0x00007c00010b7983 */ /* 0x000f220000300800 */
[----:B------:R-:W-:Y:S03]  /*2b270*/  HMMA.16816.F32 R4, R12, R2, R4 ;  /* 0x000000020c04723c */ /* 0x000fe60000001804 */
[----:B----4-:R-:W-:Y:S04]  /*2b280*/  STL.64 [R1+0x21d0], R10 ;  /* 0x0021d00a01007387 */ /* 0x010fe80000100a00 */
[----:B--2---:R0:W-:Y:S04]  /*2b290*/  STL.64 [R1+0x21c8], R8 ;  /* 0x0021c80801007387 */ /* 0x0041e80000100a00 */
[----:B0-----:R-:W2:Y:S04]  /*2b2a0*/  LDL.LU R8, [R1+0x30] ;  /* 0x0000300001087983 */ /* 0x001ea80000300800 */
[----:B------:R-:W2:Y:S04]  /*2b2b0*/  LDL.LU R9, [R1+0x34] ;  /* 0x0000340001097983 */ /* 0x000ea80000300800 */
[----:B------:R-:W2:Y:S04]  /*2b2c0*/  LDL.LU R10, [R1+0x38] ;  /* 0x00003800010a7983 */ /* 0x000ea80000300800 */
[----:B------:R-:W2:Y:S04]  /*2b2d0*/  LDL.LU R11, [R1+0x3c] ;  /* 0x00003c00010b7983 */ /* 0x000ea80000300800 */
        /* <DEDUP_REMOVED lines=8> */
[----:B------:R-:W-:Y:S04]  /*2b360*/  STL.64 [R1+0x180], R4 ;  /* 0x0001800401007387 */ /* 0x000fe80000100a00 */
[----:B------:R0:W-:Y:S04]  /*2b370*/  STL.64 [R1+0x188], R6 ;  /* 0x0001880601007387 */ /* 0x0001e80000100a00 */
[----:B0-----:R-:W3:Y:S04]  /*2b380*/  LDL.LU.64 R6, [R1+0x21e8] ;  /* 0x0021e80001067983 */ /* 0x001ee80000300a00 */
[----:B------:R-:W4:Y:S01]  /*2b390*/  LDL.LU.64 R4, [R1+0x21e0] ;  /* 0x0021e00001047983 */ /* 0x000f220000300a00 */
[----:B---3--:R-:W-:-:S03]  /*2b3a0*/  IMAD R7, R7, 0x100, R17 ;  /* 0x0000010007077824 */ /* 0x008fc600078e0211 */
[----:B------:R-:W2:Y:S02]  /*2b3b0*/  LDL.LU R17, [R1+0x21d8] ;  /* 0x0021d80001117983 */ /* 0x000ea40000300800 */
[----:B--2---:R-:W-:Y:S02]  /*2b3c0*/  HMMA.16816.F32 R12, R12, R16, R8 ;  /* 0x000000100c0c723c */ /* 0x004fe40000001808 */
[----:B------:R-:W2:Y:S04]  /*2b3d0*/  LDL.LU.64 R10, [R1+0x21d0] ;  /* 0x0021d000010a7983 */ /* 0x000ea80000300a00 */
[----:B------:R-:W2:-:S15]  /*2b3e0*/  LDL.LU.64 R8, [R1+0x21c8] ;  /* 0x0021c80001087983 */ /* 0x000e9e0000300a00 */
[----:B------:R-:W-:-:S02]  /*2b3f0*/  NOP ;  /* 0x0000000000007918 */ /* 0x000fc40000000000 */
[----:B------:R0:W-:Y:S04]  /*2b400*/  STL.64 [R1+0x150], R12 ;  /* 0x0001500c01007387 */ /* 0x0001e80000100a00 */
[----:B------:R1:W-:Y:S04]  /*2b410*/  STL.64 [R1+0x158], R14 ;  /* 0x0001580e01007387 */ /* 0x0003e80000100a00 */
[----:B0-----:R-:W3:Y:S04]  /*2b420*/  LDL.LU R12, [R1+0x4b0] ;  /* 0x0004b000010c7983 */ /* 0x001ee80000300800 */
[----:B------:R-:W3:Y:S04]  /*2b430*/  LDL.LU R13, [R1+0x4b8] ;  /* 0x0004b800010d7983 */ /* 0x000ee80000300800 */
[----:B-1----:R-:W3:Y:S04]  /*2b440*/  LDL.LU R14, [R1+0x4c0] ;  /* 0x0004c000010e7983 */ /* 0x002ee80000300800 */
[----:B------:R-:W3:Y:S01]  /*2b450*/  LDL.LU R15, [R1+0x4c8] ;  /* 0x0004c800010f7983 */ /* 0x000ee20000300800 */
[----:B----4-:R-:W-:-:S02]  /*2b460*/  F2FP.F16.E4M3.UNPACK_B R4, R4 ;  /* 0x00000004ff04723e */ /* 0x010fc400020006ff */
[----:B------:R-:W-:Y:S02]  /*2b470*/  F2FP.F16.E4M3.UNPACK_B R5, R5 ;  /* 0x00000005ff05723e */ /* 0x000fe400020006ff */
[----:B------:R-:W-:Y:S02]  /*2b480*/  F2FP.F16.E4M3.UNPACK_B R6, R6 ;  /* 0x00000006ff06723e */ /* 0x000fe400020006ff */
[----:B------:R-:W-:-:S07]  /*2b490*/  F2FP.F16.E4M3.UNPACK_B R7, R7 ;  /* 0x00000007ff07723e */ /* 0x000fce00020006ff */
[----:B--2---:R-:W-:Y:S01]  /*2b4a0*/  HMMA.16816.F32 R8, R4, R2, R8 ;  /* 0x000000020408723c */ /* 0x004fe20000001808 */
[----:B---3--:R-:W-:Y:S02]  /*2b4b0*/  IMAD R12, R12, 0x100, R19 ;  /* 0x000001000c0c7824 */ /* 0x008fe400078e0213 */
[----:B------:R-:W-:Y:S01]  /*2b4c0*/  IMAD R13, R13, 0x100, R28 ;  /* 0x000001000d0d7824 */ /* 0x000fe200078e021c */
[----:B------:R-:W2:Y:S04]  /*2b4d0*/  LDL.LU R19, [R1+0x21c4] ;  /* 0x0021c40001137983 */ /* 0x000ea80000300800 */
[----:B------:R-:W3:Y:S01]  /*2b4e0*/  LDL.LU R28, [R1+0x21c0] ;  /* 0x0021c000011c7983 */ /* 0x000ee20000300800 */
[----:B------:R-:W-:Y:S02]  /*2b4f0*/  IMAD R14, R14, 0x100, R21 ;  /* 0x000001000e0e7824 */ /* 0x000fe400078e0215 */
[----:B------:R-:W-:Y:S01]  /*2b500*/  IMAD R15, R15, 0x100, R20 ;  /* 0x000001000f0f7824 */ /* 0x000fe200078e0214 */
[----:B------:R-:W4:Y:S04]  /*2b510*/  LDL.LU R21, [R1+0x21bc] ;  /* 0x0021bc0001157983 */ /* 0x000f280000300800 */
[----:B------:R-:W4:Y:S07]  /*2b520*/  LDL.LU R20, [R1+0x21b8] ;  /* 0x0021b80001147983 */ /* 0x000f2e0000300800 */
[----:B------:R-:W-:Y:S04]  /*2b530*/  STL.64 [R1+0x120], R8 ;  /* 0x0001200801007387 */ /* 0x000fe80000100a00 */
[----:B------:R0:W-:Y:S04]  /*2b540*/  STL.64 [R1+0x128], R10 ;  /* 0x0001280a01007387 */ /* 0x0001e80000100a00 */
[----:B0-----:R-:W2:Y:S04]  /*2b550*/  LDL.LU.64 R10, [R1+0x21b0] ;  /* 0x0021b000010a7983 */ /* 0x001ea80000300a00 */
[----:B------:R-:W2:Y:S01]  /*2b560*/  LDL.LU.64 R8, [R1+0x21a8] ;  /* 0x0021a80001087983 */ /* 0x000ea20000300a00 */
[----:B------:R-:W-:-:S02]  /*2b570*/  F2FP.F16.E4M3.UNPACK_B R12, R12 ;  /* 0x0000000cff0c723e */ /* 0x000fc400020006ff */
[----:B------:R-:W-:Y:S02]  /*2b580*/  F2FP.F16.E4M3.UNPACK_B R13, R13 ;  /* 0x0000000dff0d723e */ /* 0x000fe400020006ff */
[----:B------:R-:W-:Y:S02]  /*2b590*/  F2FP.F16.E4M3.UNPACK_B R14, R14 ;  /* 0x0000000eff0e723e */ /* 0x000fe400020006ff */
[----:B------:R-:W-:Y:S01]  /*2b5a0*/  F2FP.F16.E4M3.UNPACK_B R15, R15 ;  /* 0x0000000fff0f723e */ /* 0x000fe200020006ff */
[----:B--2---:R-:W-:Y:S01]  /*2b5b0*/  HMMA.16816.F32 R4, R4, R16, R8 ;  /* 0x000000100404723c */ /* 0x004fe20000001808 */
[----:B------:R-:W2:Y:S04]  /*2b5c0*/  LDL.LU.64 R10, [R1+0x21a0] ;  /* 0x0021a000010a7983 */ /* 0x000ea80000300a00 */
[----:B------:R-:W2:-:S15]  /*2b5d0*/  LDL.LU.64 R8, [R1+0x2198] ;  /* 0x0021980001087983 */ /* 0x000e9e0000300a00 */
[----:B------:R-:W-:-:S03]  /*2b5e0*/  NOP ;  /* 0x0000000000007918 */ /* 0x000fc60000000000 */
[----:B------:R0:W-:Y:S04]  /*2b5f0*/  STL.64 [R1+0xf0], R4 ;  /* 0x0000f00401007387 */ /* 0x0001e80000100a00 */
[----:B------:R1:W-:Y:S04]  /*2b600*/  STL.64 [R1+0xf8], R6 ;  /* 0x0000f80601007387 */ /* 0x0003e80000100a00 */
[----:B0-----:R-:W3:Y:S04]  /*2b610*/  LDL.LU R5, [R1+0x4d4] ;  /* 0x0004d40001057983 */ /* 0x001ee80000300800 */
[----:B-1----:R-:W3:Y:S04]  /*2b620*/  LDL.LU R6, [R1+0x4d0] ;  /* 0x0004d00001067983 */ /* 0x002ee80000300800 */
[----:B------:R-:W4:Y:S01]  /*2b630*/  LDL.LU R7, [R1+0x4dc] ;  /* 0x0004dc0001077983 */ /* 0x000f220000300800 */
[----:B--2---:R-:W-:-:S15]  /*2b640*/  HMMA.16816.F32 R8, R12, R2, R8 ;  /* 0x000000020c08723c */ /* 0x004fde0000001808 */
[----:B------:R-:W-:-:S08]  /*2b650*/  NOP ;  /* 0x0000000000007918 */ /* 0x000fd00000000000 */
[----:B------:R-:W-:Y:S04]  /*2b660*/  STL.64 [R1+0xc0], R8 ;  /* 0x0000c00801007387 */ /* 0x000fe80000100a00 */
[----:B------:R0:W-:Y:S04]  /*2b670*/  STL.64 [R1+0xc8], R10 ;  /* 0x0000c80a01007387 */ /* 0x0001e80000100a00 */
[----:B0-----:R-:W2:Y:S04]  /*2b680*/  LDL.LU.64 R10, [R1+0x2190] ;  /* 0x00219000010a7983 */ /* 0x001ea80000300a00 */
[----:B------:R-:W2:Y:S01]  /*2b690*/  LDL.LU.64 R8, [R1+0x2188] ;  /* 0x0021880001087983 */ /* 0x000ea20000300a00 */
[----:B---3--:R-:W-:-:S02]  /*2b6a0*/  IMAD R4, R6, 0x100, R5 ;  /* 0x0000010006047824 */ /* 0x008fc400078e0205 */
[----:B----4-:R-:W-:Y:S02]  /*2b6b0*/  IMAD R5, R28, 0x100, R7 ;  /* 0x000001001c057824 */ /* 0x010fe400078e0207 */
[----:B------:R-:W-:Y:S01]  /*2b6c0*/  IMAD R7, R21, 0x100, R20 ;  /* 0x0000010015077824 */ /* 0x000fe200078e0214 */
[----:B--2---:R-:W-:Y:S01]  /*2b6d0*/  HMMA.16816.F32 R12, R12, R16, R8 ;  /* 0x000000100c0c723c */ /* 0x004fe20000001808 */
[----:B------:R-:W2:Y:S04]  /*2b6e0*/  LDL.LU.64 R10, [R1+0x2180] ;  /* 0x00218000010a7983 */ /* 0x000ea80000300a00 */
[----:B------:R-:W3:-:S15]  /*2b6f0*/  LDL.LU.64 R8, [R1+0x2178] ;  /* 0x0021780001087983 */ /* 0x000ede0000300a00 */
[----:B------:R-:W-:-:S03]  /*2b700*/  NOP ;  /* 0x0000000000007918 */ /* 0x000fc60000000000 */
[----:B------:R0:W-:Y:S04]  /*2b710*/  STL.64 [R1+0x90], R12 ;  /* 0x0000900c01007387 */ /* 0x0001e80000100a00 */
[----:B------:R1:W-:Y:S04]  /*2b720*/  STL.64 [R1+0x98], R14 ;  /* 0x0000980e01007387 */ /* 0x0003e80000100a00 */
[----:B------:R-:W4:Y:S04]  /*2b730*/  LDL.LU R20, [R1+0x100] ;  /* 0x0001000001147983 */ /* 0x000f280000300800 */
[----:B------:R-:W4:Y:S01]  /*2b740*/  LDL.LU R21, [R1+0x104] ;  /* 0x0001040001157983 */ /* 0x000f220000300800 */
[----:B0-----:R-:W-:-:S03]  /*2b750*/  IMAD R12, R23, 0x100, R22 ;  /* 0x00000100170c7824 */ /* 0x001fc600078e0216 */
[----:B------:R-:W2:Y:S04]  /*2b760*/  LDL.LU R22, [R1+0x108] ;  /* 0x0001080001167983 */ /* 0x000ea80000300800 */
[----:B------:R-:W2:Y:S01]  /*2b770*/  LDL.LU R23, [R1+0x10c] ;  /* 0x00010c0001177983 */ /* 0x000ea20000300800 */
[----:B-1----:R-:W-:-:S03]  /*2b780*/  IMAD R15, R29, 0x100, R0 ;  /* 0x000001001d0f7824 */ /* 0x002fc600078e0200 */
[----:B--2---:R3:W-:Y:S04]  /*2b790*/  STL.64 [R1+0x2110], R22 ;  /* 0x0021101601007387 */ /* 0x0047e80000100a00 */
[----:B----4-:R0:W-:Y:S01]  /*2b7a0*/  STL.64 [R1+0x2108], R20 ;  /* 0x0021081401007387 */ /* 0x0101e20000100a00 */
[----:B---3--:R-:W-:Y:S02]  /*2b7b0*/  IMAD.MOV.U32 R23, RZ, RZ, R8 ;  /* 0x000000ffff177224 */ /* 0x008fe400078e0008 */
[----:B------:R-:W-:Y:S01]  /*2b7c0*/  IMAD.MOV.U32 R22, RZ, RZ, R9 ;  /* 0x000000ffff167224 */ /* 0x000fe200078e0009 */
[----:B------:R-:W2:Y:S01]  /*2b7d0*/  LDL.LU R8, [R1+0x60] ;  /* 0x0000600001087983 */ /* 0x000ea20000300800 */
[----:B0-----:R-:W-:-:S03]  /*2b7e0*/  IMAD.MOV.U32 R21, RZ, RZ, R10 ;  /* 0x000000ffff157224 */ /* 0x001fc600078e000a */
[----:B------:R-:W2:Y:S01]  /*2b7f0*/  LDL.LU R9, [R1+0x64] ;  /* 0x0000640001097983 */ /* 0x000ea20000300800 */
[----:B------:R-:W-:-:S03]  /*2b800*/  IMAD.MOV.U32 R20, RZ, RZ, R11 ;  /* 0x000000ffff147224 */ /* 0x000fc600078e000b */
[----:B------:R-:W2:Y:S04]  /*2b810*/  LDL.LU R10, [R1+0x68] ;  /* 0x00006800010a7983 */ /* 0x000ea80000300800 */
[----:B------:R-:W2:Y:S04]  /*2b820*/  LDL.LU R11, [R1+0x6c] ;  /* 0x00006c00010b7983 */ /* 0x000ea80000300800 */
[----:B------:R-:W3:Y:S04]  /*2b830*/  LDL.LU R0, [R1+0x52c] ;  /* 0x00052c0001007983 */ /* 0x000ee80000300800 */
[----:B---3--:R-:W-:Y:S04]  /*2b840*/  STL [R1+0x2158], R0 ;  /* 0x0021580001007387 */ /* 0x008fe80000100800 */
[----:B------:R-:W-:Y:S04]  /*2b850*/  STL.64 [R1+0x2120], R22 ;  /* 0x0021201601007387 */ /* 0x000fe80000100a00 */
[----:B------:R0:W-:Y:S04]  /*2b860*/  STL.64 [R1+0x2118], R20 ;  /* 0x0021181401007387 */ /* 0x0001e80000100a00 */
[----:B0-----:R-:W3:Y:S04]  /*2b870*/  LDL.LU R20, [R1+0xe0] ;  /* 0x0000e00001147983 */ /* 0x001ee80000300800 */
[----:B------:R-:W3:Y:S04]  /*2b880*/  LDL.LU R21, [R1+0xe4] ;  /* 0x0000e40001157983 */ /* 0x000ee80000300800 */
[----:B------:R-:W4:Y:S04]  /*2b890*/  LDL.LU R22, [R1+0xe8] ;  /* 0x0000e80001167983 */ /* 0x000f280000300800 */
[----:B------:R-:W4:Y:S04]  /*2b8a0*/  LDL.LU R23, [R1+0xec] ;  /* 0x0000ec0001177983 */ /* 0x000f280000300800 */
[----:B------:R-:W2:Y:S04]  /*2b8b0*/  LDL.LU R0, [R1+0x524] ;  /* 0x0005240001007983 */ /* 0x000ea80000300800 */
[----:B--2---:R0:W-:Y:S04]  /*2b8c0*/  STL [R1+0x215c], R0 ;  /* 0x00215c0001007387 */ /* 0x0041e80000100800 */
[----:B0-----:R-:W2:Y:S01]  /*2b8d0*/  LDL.LU R0, [R1+0x51c] ;  /* 0x00051c0001007983 */ /* 0x001ea20000300800 */
[----:B------:R-:W-:Y:S01]  /*2b8e0*/  IMAD R6, R18, 0x100, R19 ;  /* 0x0000010012067824 */ /* 0x000fe200078e0213 */
[----:B------:R-:W-:-:S02]  /*2b8f0*/  F2FP.F16.E4M3.UNPACK_B R4, R4 ;  /* 0x00000004ff04723e */ /* 0x000fc400020006ff */
[----:B------:R-:W-:Y:S02]  /*2b900*/  F2FP.F16.E4M3.UNPACK_B R5, R5 ;  /* 0x00000005ff05723e */ /* 0x000fe400020006ff */
[----:B------:R-:W-:Y:S02]  /*2b910*/  F2FP.F16.E4M3.UNPACK_B R7, R7 ;  /* 0x00000007ff07723e */ /* 0x000fe400020006ff */
[----:B------:R-:W-:Y:S01]  /*2b920*/  F2FP.F16.E4M3.UNPACK_B R6, R6 ;  /* 0x00000006ff06723e */ /* 0x000fe200020006ff */
[----:B--2---:R0:W-:Y:S04]  /*2b930*/  STL [R1+0x2160], R0 ;  /* 0x0021600001007387 */ /* 0x0041e80000100800 */
[----:B0-----:R-:W2:Y:S04]  /*2b940*/  LDL.LU R0, [R1+0x514] ;  /* 0x0005140001007983 */ /* 0x001ea80000300800 */
[----:B----4-:R-:W-:Y:S04]  /*2b950*/  STL.64 [R1+0x2138], R22 ;  /* 0x0021381601007387 */ /* 0x010fe80000100a00 */
[----:B---3--:R0:W-:Y:S04]  /*2b960*/  STL.64 [R1+0x2130], R20 ;  /* 0x0021301401007387 */ /* 0x0081e80000100a00 */
[----:B0-----:R-:W3:Y:S04]  /*2b970*/  LDL.LU R20, [R1+0xb0] ;  /* 0x0000b00001147983 */ /* 0x001ee80000300800 */
[----:B------:R-:W3:Y:S04]  /*2b980*/  LDL.LU R21, [R1+0xb4] ;  /* 0x0000b40001157983 */ /* 0x000ee80000300800 */
[----:B------:R-:W4:Y:S04]  /*2b990*/  LDL.LU R22, [R1+0xb8] ;  /* 0x0000b80001167983 */ /* 0x000f280000300800 */
[----:B------:R-:W4:Y:S01]  /*2b9a0*/  LDL.LU R23, [R1+0xbc] ;  /* 0x0000bc0001177983 */ /* 0x000f220000300800 */
[----:B------:R-:W-:Y:S01]  /*2b9b0*/  HMMA.16816.F32 R8, R4, R2, R8 ;  /* 0x000000020408723c */ /* 0x000fe20000001808 */
[----:B------:R-:W-:-:S02]  /*2b9c0*/  IMAD R13, R25, 0x100, R24 ;  /* 0x00000100190d7824 */ /* 0x000fc400078e0218 */
[----:B----4-:R-:W-:Y:S04]  /*2b9d0*/  STL.64 [R1+0x2150], R22 ;  /* 0x0021501601007387 */ /* 0x010fe80000100a00 */
[----:B---3--:R0:W-:Y:S04]  /*2b9e0*/  STL.64 [R1+0x2148], R20 ;  /* 0x0021481401007387 */ /* 0x0081e80000100a00 */
[----:B0-----:R-:W3:Y:S04]  /*2b9f0*/  LDL.LU R20, [R1+0xa0] ;  /* 0x0000a00001147983 */ /* 0x001ee80000300800 */
[----:B------:R-:W3:Y:S04]  /*2ba00*/  LDL.LU R21, [R1+0xa4] ;  /* 0x0000a40001157983 */ /* 0x000ee80000300800 */
[----:B------:R-:W3:Y:S04]  /*2ba10*/  LDL.LU R22, [R1+0xa8] ;  /* 0x0000a80001167983 */ /* 0x000ee80000300800 */
[----:B------:R-:W3:Y:S04]  /*2ba20*/  LDL.LU R23, [R1+0xac] ;  /* 0x0000ac0001177983 */ /* 0x000ee80000300800 */
        /* <DEDUP_REMOVED lines=8> */
[----:B0-----:R-:W2:Y:S04]  /*2bab0*/  LDL.LU.64 R10, [R1+0x2170] ;  /* 0x00217000010a7983 */ /* 0x001ea80000300a00 */
[----:B------:R-:W2:Y:S01]  /*2bac0*/  LDL.LU.64 R8, [R1+0x2168] ;  /* 0x0021680001087983 */ /* 0x000ea20000300a00 */
[----:B------:R-:W-:Y:S01]  /*2bad0*/  IMAD R14, R27, 0x100, R26 ;  /* 0x000001001b0e7824 */ /* 0x000fe200078e021a */
[----:B--2---:R-:W-:Y:S02]  /*2bae0*/  HMMA.16816.F32 R4, R4, R16, R8 ;  /* 0x000000100404723c */ /* 0x004fe40000001808 */
[----:B------:R-:W2:Y:S04]  /*2baf0*/  LDL.LU R8, [R1+0x510] ;  /* 0x0005100001087983 */ /* 0x000ea80000300800 */
[----:B------:R-:W4:-:S15]  /*2bb00*/  LDL.LU R9, [R1+0x518] ;  /* 0x0005180001097983 */ /* 0x000f1e0000300800 */
[----:B------:R-:W-:-:S02]  /*2bb10*/  NOP ;  /* 0x0000000000007918 */ /* 0x000fc40000000000 */
[----:B------:R0:W-:Y:S04]  /*2bb20*/  STL.64 [R1+0x70], R4 ;  /* 0x0000700401007387 */ /* 0x0001e80000100a00 */
[----:B------:R1:W-:Y:S04]  /*2bb30*/  STL.64 [R1+0x78], R6 ;  /* 0x0000780601007387 */ /* 0x0003e80000100a00 */
[----:B------:R-:W4:Y:S04]  /*2bb40*/  LDL.LU R10, [R1+0x520] ;  /* 0x00052000010a7983 */ /* 0x000f280000300800 */
[----:B------:R-:W4:Y:S04]  /*2bb50*/  LDL.LU R11, [R1+0x528] ;  /* 0x00052800010b7983 */ /* 0x000f280000300800 */
[----:B0-----:R-:W4:Y:S04]  /*2bb60*/  LDL.LU R4, [R1+0x530] ;  /* 0x0005300001047983 */ /* 0x001f280000300800 */
[----:B------:R-:W4:Y:S04]  /*2bb70*/  LDL.LU R5, [R1+0x538] ;  /* 0x0005380001057983 */ /* 0x000f280000300800 */
[----:B-1----:R-:W4:Y:S04]  /*2bb80*/  LDL.LU R6, [R1+0x540] ;  /* 0x0005400001067983 */ /* 0x002f280000300800 */
[----:B------:R-:W4:Y:S04]  /*2bb90*/  LDL.LU R7, [R1+0x548] ;  /* 0x0005480001077983 */ /* 0x000f280000300800 */
[----:B------:R-:W4:Y:S04]  /*2bba0*/  LDL.LU R26, [R1+0x56c] ;  /* 0x00056c00011a7983 */ /* 0x000f280000300800 */
[----:B------:R-:W4:Y:S01]  /*2bbb0*/  LDL.LU R27, [R1+0x568] ;  /* 0x00056800011b7983 */ /* 0x000f220000300800 */
[----:B--2---:R-:W-:-:S03]  /*2bbc0*/  IMAD R8, R8, 0x100, R0 ;  /* 0x0000010008087824 */ /* 0x004fc600078e0200 */
[----:B------:R-:W4:Y:S01]  /*2bbd0*/  LDL.LU R0, [R1+0x2160] ;  /* 0x0021600001007983 */ /* 0x000f220000300800 */
[----:B------:R-:W-:Y:S02]  /*2bbe0*/  F2FP.F16.E4M3.UNPACK_B R12, R12 ;  /* 0x0000000cff0c723e */ /* 0x000fe400020006ff */
[----:B------:R-:W-:Y:S02]  /*2bbf0*/  F2FP.F16.E4M3.UNPACK_B R13, R13 ;  /* 0x0000000dff0d723e */ /* 0x000fe400020006ff */
[----:B------:R-:W-:Y:S02]  /*2bc00*/  F2FP.F16.E4M3.UNPACK_B R14, R14 ;  /* 0x0000000eff0e723e */ /* 0x000fe400020006ff */
[----:B------:R-:W-:-:S07]  /*2bc10*/  F2FP.F16.E4M3.UNPACK_B R15, R15 ;  /* 0x0000000fff0f723e */ /* 0x000fce00020006ff */
[----:B---3--:R-:W-:Y:S01]  /*2bc20*/  HMMA.16816.F32 R20, R12, R2, R20 ;  /* 0x000000020c14723c */ /* 0x008fe20000001814 */
[----:B----4-:R-:W-:Y:S02]  /*2bc30*/  IMAD R9, R9, 0x100, R0 ;  /* 0x0000010009097824 */ /* 0x010fe400078e0200 */
[----:B------:R-:W2:Y:S02]  /*2bc40*/  LDL.LU R0, [R1+0x215c] ;  /* 0x00215c0001007983 */ /* 0x000ea40000300800 */
[----:B--2---:R-:W-:Y:S02]  /*2bc50*/  IMAD R10, R10, 0x100, R0 ;  /* 0x000001000a0a7824 */ /* 0x004fe400078e0200 */
[----:B------:R-:W2:-:S15]  /*2bc60*/  LDL.LU R0, [R1+0x2158] ;  /* 0x0021580001007983 */ /* 0x000e9e0000300800 */
[----:B------:R-:W-:-:S01]  /*2bc70*/  NOP ;  /* 0x0000000000007918 */ /* 0x000fc20000000000 */
[----:B------:R-:W-:Y:S04]  /*2bc80*/  STL.64 [R1+0x60], R20 ;  /* 0x0000601401007387 */ /* 0x000fe80000100a00 */
[----:B------:R0:W-:Y:S04]  /*2bc90*/  STL.64 [R1+0x68], R22 ;  /* 0x0000681601007387 */ /* 0x0001e80000100a00 */
[----:B0-----:R-:W3:Y:S04]  /*2bca0*/  LDL.LU.64 R22, [R1+0x2150] ;  /* 0x0021500001167983 */ /* 0x001ee80000300a00 */
[----:B------:R-:W3:Y:S01]  /*2bcb0*/  LDL.LU.64 R20, [R1+0x2148] ;  /* 0x0021480001147983 */ /* 0x000ee20000300a00 */
[----:B--2---:R-:W-:-:S03]  /*2bcc0*/  IMAD R11, R11, 0x100, R0 ;  /* 0x000001000b0b7824 */ /* 0x004fc600078e0200 */
[----:B------:R-:W2:Y:S01]  /*2bcd0*/  LDL.LU R0, [R1+0x2140] ;  /* 0x0021400001007983 */ /* 0x000ea20000300800 */
[----:B---3--:R-:W-:Y:S03]  /*2bce0*/  HMMA.16816.F32 R12, R12, R16, R20 ;  /* 0x000000100c0c723c */ /* 0x008fe60000001814 */
[----:B------:R-:W3:Y:S04]  /*2bcf0*/  LDL.LU.64 R22, [R1+0x2138] ;  /* 0x0021380001167983 */ /* 0x000ee80000300a00 */
[----:B------:R-:W3:Y:S01]  /*2bd00*/  LDL.LU.64 R20, [R1+0x2130] ;  /* 0x0021300001147983 */ /* 0x000ee20000300a00 */
[----:B------:R-:W-:Y:S02]  /*2bd10*/  F2FP.F16.E4M3.UNPACK_B R8, R8 ;  /* 0x00000008ff08723e */ /* 0x000fe400020006ff */
[----:B------:R-:W-:-:S02]  /*2bd20*/  F2FP.F16.E4M3.UNPACK_B R9, R9 ;  /* 0x00000009ff09723e */ /* 0x000fc400020006ff */
[----:B------:R-:W-:Y:S02]  /*2bd30*/  F2FP.F16.E4M3.UNPACK_B R10, R10 ;  /* 0x0000000aff0a723e */ /* 0x000fe400020006ff */
[----:B------:R-:W-:Y:S01]  /*2bd40*/  F2FP.F16.E4M3.UNPACK_B R11, R11 ;  /* 0x0000000bff0b723e */ /* 0x000fe200020006ff */
[----:B------:R-:W-:-:S08]  /*2bd50*/  IMAD R4, R4, 0x100, R29 ;  /* 0x0000010004047824 */ /* 0x000fd000078e021d */
[----:B------:R0:W-:Y:S04]  /*2bd60*/  STL.64 [R1+0x50], R12 ;  /* 0x0000500c01007387 */ /* 0x0001e80000100a00 */
[----:B------:R1:W-:Y:S04]  /*2bd70*/  STL.64 [R1+0x58], R14 ;  /* 0x0000580e01007387 */ /* 0x0003e80000100a00 */
[----:B0-----:R-:W4:Y:S04]  /*2bd80*/  LDL.LU R12, [R1+0x53c] ;  /* 0x00053c00010c7983 */ /* 0x001f280000300800 */
[----:B------:R-:W2:Y:S04]  /*2bd90*/  LDL.LU R13, [R1+0x544] ;  /* 0x00054400010d7983 */ /* 0x000ea80000300800 */
[----:B-1----:R-:W2:Y:S04]  /*2bda0*/  LDL.LU R14, [R1+0x54c] ;  /* 0x00054c00010e7983 */ /* 0x002ea80000300800 */
[----:B------:R-:W2:Y:S04]  /*2bdb0*/  LDL.LU R15, [R1+0x554] ;  /* 0x00055400010f7983 */ /* 0x000ea80000300800 */
[----:B------:R-:W2:Y:S01]  /*2bdc0*/  LDL.LU R29, [R1+0x2128] ;  /* 0x00212800011d7983 */ /* 0x000ea20000300800 */
[----:B---3--:R-:W-:-:S15]  /*2bdd0*/  HMMA.16816.F32 R20, R8, R2, R20 ;  /* 0x000000020814723c */ /* 0x008fde0000001814 */
[----:B------:R-:W-:-:S08]  /*2bde0*/  NOP ;  /* 0x0000000000007918 */ /* 0x000fd00000000000 */
[----:B------:R-:W-:Y:S04]  /*2bdf0*/  STL.64 [R1+0x40], R20 ;  /* 0x0000401401007387 */ /* 0x000fe80000100a00 */
[----:B------:R0:W-:Y:S04]  /*2be00*/  STL.64 [R1+0x48], R22 ;  /* 0x0000481601007387 */ /* 0x0001e80000100a00 */
[----:B0-----:R-:W3:Y:S04]  /*2be10*/  LDL.LU.64 R22, [R1+0x2120] ;  /* 0x0021200001167983 */ /* 0x001ee80000300a00 */
[----:B------:R-:W3:Y:S01]  /*2be20*/  LDL.LU.64 R20, [R1+0x2118] ;  /* 0x0021180001147983 */ /* 0x000ee20000300a00 */
[----:B----4-:R-:W-:-:S02]  /*2be30*/  IMAD R5, R5, 0x100, R12 ;  /* 0x0000010005057824 */ /* 0x010fc400078e020c */
[----:B--2---:R-:W-:Y:S02]  /*2be40*/  IMAD R6, R6, 0x100, R13 ;  /* 0x0000010006067824 */ /* 0x004fe400078e020d */
[----:B------:R-:W-:Y:S01]  /*2be50*/  IMAD R7, R7, 0x100, R14 ;  /* 0x0000010007077824 */ /* 0x000fe200078e020e */
[----:B------:R-:W-:Y:S01]  /*2be60*/  F2FP.F16.E4M3.UNPACK_B R4, R4 ;  /* 0x00000004ff04723e */ /* 0x000fe200020006ff */
[----:B---3--:R-:W-:Y:S01]  /*2be70*/  HMMA.16816.F32 R8, R8, R16, R20 ;  /* 0x000000100808723c */ /* 0x008fe20000001814 */
[----:B------:R-:W2:Y:S04]  /*2be80*/  LDL.LU.64 R22, [R1+0x2110] ;  /* 0x0021100001167983 */ /* 0x000ea80000300a00 */
[----:B------:R-:W2:Y:S01]  /*2be90*/  LDL.LU.64 R20, [R1+0x2108] ;  /* 0x0021080001147983 */ /* 0x000ea20000300a00 */
[----:B------:R-:W-:-:S02]  /*2bea0*/  F2FP.F16.E4M3.UNPACK_B R5, R5 ;  /* 0x00000005ff05723e */ /* 0x000fc400020006ff */
[----:B------:R-:W-:Y:S02]  /*2beb0*/  F2FP.F16.E4M3.UNPACK_B R6, R6 ;  /* 0x00000006ff06723e */ /* 0x000fe400020006ff */
[----:B------:R-:W-:-:S13]  /*2bec0*/  F2FP.F16.E4M3.UNPACK_B R7, R7 ;  /* 0x00000007ff07723e */ /* 0x000fda00020006ff */
[----:B------:R0:W-:Y:S04]  /*2bed0*/  STL.64 [R1+0x30], R8 ;  /* 0x0000300801007387 */ /* 0x0001e80000100a00 */
[----:B------:R1:W-:Y:S04]  /*2bee0*/  STL.64 [R1+0x38], R10 ;  /* 0x0000380a01007387 */ /* 0x0003e80000100a00 */
[----:B------:R3:W-:Y:S04]  /*2bef0*/  STL [R1+0x20fc], R2 ;  /* 0x0020fc0201007387 */ /* 0x0007e80000100800 */
[----:B------:R4:W-:Y:S01]  /*2bf00*/  STL [R1+0x20f8], R3 ;  /* 0x0020f80301007387 */ /* 0x0009e20000100800 */
[----:B0-----:R-:W-:-:S02]  /*2bf10*/  IMAD R9, R18, 0x100, R19 ;  /* 0x0000010012097824 */ /* 0x001fc400078e0213 */
[----:B------:R-:W-:Y:S02]  /*2bf20*/  IMAD R8, R28, 0x100, R15 ;  /* 0x000001001c087824 */ /* 0x000fe400078e020f */
[----:B------:R-:W-:Y:S02]  /*2bf30*/  IMAD.MOV.U32 R15, RZ, RZ, R29 ;  /* 0x000000ffff0f7224 */ /* 0x000fe400078e001d */
[----:B-1----:R-:W-:Y:S01]  /*2bf40*/  IMAD R10, R25, 0x100, R24 ;  /* 0x00000100190a7824 */ /* 0x002fe200078e0218 */
[----:B--2---:R-:W-:-:S15]  /*2bf50*/  HMMA.16816.F32 R20, R4, R2, R20 ;  /* 0x000000020414723c */ /* 0x004fde0000001814 */
[----:B------:R-:W-:-:S08]  /*2bf60*/  NOP ;  /* 0x0000000000007918 */ /* 0x000fd00000000000 */
[----:B------:R-:W-:Y:S04]  /*2bf70*/  STL [R1+0x1f14], R20 ;  /* 0x001f141401007387 */ /* 0x000fe80000100800 */
[----:B------:R-:W-:Y:S04]  /*2bf80*/  STL [R1+0x1f10], R21 ;  /* 0x001f101501007387 */ /* 0x000fe80000100800 */
[----:B------:R-:W-:Y:S04]  /*2bf90*/  STL [R1+0x1f0c], R22 ;  /* 0x001f0c1601007387 */ /* 0x000fe80000100800 */
[----:B------:R-:W-:Y:S04]  /*2bfa0*/  STL [R1+0x1f08], R23 ;  /* 0x001f081701007387 */ /* 0x000fe80000100800 */
[----:B------:R-:W2:Y:S04]  /*2bfb0*/  LDL.LU R12, [R1+0x110] ;  /* 0x00011000010c7983 */ /* 0x000ea80000300800 */
[----:B------:R-:W2:Y:S04]  /*2bfc0*/  LDL.LU R13, [R1+0x114] ;  /* 0x00011400010d7983 */ /* 0x000ea80000300800 */
[----:B------:R-:W2:Y:S04]  /*2bfd0*/  LDL.LU R14, [R1+0x118] ;  /* 0x00011800010e7983 */ /* 0x000ea80000300800 */
[----:B------:R-:W2:Y:S04]  /*2bfe0*/  LDL.LU R19, [R1+0x574] ;  /* 0x0005740001137983 */ /* 0x000ea80000300800 */
[----:B------:R-:W2:Y:S04]  /*2bff0*/  LDL.LU R18, [R1+0x570] ;  /* 0x0005700001127983 */ /* 0x000ea80000300800 */
[----:B------:R-:W2:Y:S04]  /*2c000*/  LDL.LU R29, [R1+0x57c] ;  /* 0x00057c00011d7983 */ /* 0x000ea80000300800 */
[----:B------:R-:W3:Y:S04]  /*2c010*/  LDL.LU R24, [R1+0x160] ;  /* 0x0001600001187983 */ /* 0x000ee80000300800 */
[----:B---3--:R-:W-:Y:S04]  /*2c020*/  STL [R1+0x20c8], R24 ;  /* 0x0020c81801007387 */ /* 0x008fe80000100800 */
[----:B------:R-:W3:Y:S01]  /*2c030*/  LDL.LU R25, [R1+0x164] ;  /* 0x0001640001197983 */ /* 0x000ee20000300800 */
[----:B------:R-:W-:-:S03]  /*2c040*/  IMAD R11, R27, 0x100, R26 ;  /* 0x000001001b0b7824 */ /* 0x000fc600078e021a */
[----:B---3--:R-:W-:Y:S04]  /*2c050*/  STL [R1+0x20cc], R25 ;  /* 0x0020cc1901007387 */ /* 0x008fe80000100800 */
[----:B------:R-:W3:Y:S01]  /*2c060*/  LDL.LU R26, [R1+0x168] ;  /* 0x00016800011a7983 */ /* 0x000ee20000300800 */
[----:B------:R-:W-:-:S03]  /*2c070*/  IMAD.MOV.U32 R27, RZ, RZ, R0 ;  /* 0x000000ffff1b7224 */ /* 0x000fc600078e0000 */
[----:B---3--:R0:W-:Y:S04]  /*2c080*/  STL [R1+0x20d0], R26 ;  /* 0x0020d01a01007387 */ /* 0x0081e80000100800 */
[----:B------:R-:W3:Y:S04]  /*2c090*/  LDL.LU R0, [R1+0x2104] ;  /* 0x0021040001007983 */ /* 0x000ee80000300800 */
[----:B------:R-:W3:Y:S04]  /*2c0a0*/  LDL.LU R2, [R1+0x584] ;  /* 0x0005840001027983 */ /* 0x000ee80000300800 */
[----:B----4-:R-:W4:Y:S04]  /*2c0b0*/  LDL.LU R3, [R1+0x58c] ;  /* 0x00058c0001037983 */ /* 0x010f280000300800 */
[----:B0-----:R-:W2:Y:S04]  /*2c0c0*/  LDL.LU R26, [R1+0x594] ;  /* 0x00059400011a7983 */ /* 0x001ea80000300800 */
[----:B------:R-:W3:Y:S04]  /*2c0d0*/  LDL.LU R25, [R1+0x59c] ;  /* 0x00059c0001197983 */ /* 0x000ee80000300800 */
[----:B------:R-:W3:Y:S04]  /*2c0e0*/  LDL.LU R24, [R1+0x5a4] ;  /* 0x0005a40001187983 */ /* 0x000ee80000300800 */
[----:B--2---:R-:W-:Y:S04]  /*2c0f0*/  STL.64 [R1+0x20e0], R26 ;  /* 0x0020e01a01007387 */ /* 0x004fe80000100a00 */
[----:B---3--:R0:W-:Y:S04]  /*2c100*/  STL.64 [R1+0x20d8], R24 ;  /* 0x0020d81801007387 */ /* 0x0081e80000100a00 */
[----:B0-----:R-:W2:Y:S04]  /*2c110*/  LDL.LU R24, [R1+0x130] ;  /* 0x0001300001187983 */ /* 0x001ea80000300800 */
[----:B------:R-:W2:Y:S04]  /*2c120*/  LDL.LU R25, [R1+0x134] ;  /* 0x0001340001197983 */ /* 0x000ea80000300800 */
[----:B------:R-:W3:Y:S04]  /*2c130*/  LDL.LU R26, [R1+0x138] ;  /* 0x00013800011a7983 */ /* 0x000ee80000300800 */
[----:B------:R-:W3:Y:S01]  /*2c140*/  LDL.LU R27, [R1+0x13c] ;  /* 0x00013c00011b7983 */ /* 0x000ee20000300800 */
[----:B------:R-:W-:Y:S03]  /*2c150*/  HMMA.16816.F32 R12, R4, R16, R12 ;  /* 0x00000010040c723c */ /* 0x000fe6000000180c */
[----:B---3--:R-:W-:Y:S04]  /*2c160*/  STL.64 [R1+0x20f0], R26 ;  /* 0x0020f01a01007387 */ /* 0x008fe80000100a00 */
[----:B--2---:R0:W-:Y:S04]  /*2c170*/  STL.64 [R1+0x20e8], R24 ;  /* 0x0020e81801007387 */ /* 0x0041e80000100a00 */
[----:B0-----:R-:W2:Y:S04]  /*2c180*/  LDL.LU R24, [R1+0x140] ;  /* 0x0001400001187983 */ /* 0x001ea80000300800 */
[----:B------:R-:W2:Y:S04]  /*2c190*/  LDL.LU R25, [R1+0x144] ;  /* 0x0001440001197983 */ /* 0x000ea80000300800 */
[----:B------:R-:W2:Y:S01]  /*2c1a0*/  LDL.LU R26, [R1+0x148] ;  /* 0x00014800011a7983 */ /* 0x000ea20000300800 */
[----:B------:R-:W-:-:S03]  /*2c1b0*/  IMAD.MOV.U32 R27, RZ, RZ, R0 ;  /* 0x000000ffff1b7224 */ /* 0x000fc600078e0000 */
[----:B------:R-:W3:Y:S04]  /*2c1c0*/  LDL.LU R0, [R1+0x2100] ;  /* 0x0021000001007983 */ /* 0x000ee80000300800 */
[----:B------:R-:W4:Y:S04]  /*2c1d0*/  LDL.LU R6, [R1+0x580] ;  /* 0x0005800001067983 */ /* 0x000f280000300800 */
[----:B------:R-:W2:Y:S04]  /*2c1e0*/  LDL.LU R7, [R1+0x588] ;  /* 0x0005880001077983 */ /* 0x000ea80000300800 */
[----:B------:R0:W-:Y:S04]  /*2c1f0*/  STL.64 [R1+0x20], R12 ;  /* 0x0000200c01007387 */ /* 0x0001e80000100a00 */
[----:B------:R1:W-:Y:S01]  /*2c200*/  STL.64 [R1+0x28], R14 ;  /* 0x0000280e01007387 */ /* 0x0003e20000100a00 */
[----:B------:R-:W-:-:S03]  /*2c210*/  IMAD R4, R18, 0x100, R19 ;  /* 0x0000010012047824 */ /* 0x000fc600078e0213 */
[----:B0-----:R-:W2:Y:S04]  /*2c220*/  LDL.LU R12, [R1+0x5a8] ;  /* 0x0005a800010c7983 */ /* 0x001ea80000300800 */
[----:B------:R-:W2:Y:S04]  /*2c230*/  LDL.LU R13, [R1+0x5b4] ;  /* 0x0005b400010d7983 */ /* 0x000ea80000300800 */
[----:B-1----:R-:W2:Y:S04]  /*2c240*/  LDL.LU R14, [R1+0x5b0] ;  /* 0x0005b000010e7983 */ /* 0x002ea80000300800 */
[----:B------:R-:W2:Y:S04]  /*2c250*/  LDL.LU R15, [R1+0x5bc] ;  /* 0x0005bc00010f7983 */ /* 0x000ea80000300800 */
[----:B------:R-:W2:Y:S04]  /*2c260*/  LDL.LU R28, [R1+0x5b8] ;  /* 0x0005b800011c7983 */ /* 0x000ea80000300800 */
[----:B------:R-:W2:Y:S04]  /*2c270*/  LDL.LU R19, [R1+0x5c4] ;  /* 0x0005c40001137983 */ /* 0x000ea80000300800 */
[----:B------:R-:W2:Y:S01]  /*2c280*/  LDL.LU R18, [R1+0x5c0] ;  /* 0x0005c00001127983 */ /* 0x000ea20000300800 */
[----:B---3--:R-:W-:-:S03]  /*2c290*/  IMAD R5, R0, 0x100, R29 ;  /* 0x0000010000057824 */ /* 0x008fc600078e021d */
[----:B------:R-:W3:Y:S04]  /*2c2a0*/  LDL.LU R29, [R1+0x5cc] ;  /* 0x0005cc00011d7983 */ /* 0x000ee80000300800 */
[----:B------:R-:W3:Y:S04]  /*2c2b0*/  LDL.LU R0, [R1+0x5c8] ;  /* 0x0005c80001007983 */ /* 0x000ee80000300800 */
[----:B------:R-:W3:Y:S04]  /*2c2c0*/  LDL.LU R20, [R1+0x1a0] ;  /* 0x0001a00001147983 */ /* 0x000ee80000300800 */
[----:B------:R-:W3:Y:S04]  /*2c2d0*/  LDL.LU R21, [R1+0x1a4] ;  /* 0x0001a40001157983 */ /* 0x000ee80000300800 */
[----:B------:R-:W3:Y:S04]  /*2c2e0*/  LDL.LU R22, [R1+0x1a8] ;  /* 0x0001a80001167983 */ /* 0x000ee80000300800 */
[----:B------:R-:W3:Y:S01]  /*2c2f0*/  LDL.LU R23, [R1+0x1ac] ;  /* 0x0001ac0001177983 */ /* 0x000ee20000300800 */
[----:B----4-:R-:W-:-:S02]  /*2c300*/  IMAD R6, R6, 0x100, R2 ;  /* 0x0000010006067824 */ /* 0x010fc400078e0202 */
[----:B--2---:R-:W-:Y:S01]  /*2c310*/  IMAD R7, R7, 0x100, R3 ;  /* 0x0000010007077824 */ /* 0x004fe200078e0203 */
[----:B------:R-:W2:Y:S04]  /*2c320*/  LDL.LU R2, [R1+0x20fc] ;  /* 0x0020fc0001027983 */ /* 0x000ea80000300800 */
[----:B------:R-:W2:Y:S01]  /*2c330*/  LDL.LU R3, [R1+0x20f8] ;  /* 0x0020f80001037983 */ /* 0x000ea20000300800 */
[----:B------:R-:W-:Y:S02]  /*2c340*/  F2FP.F16.E4M3.UNPACK_B R8, R8 ;  /* 0x00000008ff08723e */ /* 0x000fe400020006ff */
[----:B------:R-:W-:Y:S02]  /*2c350*/  F2FP.F16.E4M3.UNPACK_B R9, R9 ;  /* 0x00000009ff09723e */ /* 0x000fe400020006ff */
[----:B------:R-:W-:-:S02]  /*2c360*/  F2FP.F16.E4M3.UNPACK_B R10, R10 ;  /* 0x0000000aff0a723e */ /* 0x000fc400020006ff */
[----:B------:R-:W-:-:S07]  /*2c370*/  F2FP.F16.E4M3.UNPACK_B R11, R11 ;  /* 0x0000000bff0b723e */ /* 0x000fce00020006ff */
        /* <DEDUP_REMOVED lines=8> */
[----:B------:R-:W4:-:S15]  /*2c400*/  LDL.LU.64 R24, [R1+0x20d8] ;  /* 0x0020d80001187983 */ /* 0x000f1e0000300a00 */
[----:B------:R-:W-:-:S02]  /*2c410*/  NOP ;  /* 0x0000000000007918 */ /* 0x000fc40000000000 */
[----:B------:R0:W-:Y:S04]  /*2c420*/  STL.64 [R1], R8 ;  /* 0x0000000801007387 */ /* 0x0001e80000100a00 */
[----:B------:R1:W-:Y:S04]  /*2c430*/  STL.64 [R1+0x8], R10 ;  /* 0x0000080a01007387 */ /* 0x0003e80000100a00 */
[----:B0-----:R-:W2:Y:S04]  /*2c440*/  LDL.LU R8, [R1+0x590] ;  /* 0x0005900001087983 */ /* 0x001ea80000300800 */
[----:B------:R-:W4:Y:S04]  /*2c450*/  LDL.LU R9, [R1+0x598] ;  /* 0x0005980001097983 */ /* 0x000f280000300800 */
[----:B-1----:R-:W3:Y:S04]  /*2c460*/  LDL.LU R10, [R1+0x5a0] ;  /* 0x0005a000010a7983 */ /* 0x002ee80000300800 */
[----:B------:R-:W3:Y:S01]  /*2c470*/  LDL.LU R11, [R1+0x5ac] ;  /* 0x0005ac00010b7983 */ /* 0x000ee20000300800 */
[----:B------:R-:W-:Y:S01]  /*2c480*/  F2FP.F16.E4M3.UNPACK_B R4, R4 ;  /* 0x00000004ff04723e */ /* 0x000fe200020006ff */
[----:B--2---:R-:W-:-:S02]  /*2c490*/  IMAD R8, R8, 0x100, R26 ;  /* 0x0000010008087824 */ /* 0x004fc400078e021a */
[----:B----4-:R-:W-:Y:S01]  /*2c4a0*/  IMAD R9, R9, 0x100, R25 ;  /* 0x0000010009097824 */ /* 0x010fe200078e0219 */
[----:B------:R-:W2:Y:S04]  /*2c4b0*/  LDL.LU R26, [R1+0x20d0] ;  /* 0x0020d000011a7983 */ /* 0x000ea80000300800 */
[----:B------:R-:W2:Y:S01]  /*2c4c0*/  LDL.LU R25, [R1+0x20cc] ;  /* 0x0020cc0001197983 */ /* 0x000ea20000300800 */
[----:B---3--:R-:W-:-:S03]  /*2c4d0*/  IMAD R10, R10, 0x100, R24 ;  /* 0x000001000a0a7824 */ /* 0x008fc600078e0218 */
[----:B------:R-:W2:Y:S01]  /*2c4e0*/  LDL.LU R24, [R1+0x20c8] ;  /* 0x0020c80001187983 */ /* 0x000ea20000300800 */
[----:B------:R-:W-:Y:S02]  /*2c4f0*/  F2FP.F16.E4M3.UNPACK_B R5, R5 ;  /* 0x00000005ff05723e */ /* 0x000fe400020006ff */
[----:B------:R-:W-:Y:S02]  /*2c500*/  F2FP.F16.E4M3.UNPACK_B R6, R6 ;  /* 0x00000006ff06723e */ /* 0x000fe400020006ff */
[----:B------:R-:W-:-:S07]  /*2c510*/  F2FP.F16.E4M3.UNPACK_B R7, R7 ;  /* 0x00000007ff07723e */ /* 0x000fce00020006ff */
[----:B--2---:R-:W-:-:S15]  /*2c520*/  HMMA.16816.F32 R24, R4, R2, R24 ;  /* 0x000000020418723c */ /* 0x004fde0000001818 */
[----:B------:R-:W-:-:S08]  /*2c530*/  NOP ;  /* 0x0000000000007918 */ /* 0x000fd00000000000 */
[----:B------:R-:W-:Y:S04]  /*2c540*/  STL.64 [R1+0x1ed0], R26 ;  /* 0x001ed01a01007387 */ /* 0x000fe80000100a00 */
[----:B------:R0:W-:Y:S04]  /*2c550*/  STL.64 [R1+0x1ec8], R24 ;  /* 0x001ec81801007387 */ /* 0x0001e80000100a00 */
[----:B0-----:R-:W2:Y:S04]  /*2c560*/  LDL.LU R24, [R1+0x170] ;  /* 0x0001700001187983 */ /* 0x001ea80000300800 */
[----:B------:R-:W2:Y:S04]  /*2c570*/  LDL.LU R25, [R1+0x174] ;  /* 0x0001740001197983 */ /* 0x000ea80000300800 */
[----:B------:R-:W2:Y:S04]  /*2c580*/  LDL.LU R26, [R1+0x178] ;  /* 0x00017800011a7983 */ /* 0x000ea80000300800 */
[----:B------:R-:W2:Y:S01]  /*2c590*/  LDL.LU R27, [R1+0x17c] ;  /* 0x00017c00011b7983 */ /* 0x000ea20000300800 */
[----:B------:R-:W-:Y:S01]  /*2c5a0*/  IMAD R11, R12, 0x100, R11 ;  /* 0x000001000c0b7824 */ /* 0x000fe200078e020b */
[----:B------:R-:W-:-:S02]  /*2c5b0*/  F2FP.F16.E4M3.UNPACK_B R8, R8 ;  /* 0x00000008ff08723e */ /* 0x000fc400020006ff */
[----:B------:R-:W-:Y:S02]  /*2c5c0*/  F2FP.F16.E4M3.UNPACK_B R9, R9 ;  /* 0x00000009ff09723e */ /* 0x000fe400020006ff */
[----:B------:R-:W-:Y:S02]  /*2c5d0*/  F2FP.F16.E4M3.UNPACK_B R10, R10 ;  /* 0x0000000aff0a723e */ /* 0x000fe400020006ff */
[----:B------:R-:W-:Y:S01]  /*2c5e0*/  F2FP.F16.E4M3.UNPACK_B R11, R11 ;  /* 0x0000000bff0b723e */ /* 0x000fe200020006ff */
[----:B------:R-:W-:-:S05]  /*2c5f0*/  IMAD R12, R14, 0x100, R13 ;  /* 0x000001000e0c7824 */ /* 0x000fca00078e020d */
[----:B------:R-:W-:Y:S01]  /*2c600*/  F2FP.F16.E4M3.UNPACK_B R12, R12 ;  /* 0x0000000cff0c723e */ /* 0x000fe200020006ff */
[----:B--2---:R-:W-:-:S15]  /*2c610*/  HMMA.16816.F32 R4, R4, R16, R24 ;  /* 0x000000100404723c */ /* 0x004fde0000001818 */
[----:B------:R-:W-:-:S08]  /*2c620*/  NOP ;  /* 0x0000000000007918 */ /* 0x000fd00000000000 */
[----:B------:R-:W-:Y:S04]  /*2c630*/  STL [R1+0x1ec0], R4 ;  /* 0x001ec00401007387 */ /* 0x000fe80000100800 */
[----:B------:R-:W-:Y:S04]  /*2c640*/  STL [R1+0x1ebc], R5 ;  /* 0x001ebc0501007387 */ /* 0x000fe80000100800 */
[----:B------:R-:W-:Y:S04]  /*2c650*/  STL [R1+0x1eb8], R6 ;  /* 0x001eb80601007387 */ /* 0x000fe80000100800 */
[----:B------:R0:W-:Y:S02]  /*2c660*/  STL [R1+0x1eb4], R7 ;  /* 0x001eb40701007387 */ /* 0x0001e40000100800 */
[----:B0-----:R-:W-:Y:S02]  /*2c670*/  HMMA.16816.F32 R4, R8, R2, R20 ;  /* 0x000000020804723c */ /* 0x001fe40000001814 */
[----:B------:R-:W-:-:S15]  /*2c680*/  STL [R1+0x20b8], R12 ;  /* 0x0020b80c01007387 */ /* 0x000fde0000100800 */
[----:B------:R-:W-:-:S06]  /*2c690*/  NOP ;  /* 0x0000000000007918 */ /* 0x000fcc0000000000 */
[----:B------:R-:W-:Y:S04]  /*2c6a0*/  STL.64 [R1+0xb0], R4 ;  /* 0x0000b00401007387 */ /* 0x000fe80000100a00 */
[----:B------:R-:W2:Y:S04]  /*2c6b0*/  LDL.LU R24, [R1+0x200] ;  /* 0x0002000001187983 */ /* 0x000ea80000300800 */
[----:B------:R-:W2:Y:S04]  /*2c6c0*/  LDL.LU R25, [R1+0x204] ;  /* 0x0002040001197983 */ /* 0x000ea80000300800 */
[----:B------:R-:W3:Y:S04]  /*2c6d0*/  LDL.LU R26, [R1+0x208] ;  /* 0x00020800011a7983 */ /* 0x000ee80000300800 */
[----:B------:R-:W3:Y:S04]  /*2c6e0*/  LDL.LU R27, [R1+0x20c] ;  /* 0x00020c00011b7983 */ /* 0x000ee80000300800 */
[----:B---3--:R-:W-:Y:S04]  /*2c6f0*/  STL.64 [R1+0x2070], R26 ;  /* 0x0020701a01007387 */ /* 0x008fe80000100a00 */
[----:B--2---:R0:W-:Y:S04]  /*2c700*/  STL.64 [R1+0x2068], R24 ;  /* 0x0020681801007387 */ /* 0x0041e80000100a00 */
[----:B0-----:R-:W2:Y:S04]  /*2c710*/  LDL.LU R24, [R1+0x1e0] ;  /* 0x0001e00001187983 */ /* 0x001ea80000300800 */
[----:B------:R-:W2:Y:S04]  /*2c720*/  LDL.LU R25, [R1+0x1e4] ;  /* 0x0001e40001197983 */ /* 0x000ea80000300800 */
[----:B------:R-:W3:Y:S04]  /*2c730*/  LDL.LU R26, [R1+0x1e8] ;  /* 0x0001e800011a7983 */ /* 0x000ee80000300800 */
[----:B------:R-:W3:Y:S01]  /*2c740*/  LDL.LU R27, [R1+0x1ec] ;  /* 0x0001ec00011b7983 */ /* 0x000ee20000300800 */
[----:B------:R-:W-:-:S02]  /*2c750*/  IMAD R13, R28, 0x100, R15 ;  /* 0x000001001c0d7824 */ /* 0x000fc400078e020f */
[----:B------:R-:W-:Y:S02]  /*2c760*/  IMAD R15, R0, 0x100, R29 ;  /* 0x00000100000f7824 */ /* 0x000fe400078e021d */
[----:B------:R-:W-:Y:S02]  /*2c770*/  IMAD.MOV.U32 R0, RZ, RZ, R7 ;  /* 0x000000ffff007224 */ /* 0x000fe400078e0007 */
[----:B------:R-:W-:Y:S01]  /*2c780*/  IMAD.MOV.U32 R29, RZ, RZ, R6 ;  /* 0x000000ffff1d7224 */ /* 0x000fe200078e0006 */
[----:B---3--:R-:W-:Y:S04]  /*2c790*/  STL.64 [R1+0x2080], R26 ;  /* 0x0020801a01007387 */ /* 0x008fe80000100a00 */
[----:B--2---:R0:W-:Y:S04]  /*2c7a0*/  STL.64 [R1+0x2078], R24 ;  /* 0x0020781801007387 */ /* 0x0041e80000100a00 */
[----:B0-----:R-:W2:Y:S04]  /*2c7b0*/  LDL.LU R24, [R1+0x1f0] ;  /* 0x0001f00001187983 */ /* 0x001ea80000300800 */
[----:B------:R-:W2:Y:S04]  /*2c7c0*/  LDL.LU R25, [R1+0x1f4] ;  /* 0x0001f40001197983 */ /* 0x000ea80000300800 */
[----:B------:R-:W3:Y:S04]  /*2c7d0*/  LDL.LU R26, [R1+0x1f8] ;  /* 0x0001f800011a7983 */ /* 0x000ee80000300800 */
[----:B------:R-:W3:Y:S04]  /*2c7e0*/  LDL.LU R27, [R1+0x1fc] ;  /* 0x0001fc00011b7983 */ /* 0x000ee80000300800 */
[----:B------:R-:W4:Y:S04]  /*2c7f0*/  LDL.LU R12, [R1+0x5d4] ;  /* 0x0005d400010c7983 */ /* 0x000f280000300800 */
[----:B------:R-:W2:Y:S04]  /*2c800*/  LDL.LU R7, [R1+0x5e4] ;  /* 0x0005e40001077983 */ /* 0x000ea80000300800 */
[----:B------:R-:W2:Y:S01]  /*2c810*/  LDL.LU R6, [R1+0x5e0] ;  /* 0x0005e00001067983 */ /* 0x000ea20000300800 */
[----:B------:R-:W-:-:S03]  /*2c820*/  IMAD R14, R18, 0x100, R19 ;  /* 0x00000100120e7824 */ /* 0x000fc600078e0213 */
[----:B--2---:R0:W-:Y:S04]  /*2c830*/  STL.64 [R1+0x20c0], R6 ;  /* 0x0020c00601007387 */ /* 0x0041e80000100a00 */
[----:B------:R-:W2:Y:S04]  /*2c840*/  LDL.LU R4, [R1+0x190] ;  /* 0x0001900001047983 */ /* 0x000ea80000300800 */
[----:B------:R-:W2:Y:S04]  /*2c850*/  LDL.LU R5, [R1+0x194] ;  /* 0x0001940001057983 */ /* 0x000ea80000300800 */
[----:B0-----:R-:W2:Y:S04]  /*2c860*/  LDL.LU R6, [R1+0x198] ;  /* 0x0001980001067983 */ /* 0x001ea80000300800 */
[----:B------:R-:W2:Y:S04]  /*2c870*/  LDL.LU R7, [R1+0x19c] ;  /* 0x00019c0001077983 */ /* 0x000ea80000300800 */
[----:B------:R-:W4:Y:S04]  /*2c880*/  LDL.LU R18, [R1+0x5ec] ;  /* 0x0005ec0001127983 */ /* 0x000f280000300800 */
[----:B---3--:R-:W-:Y:S04]  /*2c890*/  STL.64 [R1+0x2098], R26 ;  /* 0x0020981a01007387 */ /* 0x008fe80000100a00 */
[----:B------:R0:W-:Y:S04]  /*2c8a0*/  STL.64 [R1+0x2090], R24 ;  /* 0x0020901801007387 */ /* 0x0001e80000100a00 */
[----:B0-----:R-:W3:Y:S04]  /*2c8b0*/  LDL.LU R24, [R1+0x1d0] ;  /* 0x0001d00001187983 */ /* 0x001ee80000300800 */
[----:B------:R-:W3:Y:S04]  /*2c8c0*/  LDL.LU R25, [R1+0x1d4] ;  /* 0x0001d40001197983 */ /* 0x000ee80000300800 */
[----:B------:R-:W4:Y:S04]  /*2c8d0*/  LDL.LU R26, [R1+0x1d8] ;  /* 0x0001d800011a7983 */ /* 0x000f280000300800 */
[----:B------:R-:W4:Y:S01]  /*2c8e0*/  LDL.LU R27, [R1+0x1dc] ;  /* 0x0001dc00011b7983 */ /* 0x000f220000300800 */
[----:B--2---:R-:W-:Y:S03]  /*2c8f0*/  HMMA.16816.F32 R8, R8, R16, R4 ;  /* 0x000000100808723c */ /* 0x004fe60000001804 */
[----:B----4-:R-:W-:Y:S04]  /*2c900*/  STL.64 [R1+0x20b0], R26 ;  /* 0x0020b01a01007387 */ /* 0x010fe80000100a00 */
[----:B---3--:R0:W-:Y:S04]  /*2c910*/  STL.64 [R1+0x20a8], R24 ;  /* 0x0020a81801007387 */ /* 0x0081e80000100a00 */
[----:B0-----:R-:W2:Y:S04]  /*2c920*/  LDL.LU R24, [R1+0x1c0] ;  /* 0x0001c00001187983 */ /* 0x001ea80000300800 */
[----:B------:R-:W2:Y:S04]  /*2c930*/  LDL.LU R25, [R1+0x1c4] ;  /* 0x0001c40001197983 */ /* 0x000ea80000300800 */
[----:B------:R-:W2:Y:S04]  /*2c940*/  LDL.LU R26, [R1+0x1c8] ;  /* 0x0001c800011a7983 */ /* 0x000ea80000300800 */
[----:B------:R-:W2:Y:S04]  /*2c950*/  LDL.LU R27, [R1+0x1cc] ;  /* 0x0001cc00011b7983 */ /* 0x000ea80000300800 */
[----:B------:R-:W3:Y:S04]  /*2c960*/  LDL.LU R19, [R1+0x5f4] ;  /* 0x0005f40001137983 */ /* 0x000ee80000300800 */
[----:B------:R-:W4:Y:S04]  /*2c970*/  LDL.LU R28, [R1+0x5fc] ;  /* 0x0005fc00011c7983 */ /* 0x000f280000300800 */
[----:B------:R-:W4:Y:S04]  /*2c980*/  LDL.LU R23, [R1+0x624] ;  /* 0x0006240001177983 */ /* 0x000f280000300800 */
[----:B------:R-:W4:Y:S04]  /*2c990*/  LDL.LU R22, [R1+0x620] ;  /* 0x0006200001167983 */ /* 0x000f280000300800 */
[----:B------:R0:W-:Y:S04]  /*2c9a0*/  STL [R1+0x1eec], R0 ;  /* 0x001eec0001007387 */ /* 0x0001e80000100800 */
[----:B0-----:R-:W4:Y:S04]  /*2c9b0*/  LDL.LU R0, [R1+0x618] ;  /* 0x0006180001007983 */ /* 0x001f280000300800 */
[----:B------:R0:W-:Y:S04]  /*2c9c0*/  STL [R1+0x1ee8], R29 ;  /* 0x001ee81d01007387 */ /* 0x0001e80000100800 */
[----:B0-----:R-:W4:Y:S04]  /*2c9d0*/  LDL.LU R29, [R1+0x61c] ;  /* 0x00061c00011d7983 */ /* 0x001f280000300800 */
[----:B------:R-:W2:Y:S04]  /*2c9e0*/  LDL.LU.64 R6, [R1+0x20c0] ;  /* 0x0020c00001067983 */ /* 0x000ea80000300a00 */
[----:B------:R0:W-:Y:S04]  /*2c9f0*/  STL.64 [R1+0xd0], R8 ;  /* 0x0000d00801007387 */ /* 0x0001e80000100a00 */
[----:B0-----:R-:W3:Y:S01]  /*2ca00*/  LDL.LU R8, [R1+0x5d0] ;  /* 0x0005d00001087983 */ /* 0x001ee20000300800 */
[----:B------:R-:W-:-:S03]  /*2ca10*/  IMAD.MOV.U32 R4, RZ, RZ, R10 ;  /* 0x000000ffff047224 */ /* 0x000fc600078e000a */
[----:B------:R-:W4:Y:S01]  /*2ca20*/  LDL.LU R9, [R1+0x5dc] ;  /* 0x0005dc0001097983 */ /* 0x000f220000300800 */
[----:B------:R-:W-:-:S03]  /*2ca30*/  IMAD.MOV.U32 R5, RZ, RZ, R11 ;  /* 0x000000ffff057224 */ /* 0x000fc600078e000b */
[----:B------:R-:W4:Y:S04]  /*2ca40*/  LDL.LU R10, [R1+0x5d8] ;  /* 0x0005d800010a7983 */ /* 0x000f280000300800 */
[----:B------:R-:W2:Y:S04]  /*2ca50*/  LDL.LU R11, [R1+0x5e8] ;  /* 0x0005e800010b7983 */ /* 0x000ea80000300800 */
[----:B------:R-:W2:Y:S04]  /*2ca60*/  LDL.LU R21, [R1+0x62c] ;  /* 0x00062c0001157983 */ /* 0x000ea80000300800 */
[----:B------:R-:W2:Y:S01]  /*2ca70*/  LDL.LU R20, [R1+0x628] ;  /* 0x0006280001147983 */ /* 0x000ea20000300800 */
[----:B---3--:R-:W-:-:S03]  /*2ca80*/  IMAD R8, R8, 0x100, R12 ;  /* 0x0000010008087824 */ /* 0x008fc600078e020c */
[----:B------:R-:W3:Y:S01]  /*2ca90*/  LDL.LU R12, [R1+0x20b8] ;  /* 0x0020b800010c7983 */ /* 0x000ee20000300800 */
[----:B------:R-:W-:Y:S02]  /*2caa0*/  F2FP.F16.E4M3.UNPACK_B R13, R13 ;  /* 0x0000000dff0d723e */ /* 0x000fe400020006ff */
[----:B------:R-:W-:Y:S02]  /*2cab0*/  F2FP.F16.E4M3.UNPACK_B R14, R14 ;  /* 0x0000000eff0e723e */ /* 0x000fe400020006ff */
[----:B------:R-:W-:Y:S01]  /*2cac0*/  F2FP.F16.E4M3.UNPACK_B R15, R15 ;  /* 0x0000000fff0f723e */ /* 0x000fe200020006ff */
[----:B----4-:R-:W-:Y:S02]  /*2cad0*/  IMAD R9, R10, 0x100, R9 ;  /* 0x000001000a097824 */ /* 0x010fe400078e0209 */
[----:B--2---:R-:W-:-:S04]  /*2cae0*/  IMAD R10, R6, 0x100, R7 ;  /* 0x00000100060a7824 */ /* 0x004fc800078e0207 */
[----:B---3--:R-:W-:-:S15]  /*2caf0*/  HMMA.16816.F32 R24, R12, R2, R24 ;  /* 0x000000020c18723c */ /* 0x008fde0000001818 */
[----:B------:R-:W-:-:S08]  /*2cb00*/  NOP ;  /* 0x0000000000007918 */ /* 0x000fd00000000000 */
[----:B------:R0:W-:Y:S01]  /*2cb10*/  STL.64 [R1+0x118], R26 ;  /* 0x0001181a01007387 */ /* 0x0001e20000100a00 */
[----:B------:R-:W-:Y:S02]  /*2cb20*/  IMAD.MOV.U32 R6, RZ, RZ, R24 ;  /* 0x000000ffff067224 */ /* 0x000fe400078e0018 */
[----:B------:R-:W-:Y:S01]  /*2cb30*/  IMAD.MOV.U32 R7, RZ, RZ, R25 ;  /* 0x000000ffff077224 */ /* 0x000fe200078e0019 */
[----:B0-----:R-:W2:Y:S04]  /*2cb40*/  LDL.LU.64 R26, [R1+0x20b0] ;  /* 0x0020b000011a7983 */ /* 0x001ea80000300a00 */
[----:B------:R-:W2:Y:S04]  /*2cb50*/  LDL.LU.64 R24, [R1+0x20a8] ;  /* 0x0020a80001187983 */ /* 0x000ea80000300a00 */
[----:B------:R0:W-:Y:S01]  /*2cb60*/  STL.64 [R1+0x1ee0], R6 ;  /* 0x001ee00601007387 */ /* 0x0001e20000100a00 */
[----:B------:R-:W-:-:S03]  /*2cb70*/  IMAD R11, R11, 0x100, R18 ;  /* 0x000001000b0b7824 */ /* 0x000fc600078e0212 */
[----:B0-----:R-:W3:Y:S04]  /*2cb80*/  LDL.LU R6, [R1+0x614] ;  /* 0x0006140001067983 */ /* 0x001ee80000300800 */
[----:B------:R-:W3:Y:S04]  /*2cb90*/  LDL.LU R7, [R1+0x610] ;  /* 0x0006100001077983 */ /* 0x000ee80000300800 */
[----:B------:R0:W-:Y:S04]  /*2cba0*/  STL.64 [R1+0x1ed8], R4 ;  /* 0x001ed80401007387 */ /* 0x0001e80000100a00 */
[----:B0-----:R-:W4:Y:S04]  /*2cbb0*/  LDL.LU R4, [R1+0x60c] ;  /* 0x00060c0001047983 */ /* 0x001f280000300800 */
[----:B------:R-:W4:Y:S04]  /*2cbc0*/  LDL.LU R5, [R1+0x608] ;  /* 0x0006080001057983 */ /* 0x000f280000300800 */
[----:B------:R-:W3:Y:S01]  /*2cbd0*/  LDL.LU R18, [R1+0x20a0] ;  /* 0x0020a00001127983 */ /* 0x000ee20000300800 */
[----:B--2---:R-:W-:Y:S03]  /*2cbe0*/  HMMA.16816.F32 R12, R12, R16, R24 ;  /* 0x000000100c0c723c */ /* 0x004fe60000001818 */
[----:B------:R-:W2:Y:S04]  /*2cbf0*/  LDL.LU.64 R26, [R1+0x2098] ;  /* 0x00209800011a7983 */ /* 0x000ea80000300a00 */
[----:B------:R-:W2:-:S15]  /*2cc00*/  LDL.LU.64 R24, [R1+0x2090] ;  /* 0x0020900001187983 */ /* 0x000e9e0000300a00 */
[----:B------:R-:W-:-:S01]  /*2cc10*/  NOP ;  /* 0x0000000000007918 */ /* 0x000fc20000000000 */
[----:B------:R0:W-:Y:S04]  /*2cc20*/  STL.64 [R1+0x130], R12 ;  /* 0x0001300c01007387 */ /* 0x0001e80000100a00 */
[----:B------:R1:W-:Y:S04]  /*2cc30*/  STL.64 [R1+0x138], R14 ;  /* 0x0001380e01007387 */ /* 0x0003e80000100a00 */
[----:B0-----:R-:W4:Y:S04]  /*2cc40*/  LDL.LU R12, [R1+0x5f0] ;  /* 0x0005f000010c7983 */ /* 0x001f280000300800 */
[----:B------:R-:W3:Y:S01]  /*2cc50*/  LDL.LU R13, [R1+0x5f8] ;  /* 0x0005f800010d7983 */ /* 0x000ee20000300800 */
[----:B------:R-:W-:-:S02]  /*2cc60*/  F2FP.F16.E4M3.UNPACK_B R8, R8 ;  /* 0x00000008ff08723e */ /* 0x000fc400020006ff */
[----:B------:R-:W-:Y:S02]  /*2cc70*/  F2FP.F16.E4M3.UNPACK_B R9, R9 ;  /* 0x00000009ff09723e */ /* 0x000fe400020006ff */
[----:B------:R-:W-:Y:S02]  /*2cc80*/  F2FP.F16.E4M3.UNPACK_B R10, R10 ;  /* 0x0000000aff0a723e */ /* 0x000fe400020006ff */
[----:B------:R-:W-:Y:S01]  /*2cc90*/  F2FP.F16.E4M3.UNPACK_B R11, R11 ;  /* 0x0000000bff0b723e */ /* 0x000fe200020006ff */
[----:B-1----:R-:W3:Y:S04]  /*2cca0*/  LDL.LU R14, [R1+0x604] ;  /* 0x00060400010e7983 */ /* 0x002ee80000300800 */
[----:B------:R-:W3:Y:S02]  /*2ccb0*/  LDL.LU R15, [R1+0x600] ;  /* 0x00060000010f7983 */ /* 0x000ee40000300800 */
[----:B--2---:R-:W-:Y:S01]  /*2ccc0*/  HMMA.16816.F32 R24, R8, R2, R24 ;  /* 0x000000020818723c */ /* 0x004fe20000001818 */
[----:B----4-:R-:W-:-:S02]  /*2ccd0*/  IMAD R12, R12, 0x100, R19 ;  /* 0x000001000c0c7824 */ /* 0x010fc400078e0213 */
[----:B---3--:R-:W-:Y:S01]  /*2cce0*/  IMAD R13, R13, 0x100, R28 ;  /* 0x000001000d0d7824 */ /* 0x008fe200078e021c */
[----:B------:R-:W2:Y:S04]  /*2ccf0*/  LDL.LU R19, [R1+0x208c] ;  /* 0x00208c0001137983 */ /* 0x000ea80000300800 */
[----:B------:R-:W3:-:S15]  /*2cd00*/  LDL.LU R28, [R1+0x2088] ;  /* 0x00208800011c7983 */ /* 0x000ede0000300800 */
[----:B------:R-:W-:Y:S04]  /*2cd10*/  STL.64 [R1+0x170], R24 ;  /* 0x0001701801007387 */ /* 0x000fe80000100a00 */
[----:B------:R0:W-:Y:S04]  /*2cd20*/  STL.64 [R1+0x178], R26 ;  /* 0x0001781a01007387 */ /* 0x0001e80000100a00 */
[----:B0-----:R-:W4:Y:S04]  /*2cd30*/  LDL.LU.64 R26, [R1+0x2080] ;  /* 0x00208000011a7983 */ /* 0x001f280000300a00 */
[----:B------:R-:W4:Y:S01]  /*2cd40*/  LDL.LU.64 R24, [R1+0x2078] ;  /* 0x0020780001187983 */ /* 0x000f220000300a00 */
[----:B------:R-:W-:-:S02]  /*2cd50*/  IMAD R14, R15, 0x100, R14 ;  /* 0x000001000f0e7824 */ /* 0x000fc400078e020e */
[----:B------:R-:W-:Y:S01]  /*2cd60*/  IMAD R15, R5, 0x100, R4 ;  /* 0x00000100050f7824 */ /* 0x000fe200078e0204 */
[----:B------:R-:W-:Y:S02]  /*2cd70*/  F2FP.F16.E4M3.UNPACK_B R12, R12 ;  /* 0x0000000cff0c723e */ /* 0x000fe400020006ff */
[----:B------:R-:W-:Y:S01]  /*2cd80*/  F2FP.F16.E4M3.UNPACK_B R13, R13 ;  /* 0x0000000dff0d723e */ /* 0x000fe200020006ff */
[----:B----4-:R-:W-:Y:S01]  /*2cd90*/  HMMA.16816.F32 R8, R8, R16, R24 ;  /* 0x000000100808723c */ /* 0x010fe20000001818 */
[----:B------:R-:W4:Y:S04]  /*2cda0*/  LDL.LU.64 R26, [R1+0x2070] ;  /* 0x00207000011a7983 */ /* 0x000f280000300a00 */
[----:B------:R-:W4:Y:S01]  /*2cdb0*/  LDL.LU.64 R24, [R1+0x2068] ;  /* 0x0020680001187983 */ /* 0x000f220000300a00 */
[----:B------:R-:W-:-:S02]  /*2cdc0*/  F2FP.F16.E4M3.UNPACK_B R14, R14 ;  /* 0x0000000eff0e723e */ /* 0x000fc400020006ff */
[----:B------:R-:W-:-:S15]  /*2cdd0*/  F2FP.F16.E4M3.UNPACK_B R15, R15 ;  /* 0x0000000fff0f723e */ /* 0x000fde00020006ff */
[----:B------:R0:W-:Y:S02]  /*2cde0*/  STL.64 [R1+0x190], R8 ;  /* 0x0001900801007387 */ /* 0x0001e40000100a00 */
[----:B0-----:R-:W-:Y:S02]  /*2cdf0*/  IMAD R8, R7, 0x100, R6 ;  /* 0x0000010007087824 */ /* 0x001fe400078e0206 */
[----:B------:R-:W-:Y:S04]  /*2ce00*/  STL.64 [R1+0x198], R10 ;  /* 0x0001980a01007387 */ /* 0x000fe80000100a00 */
[----:B------:R-:W-:Y:S04]  /*2ce10*/  STL [R1+0x2044], R2 ;  /* 0x0020440201007387 */ /* 0x000fe80000100800 */
[----:B------:R-:W-:Y:S01]  /*2ce20*/  STL [R1+0x2040], R3 ;  /* 0x0020400301007387 */ /* 0x000fe20000100800 */
[----:B----4-:R-:W-:-:S15]  /*2ce30*/  HMMA.16816.F32 R4, R12, R2, R24 ;  /* 0x000000020c04723c */ /* 0x010fde0000001818 */
[----:B------:R-:W-:-:S08]  /*2ce40*/  NOP ;  /* 0x0000000000007918 */ /* 0x000fd00000000000 */
[----:B------:R0:W-:Y:S04]  /*2ce50*/  STL.64 [R1+0x1d0], R4 ;  /* 0x0001d00401007387 */ /* 0x0001e80000100a00 */
[----:B------:R-:W-:Y:S04]  /*2ce60*/  STL.64 [R1+0x1d8], R6 ;  /* 0x0001d80601007387 */ /* 0x000fe80000100a00 */
[----:B0-----:R-:W4:Y:S04]  /*2ce70*/  LDL.LU R4, [R1+0x240] ;  /* 0x0002400001047983 */ /* 0x001f280000300800 */
[----:B------:R-:W2:Y:S04]  /*2ce80*/  LDL.LU R2, [R1+0x64c] ;  /* 0x00064c0001027983 */ /* 0x000ea80000300800 */
[----:B--2---:R0:W-:Y:S04]  /*2ce90*/  STL [R1+0x2048], R2 ;  /* 0x0020480201007387 */ /* 0x0041e80000100800 */
[----:B0-----:R-:W2:Y:S04]  /*2cea0*/  LDL.LU R2, [R1+0x644] ;  /* 0x0006440001027983 */ /* 0x001ea80000300800 */
[----:B--2---:R0:W-:Y:S04]  /*2ceb0*/  STL [R1+0x204c], R2 ;  /* 0x00204c0201007387 */ /* 0x0041e80000100800 */
[----:B0-----:R-:W2:Y:S01]  /*2cec0*/  LDL.LU R2, [R1+0x63c] ;  /* 0x00063c0001027983 */ /* 0x001ea20000300800 */
[----:B---3--:R-:W-:-:S02]  /*2ced0*/  IMAD.MOV.U32 R5, RZ, RZ, R28 ;  /* 0x000000ffff057224 */ /* 0x008fc400078e001c */
[----:B------:R-:W-:Y:S02]  /*2cee0*/  IMAD R9, R0, 0x100, R29 ;  /* 0x0000010000097824 */ /* 0x000fe400078e021d */
[----:B------:R-:W-:Y:S02]  /*2cef0*/  IMAD.MOV.U32 R6, RZ, RZ, R19 ;  /* 0x000000ffff067224 */ /* 0x000fe400078e0013 */
[----:B------:R-:W-:Y:S01]  /*2cf00*/  IMAD.MOV.U32 R7, RZ, RZ, R18 ;  /* 0x000000ffff077224 */ /* 0x000fe200078e0012 */
[----:B--2---:R0:W-:Y:S04]  /*2cf10*/  STL [R1+0x2050], R2 ;  /* 0x0020500201007387 */ /* 0x0041e80000100800 */
[----:B0-----:R-:W2:Y:S04]  /*2cf20*/  LDL.LU R2, [R1+0x634] ;  /* 0x0006340001027983 */ /* 0x001ea80000300800 */
[----:B------:R-:W3:Y:S04]  /*2cf30*/  LDL.LU R3, [R1+0x654] ;  /* 0x0006540001037983 */ /* 0x000ee80000300800 */
[----:B------:R-:W3:Y:S04]  /*2cf40*/  LDL.LU R28, [R1+0x650] ;  /* 0x00065000011c7983 */ /* 0x000ee80000300800 */
[----:B------:R-:W3:Y:S04]  /*2cf50*/  LDL.LU R29, [R1+0x664] ;  /* 0x00066400011d7983 */ /* 0x000ee80000300800 */
[----:B------:R-:W3:Y:S04]  /*2cf60*/  LDL.LU R18, [R1+0x660] ;  /* 0x0006600001127983 */ /* 0x000ee80000300800 */
[----:B------:R-:W3:Y:S04]  /*2cf70*/  LDL.LU R0, [R1+0x66c] ;  /* 0x00066c0001007983 */ /* 0x000ee80000300800 */
[----:B------:R-:W3:Y:S04]  /*2cf80*/  LDL.LU R19, [R1+0x668] ;  /* 0x0006680001137983 */ /* 0x000ee80000300800 */
[----:B------:R-:W3:Y:S04]  /*2cf90*/  LDL R24, [R1+0x288] ;  /* 0x0002880001187983 */ /* 0x000ee80000100800 */
[----:B------:R-:W3:Y:S04]  /*2cfa0*/  LDL R25, [R1+0x28c] ;  /* 0x00028c0001197983 */ /* 0x000ee80000100800 */
[----:B------:R-:W-:Y:S04]  /*2cfb0*/  STL.64 [R1+0x2018], R6 ;  /* 0x0020180601007387 */ /* 0x000fe80000100a00 */
[----:B----4-:R0:W-:Y:S04]  /*2cfc0*/  STL.64 [R1+0x2010], R4 ;  /* 0x0020100401007387 */ /* 0x0101e80000100a00 */
[----:B0-----:R-:W4:Y:S04]  /*2cfd0*/  LDL.LU R4, [R1+0x260] ;  /* 0x0002600001047983 */ /* 0x001f280000300800 */
[----:B------:R-:W4:Y:S04]  /*2cfe0*/  LDL.LU R5, [R1+0x264] ;  /* 0x0002640001057983 */ /* 0x000f280000300800 */
[----:B------:R-:W2:Y:S04]  /*2cff0*/  LDL.LU R6, [R1+0x268] ;  /* 0x0002680001067983 */ /* 0x000ea80000300800 */
[----:B------:R-:W2:Y:S04]  /*2d000*/  LDL.LU R7, [R1+0x26c] ;  /* 0x00026c0001077983 */ /* 0x000ea80000300800 */
[----:B--2---:R-:W-:Y:S04]  /*2d010*/  STL.64 [R1+0x2028], R6 ;  /* 0x0020280601007387 */ /* 0x004fe80000100a00 */
[----:B----4-:R0:W-:Y:S04]  /*2d020*/  STL.64 [R1+0x2020], R4 ;  /* 0x0020200401007387 */ /* 0x0101e80000100a00 */
[----:B0-----:R-:W2:Y:S04]  /*2d030*/  LDL.LU R4, [R1+0x250] ;  /* 0x0002500001047983 */ /* 0x001ea80000300800 */
[----:B------:R-:W2:Y:S04]  /*2d040*/  LDL.LU R5, [R1+0x254] ;  /* 0x0002540001057983 */ /* 0x000ea80000300800 */
[----:B------:R-:W4:Y:S04]  /*2d050*/  LDL.LU R6, [R1+0x258] ;  /* 0x0002580001067983 */ /* 0x000f280000300800 */
[----:B------:R-:W4:Y:S04]  /*2d060*/  LDL.LU R7, [R1+0x25c] ;  /* 0x00025c0001077983 */ /* 0x000f280000300800 */
[----:B----4-:R-:W-:Y:S04]  /*2d070*/  STL.64 [R1+0x2038], R6 ;  /* 0x0020380601007387 */ /* 0x010fe80000100a00 */
[----:B--2---:R0:W-:Y:S04]  /*2d080*/  STL.64 [R1+0x2030], R4 ;  /* 0x0020300401007387 */ /* 0x0041e80000100a00 */
        /* <DEDUP_REMOVED lines=8> */
[----:B------:R-:W2:Y:S04]  /*2d110*/  LDL.LU R6, [R1+0x238] ;  /* 0x0002380001067983 */ /* 0x000ea80000300800 */
[----:B------:R-:W2:Y:S04]  /*2d120*/  LDL.LU R7, [R1+0x23c] ;  /* 0x00023c0001077983 */ /* 0x000ea80000300800 */
[----:B------:R-:W4:Y:S01]  /*2d130*/  LDL.LU R26, [R1+0x674] ;  /* 0x00067400011a7983 */ /* 0x000f220000300800 */
[----:B------:R-:W-:-:S03]  /*2d140*/  IMAD R10, R22, 0x100, R23 ;  /* 0x00000100160a7824 */ /* 0x000fc600078e0217 */
[----:B------:R-:W4:Y:S04]  /*2d150*/  LDL.LU R27, [R1+0x670] ;  /* 0x00067000011b7983 */ /* 0x000f280000300800 */
[----:B------:R-:W4:Y:S01]  /*2d160*/  LDL.LU R23, [R1+0x67c] ;  /* 0x00067c0001177983 */ /* 0x000f220000300800 */
[----:B------:R-:W-:-:S03]  /*2d170*/  IMAD R11, R20, 0x100, R21 ;  /* 0x00000100140b7824 */ /* 0x000fc600078e0215 */
[----:B------:R-:W4:Y:S04]  /*2d180*/  LDL.LU R22, [R1+0x678] ;  /* 0x0006780001167983 */ /* 0x000f280000300800 */
        /* <DEDUP_REMOVED lines=8> */
[----:B0-----:R-:W3:Y:S04]  /*2d210*/  LDL.LU R12, [R1+0x630] ;  /* 0x00063000010c7983 */ /* 0x001ee80000300800 */
[----:B------:R-:W4:Y:S04]  /*2d220*/  LDL.LU R13, [R1+0x638] ;  /* 0x00063800010d7983 */ /* 0x000f280000300800 */
[----:B-1----:R-:W2:Y:S04]  /*2d230*/  LDL.LU R14, [R1+0x640] ;  /* 0x00064000010e7983 */ /* 0x002ea80000300800 */
[----:B------:R-:W2:Y:S01]  /*2d240*/  LDL.LU R15, [R1+0x648] ;  /* 0x00064800010f7983 */ /* 0x000ea20000300800 */
[----:B---3--:R-:W-:-:S03]  /*2d250*/  IMAD R12, R12, 0x100, R2 ;  /* 0x000001000c0c7824 */ /* 0x008fc600078e0202 */
[----:B------:R-:W4:Y:S02]  /*2d260*/  LDL.LU R2, [R1+0x2050] ;  /* 0x0020500001027983 */ /* 0x000f240000300800 */
[----:B----4-:R-:W-:Y:S02]  /*2d270*/  IMAD R13, R13, 0x100, R2 ;  /* 0x000001000d0d7824 */ /* 0x010fe400078e0202 */
[----:B------:R-:W2:Y:S02]  /*2d280*/  LDL.LU R2, [R1+0x204c] ;  /* 0x00204c0001027983 */ /* 0x000ea40000300800 */
[----:B--2---:R-:W-:Y:S02]  /*2d290*/  IMAD R14, R14, 0x100, R2 ;  /* 0x000001000e0e7824 */ /* 0x004fe400078e0202 */
[----:B------:R-:W2:Y:S01]  /*2d2a0*/  LDL.LU R2, [R1+0x2048] ;  /* 0x0020480001027983 */ /* 0x000ea20000300800 */
[----:B------:R-:W-:Y:S01]  /*2d2b0*/  IMAD R28, R28, 0x100, R3 ;  /* 0x000001001c1c7824 */ /* 0x000fe200078e0203 */
[----:B------:R-:W-:-:S02]  /*2d2c0*/  F2FP.F16.E4M3.UNPACK_B R8, R8 ;  /* 0x00000008ff08723e */ /* 0x000fc400020006ff */
[----:B------:R-:W-:Y:S02]  /*2d2d0*/  F2FP.F16.E4M3.UNPACK_B R9, R9 ;  /* 0x00000009ff09723e */ /* 0x000fe400020006ff */
[----:B------:R-:W-:Y:S02]  /*2d2e0*/  F2FP.F16.E4M3.UNPACK_B R10, R10 ;  /* 0x0000000aff0a723e */ /* 0x000fe400020006ff */
[----:B------:R-:W-:Y:S01]  /*2d2f0*/  F2FP.F16.E4M3.UNPACK_B R11, R11 ;  /* 0x0000000bff0b723e */ /* 0x000fe200020006ff */
[----:B--2---:R-:W-:Y:S02]  /*2d300*/  IMAD R15, R15, 0x100, R2 ;  /* 0x000001000f0f7824 */ /* 0x004fe400078e0202 */
[----:B------:R-:W2:Y:S04]  /*2d310*/  LDL.LU R2, [R1+0x2044] ;  /* 0x0020440001027983 */ /* 0x000ea80000300800 */
[----:B------:R-:W2:Y:S02]  /*2d320*/  LDL.LU R3, [R1+0x2040] ;  /* 0x0020400001037983 */ /* 0x000ea40000300800 */
[----:B--2---:R-:W-:-:S15]  /*2d330*/  HMMA.16816.F32 R4, R8, R2, R4 ;  /* 0x000000020804723c */ /* 0x004fde0000001804 */
[----:B------:R-:W-:-:S08]  /*2d340*/  NOP ;  /* 0x0000000000007918 */ /* 0x000fd00000000000 */
[----:B------:R-:W-:Y:S04]  /*2d350*/  STL.64 [R1+0x1f0], R4 ;  /* 0x0001f00401007387 */ /* 0x000fe80000100a00 */
[----:B------:R0:W-:Y:S04]  /*2d360*/  STL.64 [R1+0x1f8], R6 ;  /* 0x0001f80601007387 */ /* 0x0001e80000100a00 */
[----:B0-----:R-:W2:Y:S04]  /*2d370*/  LDL.LU.64 R6, [R1+0x2038] ;  /* 0x0020380001067983 */ /* 0x001ea80000300a00 */
[----:B------:R-:W2:Y:S04]  /*2d380*/  LDL.LU.64 R4, [R1+0x2030] ;  /* 0x0020300001047983 */ /* 0x000ea80000300a00 */
[----:B------:R-:W3:Y:S04]  /*2d390*/  LDL R2, [R1+0x278] ;  /* 0x0002780001027983 */ /* 0x000ee80000100800 */
[----:B------:R-:W4:Y:S01]  /*2d3a0*/  LDL R3, [R1+0x27c] ;  /* 0x00027c0001037983 */ /* 0x000f220000100800 */
[----:B------:R-:W-:-:S02]  /*2d3b0*/  F2FP.F16.E4M3.UNPACK_B R12, R12 ;  /* 0x0000000cff0c723e */ /* 0x000fc400020006ff */
[----:B------:R-:W-:Y:S02]  /*2d3c0*/  F2FP.F16.E4M3.UNPACK_B R13, R13 ;  /* 0x0000000dff0d723e */ /* 0x000fe400020006ff */
[----:B------:R-:W-:Y:S01]  /*2d3d0*/  F2FP.F16.E4M3.UNPACK_B R14, R14 ;  /* 0x0000000eff0e723e */ /* 0x000fe200020006ff */
[----:B--2---:R-:W-:Y:S01]  /*2d3e0*/  HMMA.16816.F32 R8, R8, R16, R4 ;  /* 0x000000100808723c */ /* 0x004fe20000001804 */
[----:B------:R-:W2:Y:S04]  /*2d3f0*/  LDL.LU.64 R6, [R1+0x2028] ;  /* 0x0020280001067983 */ /* 0x000ea80000300a00 */
[----:B------:R-:W2:Y:S01]  /*2d400*/  LDL.LU.64 R4, [R1+0x2020] ;  /* 0x0020200001047983 */ /* 0x000ea20000300a00 */
[----:B------:R-:W-:Y:S02]  /*2d410*/  F2FP.F16.E4M3.UNPACK_B R15, R15 ;  /* 0x0000000fff0f723e */ /* 0x000fe400020006ff */
[----:B---3--:R-:W-:-:S02]  /*2d420*/  F2FP.F16.E4M3.UNPACK_B R2, R2 ;  /* 0x00000002ff02723e */ /* 0x008fc400020006ff */
[----:B----4-:R-:W-:Y:S01]  /*2d430*/  F2FP.F16.E4M3.UNPACK_B R3, R3 ;  /* 0x00000003ff03723e */ /* 0x010fe200020006ff */
[----:B------:R-:W3:Y:S04]  /*2d440*/  LDL.LU R16, [R1+0x65c] ;  /* 0x00065c0001107983 */ /* 0x000ee80000300800 */
[----:B------:R-:W3:Y:S08]  /*2d450*/  LDL.LU R17, [R1+0x658] ;  /* 0x0006580001117983 */ /* 0x000ef00000300800 */
[----:B------:R-:W-:Y:S04]  /*2d460*/  STL.64 [R1+0x230], R8 ;  /* 0x0002300801007387 */ /* 0x000fe80000100a00 */
[----:B------:R-:W-:Y:S01]  /*2d470*/  STL.64 [R1+0x238], R10 ;  /* 0x0002380a01007387 */ /* 0x000fe20000100a00 */
[----:B--2---:R-:W-:-:S15]  /*2d480*/  HMMA.16816.F32 R4, R12, R2, R4 ;  /* 0x000000020c04723c */ /* 0x004fde0000001804 */
[----:B------:R-:W-:-:S08]  /*2d490*/  NOP ;  /* 0x0000000000007918 */ /* 0x000fd00000000000 */
[----:B------:R-:W-:Y:S04]  /*2d4a0*/  STL.64 [R1+0x260], R4 ;  /* 0x0002600401007387 */ /* 0x000fe80000100a00 */
[----:B------:R0:W-:Y:S04]  /*2d4b0*/  STL.64 [R1+0x268], R6 ;  /* 0x0002680601007387 */ /* 0x0001e80000100a00 */
[----:B0-----:R-:W2:Y:S04]  /*2d4c0*/  LDL.LU.64 R6, [R1+0x2018] ;  /* 0x0020180001067983 */ /* 0x001ea80000300a00 */
[----:B------:R-:W2:Y:S01]  /*2d4d0*/  LDL.LU.64 R4, [R1+0x2010] ;  /* 0x0020100001047983 */ /* 0x000ea20000300a00 */
[----:B------:R-:W-:-:S02]  /*2d4e0*/  F2FP.F16.E4M3.UNPACK_B R8, R24 ;  /* 0x00000018ff08723e */ /* 0x000fc400020006ff */
[----:B------:R-:W-:Y:S01]  /*2d4f0*/  F2FP.F16.E4M3.UNPACK_B R9, R25 ;  /* 0x00000019ff09723e */ /* 0x000fe200020006ff */
[----:B------:R-:W-:Y:S06]  /*2d500*/  STL [R1+0x2008], R3 ;  /* 0x0020080301007387 */ /* 0x000fec0000100800 */
[----:B--2---:R-:W-:-:S15]  /*2d510*/  HMMA.16816.F32 R4, R12, R8, R4 ;  /* 0x000000080c04723c */ /* 0x004fde0000001804 */
[----:B------:R-:W-:-:S09]  /*2d520*/  NOP ;  /* 0x0000000000007918 */ /* 0x000fd20000000000 */
[----:B------:R-:W-:Y:S01]  /*2d530*/  IMAD.MOV.U32 R11, RZ, RZ, R7 ;  /* 0x000000ffff0b7224 */ /* 0x000fe200078e0007 */
[----:B------:R0:W-:Y:S04]  /*2d540*/  STL.64 [R1+0x250], R4 ;  /* 0x0002500401007387 */ /* 0x0001e80000100a00 */
[----:B------:R1:W-:Y:S04]  /*2d550*/  STL [R1+0x258], R6 ;  /* 0x0002580601007387 */ /* 0x0003e80000100800 */
[----:B------:R2:W-:Y:S04]  /*2d560*/  STL [R1+0x1e48], R11 ;  /* 0x001e480b01007387 */ /* 0x0005e80000100800 */
[----:B0-----:R-:W4:Y:S04]  /*2d570*/  LDL.LU R4, [R1+0xf0] ;  /* 0x0000f00001047983 */ /* 0x001f280000300800 */
[----:B------:R-:W4:Y:S04]  /*2d580*/  LDL.LU R5, [R1+0xf4] ;  /* 0x0000f40001057983 */ /* 0x000f280000300800 */
[----:B-1----:R-:W4:Y:S04]  /*2d590*/  LDL.LU R6, [R1+0xf8] ;  /* 0x0000f80001067983 */ /* 0x002f280000300800 */
[----:B------:R-:W4:Y:S04]  /*2d5a0*/  LDL.LU R7, [R1+0xfc] ;  /* 0x0000fc0001077983 */ /* 0x000f280000300800 */
[----:B--2---:R-:W2:Y:S04]  /*2d5b0*/  LDL.LU R11, [R1+0x6b0] ;  /* 0x0006b000010b7983 */ /* 0x004ea80000300800 */
[----:B--2---:R0:W-:Y:S04]  /*2d5c0*/  STL [R1+0x1fd8], R11 ;  /* 0x001fd80b01007387 */ /* 0x0041e80000100800 */
[----:B0-----:R-:W2:Y:S04]  /*2d5d0*/  LDL.LU R11, [R1+0x6ac] ;  /* 0x0006ac00010b7983 */ /* 0x001ea80000300800 */
[----:B--2---:R0:W-:Y:S04]  /*2d5e0*/  STL [R1+0x1fdc], R11 ;  /* 0x001fdc0b01007387 */ /* 0x0041e80000100800 */
[----:B0-----:R-:W2:Y:S04]  /*2d5f0*/  LDL.LU R11, [R1+0x6a4] ;  /* 0x0006a400010b7983 */ /* 0x001ea80000300800 */
[----:B--2---:R0:W-:Y:S04]  /*2d600*/  STL [R1+0x1fe0], R11 ;  /* 0x001fe00b01007387 */ /* 0x0041e80000100800 */
[----:B0-----:R-:W2:Y:S01]  /*2d610*/  LDL.LU R11, [R1+0x69c] ;  /* 0x00069c00010b7983 */ /* 0x001ea20000300800 */
[----:B---3--:R-:W-:Y:S01]  /*2d620*/  IMAD R17, R17, 0x100, R16 ;  /* 0x0000010011117824 */ /* 0x008fe200078e0210 */
[----:B------:R-:W-:-:S02]  /*2d630*/  F2FP.F16.E4M3.UNPACK_B R16, R28 ;  /* 0x0000001cff10723e */ /* 0x000fc400020006ff */
[----:B--2---:R0:W-:Y:S04]  /*2d640*/  STL [R1+0x1fe4], R11 ;  /* 0x001fe40b01007387 */ /* 0x0041e80000100800 */
[----:B0-----:R-:W2:Y:S04]  /*2d650*/  LDL.LU R11, [R1+0x694] ;  /* 0x00069400010b7983 */ /* 0x001ea80000300800 */
[----:B------:R-:W3:Y:S04]  /*2d660*/  LDL.LU R28, [R1+0x6bc] ;  /* 0x0006bc00011c7983 */ /* 0x000ee80000300800 */
[----:B------:R-:W2:Y:S01]  /*2d670*/  LDL.LU R10, [R1+0x6b8] ;  /* 0x0006b800010a7983 */ /* 0x000ea20000300800 */
[----:B------:R-:W-:-:S02]  /*2d680*/  IMAD R18, R18, 0x100, R29 ;  /* 0x0000010012127824 */ /* 0x000fc400078e021d */
[----:B------:R-:W-:Y:S01]  /*2d690*/  IMAD R19, R19, 0x100, R0 ;  /* 0x0000010013137824 */ /* 0x000fe200078e0200 */
        /* <DEDUP_REMOVED lines=8> */
[----:B------:R-:W2:Y:S04]  /*2d720*/  LDL.LU R29, [R1+0x6c4] ;  /* 0x0006c400011d7983 */ /* 0x000ea80000300800 */
[----:B------:R-:W2:Y:S04]  /*2d730*/  LDL.LU R0, [R1+0x6c0] ;  /* 0x0006c00001007983 */ /* 0x000ea80000300800 */
[----:B------:R-:W2:Y:S04]  /*2d740*/  LDL.LU R24, [R1+0x70c] ;  /* 0x00070c0001187983 */ /* 0x000ea80000300800 */
[----:B------:R-:W2:Y:S04]  /*2d750*/  LDL.LU R25, [R1+0x6c8] ;  /* 0x0006c80001197983 */ /* 0x000ea80000300800 */
[----:B----4-:R-:W-:Y:S04]  /*2d760*/  STL.64 [R1+0x1fb0], R6 ;  /* 0x001fb00601007387 */ /* 0x010fe80000100a00 */
[----:B------:R0:W-:Y:S04]  /*2d770*/  STL.64 [R1+0x1fa8], R4 ;  /* 0x001fa80401007387 */ /* 0x0001e80000100a00 */
[----:B0-----:R-:W4:Y:S04]  /*2d780*/  LDL.LU R4, [R1+0x120] ;  /* 0x0001200001047983 */ /* 0x001f280000300800 */
[----:B------:R-:W4:Y:S04]  /*2d790*/  LDL.LU R5, [R1+0x124] ;  /* 0x0001240001057983 */ /* 0x000f280000300800 */
[----:B------:R-:W3:Y:S04]  /*2d7a0*/  LDL.LU R6, [R1+0x128] ;  /* 0x0001280001067983 */ /* 0x000ee80000300800 */
[----:B------:R-:W3:Y:S04]  /*2d7b0*/  LDL.LU R7, [R1+0x12c] ;  /* 0x00012c0001077983 */ /* 0x000ee80000300800 */
[----:B---3--:R-:W-:Y:S04]  /*2d7c0*/  STL.64 [R1+0x1fc0], R6 ;  /* 0x001fc00601007387 */ /* 0x008fe80000100a00 */
[----:B----4-:R0:W-:Y:S04]  /*2d7d0*/  STL.64 [R1+0x1fb8], R4 ;  /* 0x001fb80401007387 */ /* 0x0101e80000100a00 */
[----:B0-----:R-:W3:Y:S04]  /*2d7e0*/  LDL.LU R4, [R1+0x150] ;  /* 0x0001500001047983 */ /* 0x001ee80000300800 */
[----:B------:R-:W3:Y:S04]  /*2d7f0*/  LDL.LU R5, [R1+0x154] ;  /* 0x0001540001057983 */ /* 0x000ee80000300800 */
[----:B------:R-:W4:Y:S04]  /*2d800*/  LDL.LU R6, [R1+0x158] ;  /* 0x0001580001067983 */ /* 0x000f280000300800 */
[----:B------:R-:W4:Y:S04]  /*2d810*/  LDL.LU R7, [R1+0x15c] ;  /* 0x00015c0001077983 */ /* 0x000f280000300800 */
[----:B----4-:R-:W-:Y:S04]  /*2d820*/  STL.64 [R1+0x1fd0], R6 ;  /* 0x001fd00601007387 */ /* 0x010fe80000100a00 */
[----:B---3--:R0:W-:Y:S04]  /*2d830*/  STL.64 [R1+0x1fc8], R4 ;  /* 0x001fc80401007387 */ /* 0x0081e80000100a00 */
[----:B0-----:R-:W3:Y:S04]  /*2d840*/  LDL.LU R4, [R1+0x180] ;  /* 0x0001800001047983 */ /* 0x001ee80000300800 */
[----:B------:R-:W3:Y:S04]  /*2d850*/  LDL.LU R5, [R1+0x184] ;  /* 0x0001840001057983 */ /* 0x000ee80000300800 */
[----:B------:R-:W4:Y:S04]  /*2d860*/  LDL.LU R6, [R1+0x188] ;  /* 0x0001880001067983 */ /* 0x000f280000300800 */
[----:B------:R-:W4:Y:S01]  /*2d870*/  LDL.LU R7, [R1+0x18c] ;  /* 0x00018c0001077983 */ /* 0x000f220000300800 */
[----:B------:R-:W-:-:S02]  /*2d880*/  IMAD R12, R27, 0x100, R26 ;  /* 0x000001001b0c7824 */ /* 0x000fc400078e021a */
[----:B------:R-:W-:Y:S02]  /*2d890*/  IMAD R13, R22, 0x100, R23 ;  /* 0x00000100160d7824 */ /* 0x000fe400078e0217 */
[----:B------:R-:W-:Y:S02]  /*2d8a0*/  IMAD R14, R20, 0x100, R21 ;  /* 0x00000100140e7824 */ /* 0x000fe400078e0215 */
[----:B------:R-:W-:Y:S01]  /*2d8b0*/  IMAD R15, R15, 0x100, R3 ;  /* 0x000001000f0f7824 */ /* 0x000fe200078e0203 */
        /* <DEDUP_REMOVED lines=12> */
[----:B------:R-:W2:Y:S01]  /*2d980*/  LDL.LU R3, [R1+0x2008] ;  /* 0x0020080001037983 */ /* 0x000ea20000300800 */
[----:B------:R-:W-:-:S02]  /*2d990*/  F2FP.F16.E4M3.UNPACK_B R17, R17 ;  /* 0x00000011ff11723e */ /* 0x000fc400020006ff */
[----:B------:R-:W-:Y:S02]  /*2d9a0*/  F2FP.F16.E4M3.UNPACK_B R18, R18 ;  /* 0x00000012ff12723e */ /* 0x000fe400020006ff */
[----:B------:R-:W-:-:S07]  /*2d9b0*/  F2FP.F16.E4M3.UNPACK_B R19, R19 ;  /* 0x00000013ff13723e */ /* 0x000fce00020006ff */
[----:B--2---:R-:W-:-:S15]  /*2d9c0*/  HMMA.16816.F32 R8, R16, R2, R8 ;  /* 0x000000021008723c */ /* 0x004fde0000001808 */
[----:B------:R-:W-:-:S08]  /*2d9d0*/  NOP ;  /* 0x0000000000007918 */ /* 0x000fd00000000000 */
[----:B------:R-:W-:Y:S04]  /*2d9e0*/  STL.64 [R1+0x240], R8 ;  /* 0x0002400801007387 */ /* 0x000fe80000100a00 */
[----:B------:R0:W-:Y:S04]  /*2d9f0*/  STL.64 [R1+0x248], R10 ;  /* 0x0002480a01007387 */ /* 0x0001e80000100a00 */
[----:B0-----:R-:W2:Y:S04]  /*2da00*/  LDL.LU.64 R10, [R1+0x2000] ;  /* 0x00200000010a7983 */ /* 0x001ea80000300a00 */
[----:B------:R-:W3:Y:S02]  /*2da10*/  LDL.LU.64 R8, [R1+0x1ff8] ;  /* 0x001ff80001087983 */ /* 0x000ee40000300a00 */
[----:B---3--:R-:W-:Y:S02]  /*2da20*/  HMMA.16816.F32 R16, R16, R8, R4 ;  /* 0x000000081010723c */ /* 0x008fe40000001804 */
[----:B------:R-:W3:Y:S04]  /*2da30*/  LDL.LU.64 R6, [R1+0x1ff0] ;  /* 0x001ff00001067983 */ /* 0x000ee80000300a00 */
[----:B------:R-:W3:-:S15]  /*2da40*/  LDL.LU.64 R4, [R1+0x1fe8] ;  /* 0x001fe80001047983 */ /* 0x000ede0000300a00 */
[----:B------:R-:W-:-:S02]  /*2da50*/  NOP ;  /* 0x0000000000007918 */ /* 0x000fc40000000000 */
[----:B------:R0:W-:Y:S04]  /*2da60*/  STL.64 [R1+0x220], R16 ;  /* 0x0002201001007387 */ /* 0x0001e80000100a00 */
[----:B------:R1:W-:Y:S04]  /*2da70*/  STL.64 [R1+0x228], R18 ;  /* 0x0002281201007387 */ /* 0x0003e80000100a00 */
[----:B0-----:R-:W2:Y:S04]  /*2da80*/  LDL.LU R16, [R1+0x690] ;  /* 0x0006900001107983 */ /* 0x001ea80000300800 */
[----:B------:R-:W4:Y:S04]  /*2da90*/  LDL.LU R17, [R1+0x698] ;  /* 0x0006980001117983 */ /* 0x000f280000300800 */
[----:B-1----:R-:W3:Y:S04]  /*2daa0*/  LDL.LU R18, [R1+0x6a0] ;  /* 0x0006a00001127983 */ /* 0x002ee80000300800 */
[----:B------:R-:W3:Y:S01]  /*2dab0*/  LDL.LU R19, [R1+0x6a8] ;  /* 0x0006a80001137983 */ /* 0x000ee20000300800 */
[----:B--2---:R-:W-:-:S03]  /*2dac0*/  IMAD R16, R16, 0x100, R11 ;  /* 0x0000010010107824 */ /* 0x004fc600078e020b */
[----:B------:R-:W4:Y:S02]  /*2dad0*/  LDL.LU R11, [R1+0x1fe4] ;  /* 0x001fe400010b7983 */ /* 0x000f240000300800 */
[----:B----4-:R-:W-:Y:S02]  /*2dae0*/  IMAD R17, R17, 0x100, R11 ;  /* 0x0000010011117824 */ /* 0x010fe400078e020b */
[----:B------:R-:W2:Y:S01]  /*2daf0*/  LDL.LU R11, [R1+0x1fe0] ;  /* 0x001fe000010b7983 */ /* 0x000ea20000300800 */
[----:B------:R-:W-:Y:S02]  /*2db00*/  F2FP.F16.E4M3.UNPACK_B R12, R12 ;  /* 0x0000000cff0c723e */ /* 0x000fe400020006ff */
[----:B------:R-:W-:Y:S02]  /*2db10*/  F2FP.F16.E4M3.UNPACK_B R13, R13 ;  /* 0x0000000dff0d723e */ /* 0x000fe400020006ff */
[----:B------:R-:W-:Y:S02]  /*2db20*/  F2FP.F16.E4M3.UNPACK_B R14, R14 ;  /* 0x0000000eff0e723e */ /* 0x000fe400020006ff */
[----:B------:R-:W-:-:S07]  /*2db30*/  F2FP.F16.E4M3.UNPACK_B R15, R15 ;  /* 0x0000000fff0f723e */ /* 0x000fce00020006ff */
[----:B---3--:R-:W-:Y:S01]  /*2db40*/  HMMA.16816.F32 R4, R12, R2, R4 ;  /* 0x000000020c04723c */ /* 0x008fe20000001804 */
[----:B--2---:R-:W-:Y:S02]  /*2db50*/  IMAD R18, R18, 0x100, R11 ;  /* 0x0000010012127824 */ /* 0x004fe400078e020b */
        /* <DEDUP_REMOVED lines=8> */
[----:B------:R-:W-:-:S02]  /*2dbe0*/  F2FP.F16.E4M3.UNPACK_B R16, R16 ;  /* 0x00000010ff10723e */ /* 0x000fc400020006ff */
[----:B------:R-:W-:Y:S02]  /*2dbf0*/  F2FP.F16.E4M3.UNPACK_B R17, R17 ;  /* 0x00000011ff11723e */ /* 0x000fe400020006ff */
[----:B------:R-:W-:Y:S02]  /*2dc00*/  F2FP.F16.E4M3.UNPACK_B R18, R18 ;  /* 0x00000012ff12723e */ /* 0x000fe400020006ff */
[----:B------:R-:W-:Y:S01]  /*2dc10*/  F2FP.F16.E4M3.UNPACK_B R19, R19 ;  /* 0x00000013ff13723e */ /* 0x000fe200020006ff */
[----:B---3--:R-:W-:Y:S01]  /*2dc20*/  HMMA.16816.F32 R12, R12, R8, R4 ;  /* 0x000000080c0c723c */ /* 0x008fe20000001804 */
[----:B------:R-:W3:Y:S04]  /*2dc30*/  LDL.LU.64 R6, [R1+0x1fc0] ;  /* 0x001fc00001067983 */ /* 0x000ee80000300a00 */
[----:B------:R-:W3:-:S15]  /*2dc40*/  LDL.LU.64 R4, [R1+0x1fb8] ;  /* 0x001fb80001047983 */ /* 0x000ede0000300a00 */
[----:B------:R-:W-:-:S03]  /*2dc50*/  NOP ;  /* 0x0000000000007918 */ /* 0x000fc60000000000 */
[----:B------:R-:W-:Y:S04]  /*2dc60*/  STL.64 [R1+0x1e0], R12 ;  /* 0x0001e00c01007387 */ /* 0x000fe80000100a00 */
[----:B------:R0:W-:Y:S04]  /*2dc70*/  STL.64 [R1+0x1e8], R14 ;  /* 0x0001e80e01007387 */ /* 0x0001e80000100a00 */
[----:B0-----:R-:W2:Y:S01]  /*2dc80*/  LDL.LU R15, [R1+0x6b4] ;  /* 0x0006b400010f7983 */ /* 0x001ea20000300800 */
[----:B---3--:R-:W-:-:S15]  /*2dc90*/  HMMA.16816.F32 R4, R16, R2, R4 ;  /* 0x000000021004723c */ /* 0x008fde0000001804 */
[----:B------:R-:W-:-:S08]  /*2dca0*/  NOP ;  /* 0x0000000000007918 */ /* 0x000fd00000000000 */
[----:B------:R-:W-:Y:S04]  /*2dcb0*/  STL.64 [R1+0x1c0], R4 ;  /* 0x0001c00401007387 */ /* 0x000fe80000100a00 */
[----:B------:R0:W-:Y:S04]  /*2dcc0*/  STL.64 [R1+0x1c8], R6 ;  /* 0x0001c80601007387 */ /* 0x0001e80000100a00 */
[----:B0-----:R-:W3:Y:S04]  /*2dcd0*/  LDL.LU.64 R6, [R1+0x1fb0] ;  /* 0x001fb00001067983 */ /* 0x001ee80000300a00 */
[----:B------:R-:W3:Y:S04]  /*2dce0*/  LDL.LU.64 R4, [R1+0x1fa8] ;  /* 0x001fa80001047983 */ /* 0x000ee80000300a00 */
[----:B------:R-:W-:Y:S01]  /*2dcf0*/  STL [R1+0x1fa0], R3 ;  /* 0x001fa00301007387 */ /* 0x000fe20000100800 */
[----:B--2---:R-:W-:Y:S01]  /*2dd00*/  IMAD R12, R11, 0x100, R15 ;  /* 0x000001000b0c7824 */ /* 0x004fe200078e020f */
[----:B---3--:R-:W-:-:S15]  /*2dd10*/  HMMA.16816.F32 R4, R16, R8, R4 ;  /* 0x000000081004723c */ /* 0x008fde0000001804 */
[----:B------:R-:W-:-:S08]  /*2dd20*/  NOP ;  /* 0x0000000000007918 */ /* 0x000fd00000000000 */
[----:B------:R0:W-:Y:S04]  /*2dd30*/  STL.64 [R1+0x1b0], R4 ;  /* 0x0001b00401007387 */ /* 0x0001e80000100a00 */
[----:B------:R1:W-:Y:S04]  /*2dd40*/  STL.64 [R1+0x1b8], R6 ;  /* 0x0001b80601007387 */ /* 0x0003e80000100a00 */
[----:B0-----:R-:W2:Y:S04]  /*2dd50*/  LDL.LU R4, [R1+0x50] ;  /* 0x0000500001047983 */ /* 0x001ea80000300800 */
[----:B------:R-:W2:Y:S04]  /*2dd60*/  LDL.LU R5, [R1+0x54] ;  /* 0x0000540001057983 */ /* 0x000ea80000300800 */
[----:B-1----:R-:W3:Y:S04]  /*2dd70*/  LDL.LU R6, [R1+0x58] ;  /* 0x0000580001067983 */ /* 0x002ee80000300800 */
[----:B------:R-:W3:Y:S04]  /*2dd80*/  LDL.LU R7, [R1+0x5c] ;  /* 0x00005c0001077983 */ /* 0x000ee80000300800 */
[----:B------:R-:W4:Y:S04]  /*2dd90*/  LDL.LU R11, [R1+0x75c] ;  /* 0x00075c00010b7983 */ /* 0x000f280000300800 */
[----:B----4-:R0:W-:Y:S04]  /*2dda0*/  STL [R1+0x1f70], R11 ;  /* 0x001f700b01007387 */ /* 0x0101e80000100800 */
[----:B0-----:R-:W4:Y:S04]  /*2ddb0*/  LDL.LU R11, [R1+0x758] ;  /* 0x00075800010b7983 */ /* 0x001f280000300800 */
[----:B----4-:R0:W-:Y:S04]  /*2ddc0*/  STL [R1+0x1f74], R11 ;  /* 0x001f740b01007387 */ /* 0x0101e80000100800 */
[----:B0-----:R-:W4:Y:S04]  /*2ddd0*/  LDL.LU R11, [R1+0x750] ;  /* 0x00075000010b7983 */ /* 0x001f280000300800 */
[----:B----4-:R0:W-:Y:S04]  /*2dde0*/  STL [R1+0x1f78], R11 ;  /* 0x001f780b01007387 */ /* 0x0101e80000100800 */
[----:B0-----:R-:W4:Y:S01]  /*2ddf0*/  LDL.LU R11, [R1+0x73c] ;  /* 0x00073c00010b7983 */ /* 0x001f220000300800 */
[----:B------:R-:W-:-:S03]  /*2de00*/  IMAD R13, R10, 0x100, R28 ;  /* 0x000001000a0d7824 */ /* 0x000fc600078e021c */
[----:B----4-:R0:W-:Y:S04]  /*2de10*/  STL [R1+0x1f7c], R11 ;  /* 0x001f7c0b01007387 */ /* 0x0101e80000100800 */
[----:B0-----:R-:W4:Y:S04]  /*2de20*/  LDL.LU R11, [R1+0x734] ;  /* 0x00073400010b7983 */ /* 0x001f280000300800 */
[----:B------:R-:W2:Y:S04]  /*2de30*/  LDL.LU R28, [R1+0x768] ;  /* 0x00076800011c7983 */ /* 0x000ea80000300800 */
[----:B------:R-:W4:Y:S01]  /*2de40*/  LDL.LU R10, [R1+0x764] ;  /* 0x00076400010a7983 */ /* 0x000f220000300800 */
[----:B------:R-:W-:-:S02]  /*2de50*/  IMAD R14, R0, 0x100, R29 ;  /* 0x00000100000e7824 */ /* 0x000fc400078e021d */
[----:B------:R-:W-:Y:S01]  /*2de60*/  IMAD R15, R25, 0x100, R24 ;  /* 0x00000100190f7824 */ /* 0x000fe200078e0218 */
[----:B----4-:R-:W-:Y:S04]  /*2de70*/  STL.64 [R1+0x1f98], R10 ;  /* 0x001f980a01007387 */ /* 0x010fe80000100a00 */
[----:B------:R0:W-:Y:S04]  /*2de80*/  STL.64 [R1+0x1f90], R8 ;  /* 0x001f900801007387 */ /* 0x0001e80000100a00 */
        /* <DEDUP_REMOVED lines=10> */
[----:B---3--:R-:W-:Y:S04]  /*2df30*/  STL.64 [R1+0x1f48], R6 ;  /* 0x001f480601007387 */ /* 0x008fe80000100a00 */
[----:B--2---:R0:W-:Y:S04]  /*2df40*/  STL.64 [R1+0x1f40], R4 ;  /* 0x001f400401007387 */ /* 0x0041e80000100a00 */
[----:B0-----:R-:W2:Y:S04]  /*2df50*/  LDL.LU R4, [R1+0x60] ;  /* 0x0000600001047983 */ /* 0x001ea80000300800 */
        /* <DEDUP_REMOVED lines=17> */
[----:B------:R-:W-:Y:S02]  /*2e070*/  IMAD R18, R20, 0x100, R21 ;  /* 0x0000010014127824 */ /* 0x000fe400078e0215 */
[----:B----4-:R-:W-:Y:S01]  /*2e080*/  IMAD R19, R19, 0x100, R3 ;  /* 0x0000010013137824 */ /* 0x010fe200078e0203 */
[----:B---3--:R-:W-:Y:S04]  /*2e090*/  STL.64 [R1+0x1f88], R6 ;  /* 0x001f880601007387 */ /* 0x008fe80000100a00 */
[----:B--2---:R0:W-:Y:S04]  /*2e0a0*/  STL.64 [R1+0x1f80], R4 ;  /* 0x001f800401007387 */ /* 0x0041e80000100a00 */
[----:B0-----:R-:W2:Y:S04]  /*2e0b0*/  LDL.LU R4, [R1+0x90] ;  /* 0x0000900001047983 */ /* 0x001ea80000300800 */
[----:B------:R-:W2:Y:S04]  /*2e0c0*/  LDL.LU R5, [R1+0x94] ;  /* 0x0000940001057983 */ /* 0x000ea80000300800 */
[----:B------:R-:W2:Y:S04]  /*2e0d0*/  LDL.LU R6, [R1+0x98] ;  /* 0x0000980001067983 */ /* 0x000ea80000300800 */
[----:B------:R-:W2:Y:S04]  /*2e0e0*/  LDL.LU R7, [R1+0x9c] ;  /* 0x00009c0001077983 */ /* 0x000ea80000300800 */
[----:B------:R-:W3:Y:S04]  /*2e0f0*/  LDL.LU R26, [R1+0x780] ;  /* 0x00078000011a7983 */ /* 0x000ee80000300800 */
[----:B------:R-:W3:Y:S04]  /*2e100*/  LDL.LU R27, [R1+0x77c] ;  /* 0x00077c00011b7983 */ /* 0x000ee80000300800 */
[----:B------:R-:W4:Y:S04]  /*2e110*/  LDL.LU R23, [R1+0x788] ;  /* 0x0007880001177983 */ /* 0x000f280000300800 */
[----:B------:R-:W4:Y:S04]  /*2e120*/  LDL.LU R22, [R1+0x784] ;  /* 0x0007840001167983 */ /* 0x000f280000300800 */
[----:B------:R-:W3:Y:S04]  /*2e130*/  LDL.LU R21, [R1+0x790] ;  /* 0x0007900001157983 */ /* 0x000ee80000300800 */
[----:B------:R-:W3:Y:S04]  /*2e140*/  LDL.LU R20, [R1+0x78c] ;  /* 0x00078c0001147983 */ /* 0x000ee80000300800 */
[----:B------:R-:W2:Y:S01]  /*2e150*/  LDL.LU R3, [R1+0x1fa0] ;  /* 0x001fa00001037983 */ /* 0x000ea20000300800 */
[----:B------:R-:W-:-:S02]  /*2e160*/  F2FP.F16.E4M3.UNPACK_B R12, R12 ;  /* 0x0000000cff0c723e */ /* 0x000fc400020006ff */
[----:B------:R-:W-:Y:S02]  /*2e170*/  F2FP.F16.E4M3.UNPACK_B R13, R13 ;  /* 0x0000000dff0d723e */ /* 0x000fe400020006ff */
[----:B------:R-:W-:Y:S02]  /*2e180*/  F2FP.F16.E4M3.UNPACK_B R14, R14 ;  /* 0x0000000eff0e723e */ /* 0x000fe400020006ff */
[----:B------:R-:W-:-:S07]  /*2e190*/  F2FP.F16.E4M3.UNPACK_B R15, R15 ;  /* 0x0000000fff0f723e */ /* 0x000fce00020006ff */
[----:B--2---:R-:W-:-:S15]  /*2e1a0*/  HMMA.16816.F32 R8, R12, R2, R8 ;  /* 0x000000020c08723c */ /* 0x004fde0000001808 */
[----:B------:R-:W-:-:S08]  /*2e1b0*/  NOP ;  /* 0x0000000000007918 */ /* 0x000fd00000000000 */
[----:B------:R-:W-:Y:S04]  /*2e1c0*/  STL.64 [R1+0x1a0], R8 ;  /* 0x0001a00801007387 */ /* 0x000fe80000100a00 */
[----:B------:R0:W-:Y:S04]  /*2e1d0*/  STL.64 [R1+0x1a8], R10 ;  /* 0x0001a80a01007387 */ /* 0x0001e80000100a00 */
[----:B0-----:R-:W2:Y:S04]  /*2e1e0*/  LDL.LU.64 R10, [R1+0x1f98] ;  /* 0x001f9800010a7983 */ /* 0x001ea80000300a00 */
[----:B------:R-:W4:Y:S02]  /*2e1f0*/  LDL.LU.64 R8, [R1+0x1f90] ;  /* 0x001f900001087983 */ /* 0x000f240000300a00 */
[----:B----4-:R-:W-:Y:S02]  /*2e200*/  HMMA.16816.F32 R12, R12, R8, R4 ;  /* 0x000000080c0c723c */ /* 0x010fe40000001804 */
[----:B------:R-:W4:Y:S04]  /*2e210*/  LDL.LU.64 R6, [R1+0x1f88] ;  /* 0x001f880001067983 */ /* 0x000f280000300a00 */
[----:B------:R-:W4:-:S15]  /*2e220*/  LDL.LU.64 R4, [R1+0x1f80] ;  /* 0x001f800001047983 */ /* 0x000f1e0000300a00 */
[----:B------:R-:W-:-:S02]  /*2e230*/  NOP ;  /* 0x0000000000007918 */ /* 0x000fc40000000000 */
[----:B------:R0:W-:Y:S04]  /*2e240*/  STL.64 [R1+0x180], R12 ;  /* 0x0001800c01007387 */ /* 0x0001e80000100a00 */
[----:B------:R1:W-:Y:S04]  /*2e250*/  STL.64 [R1+0x188], R14 ;  /* 0x0001880e01007387 */ /* 0x0003e80000100a00 */
[----:B0-----:R-:W2:Y:S04]  /*2e260*/  LDL.LU R12, [R1+0x730] ;  /* 0x00073000010c7983 */ /* 0x001ea80000300800 */
[----:B------:R-:W3:Y:S04]  /*2e270*/  LDL.LU R13, [R1+0x738] ;  /* 0x00073800010d7983 */ /* 0x000ee80000300800 */
[----:B-1----:R-:W4:Y:S04]  /*2e280*/  LDL.LU R14, [R1+0x740] ;  /* 0x00074000010e7983 */ /* 0x002f280000300800 */
[----:B------:R-:W4:Y:S01]  /*2e290*/  LDL.LU R15, [R1+0x754] ;  /* 0x00075400010f7983 */ /* 0x000f220000300800 */
[----:B--2---:R-:W-:-:S03]  /*2e2a0*/  IMAD R12, R12, 0x100, R11 ;  /* 0x000001000c0c7824 */ /* 0x004fc600078e020b */
[----:B------:R-:W3:Y:S02]  /*2e2b0*/  LDL.LU R11, [R1+0x1f7c] ;  /* 0x001f7c00010b7983 */ /* 0x000ee40000300800 */
[----:B---3--:R-:W-:Y:S02]  /*2e2c0*/  IMAD R13, R13, 0x100, R11 ;  /* 0x000001000d0d7824 */ /* 0x008fe400078e020b */
[----:B------:R-:W2:Y:S01]  /*2e2d0*/  LDL.LU R11, [R1+0x1f78] ;  /* 0x001f7800010b7983 */ /* 0x000ea20000300800 */
[----:B------:R-:W-:Y:S02]  /*2e2e0*/  F2FP.F16.E4M3.UNPACK_B R16, R16 ;  /* 0x00000010ff10723e */ /* 0x000fe400020006ff */
[----:B------:R-:W-:Y:S02]  /*2e2f0*/  F2FP.F16.E4M3.UNPACK_B R17, R17 ;  /* 0x00000011ff11723e */ /* 0x000fe400020006ff */
[----:B------:R-:W-:Y:S02]  /*2e300*/  F2FP.F16.E4M3.UNPACK_B R18, R18 ;  /* 0x00000012ff12723e */ /* 0x000fe400020006ff */
[----:B------:R-:W-:-:S07]  /*2e310*/  F2FP.F16.E4M3.UNPACK_B R19, R19 ;  /* 0x00000013ff13723e */ /* 0x000fce00020006ff */
[----:B----4-:R-:W-:Y:S01]  /*2e320*/  HMMA.16816.F32 R4, R16, R2, R4 ;  /* 0x000000021004723c */ /* 0x010fe20000001804 */
        /* <DEDUP_REMOVED lines=26> */
[----:B------:R0:W-:Y:S01]  /*2e4d0*/  STL [R1+0x1f38], R3 ;  /* 0x001f380301007387 */ /* 0x0001e20000100800 */
[----:B---3--:R-:W-:Y:S07]  /*2e4e0*/  HMMA.16816.F32 R4, R12, R8, R4 ;  /* 0x000000080c04723c */ /* 0x008fee0000001804 */
[----:B------:R-:W-:-:S02]  /*2e4f0*/  IMAD R14, R20, 0x100, R21 ;  /* 0x00000100140e7824 */ /* 0x000fc400078e0215 */
[----:B------:R-:W-:-:S14]  /*2e500*/  IMAD R13, R22, 0x100, R23 ;  /* 0x00000100160d7824 */ /* 0x000fdc00078e0217 */
[----:B------:R-:W-:Y:S04]  /*2e510*/  STL.64 [R1+0x120], R4 ;  /* 0x0001200401007387 */ /* 0x000fe80000100a00 */
[----:B------:R-:W-:Y:S04]  /*2e520*/  STL.64 [R1+0x128], R6 ;  /* 0x0001280601007387 */ /* 0x000fe80000100a00 */
[----:B0-----:R-:W3:Y:S04]  /*2e530*/  LDL.LU R3, [R1+0x798] ;  /* 0x0007980001037983 */ /* 0x001ee80000300800 */
[----:B------:R-:W3:Y:S04]  /*2e540*/  LDL.LU R15, [R1+0x794] ;  /* 0x00079400010f7983 */ /* 0x000ee80000300800 */
[----:B------:R-:W4:Y:S04]  /*2e550*/  LDL.LU R20, [R1+0x7a0] ;  /* 0x0007a00001147983 */ /* 0x000f280000300800 */
        /* <DEDUP_REMOVED lines=15> */
[----:B------:R-:W4:Y:S04]  /*2e650*/  LDL.LU R4, [R1+0x10] ;  /* 0x0000100001047983 */ /* 0x000f280000300800 */
[----:B----4-:R-:W-:Y:S04]  /*2e660*/  STL [R1+0x1ef0], R4 ;  /* 0x001ef00401007387 */ /* 0x010fe80000100800 */
[----:B------:R-:W4:Y:S04]  /*2e670*/  LDL.LU R5, [R1+0x14] ;  /* 0x0000140001057983 */ /* 0x000f280000300800 */
[----:B----4-:R0:W-:Y:S04]  /*2e680*/  STL [R1+0x1ef4], R5 ;  /* 0x001ef40501007387 */ /* 0x0101e80000100800 */
[----:B------:R-:W4:Y:S04]  /*2e690*/  LDL.LU R6, [R1+0x18] ;  /* 0x0000180001067983 */ /* 0x000f280000300800 */
[----:B------:R-:W4:Y:S04]  /*2e6a0*/  LDL.LU R7, [R1+0x1c] ;  /* 0x00001c0001077983 */ /* 0x000f280000300800 */
[----:B0-----:R-:W2:Y:S04]  /*2e6b0*/  LDL.LU R5, [R1+0x7c0] ;  /* 0x0007c00001057983 */ /* 0x001ea80000300800 */
[----:B------:R-:W2:Y:S01]  /*2e6c0*/  LDL.LU R4, [R1+0x7c8] ;  /* 0x0007c80001047983 */ /* 0x000ea20000300800 */
[----:B------:R-:W-:-:S02]  /*2e6d0*/  IMAD R18, R0, 0x100, R29 ;  /* 0x0000010000127824 */ /* 0x000fc400078e021d */
[----:B------:R-:W-:Y:S02]  /*2e6e0*/  IMAD R16, R11, 0x100, R19 ;  /* 0x000001000b107824 */ /* 0x000fe400078e0213 */
[----:B------:R-:W-:Y:S02]  /*2e6f0*/  IMAD R19, R25, 0x100, R24 ;  /* 0x0000010019137824 */ /* 0x000fe400078e0218 */
[----:B------:R-:W-:Y:S02]  /*2e700*/  IMAD R12, R27, 0x100, R26 ;  /* 0x000001001b0c7824 */ /* 0x000fe400078e021a */
[----:B------:R-:W-:Y:S02]  /*2e710*/  IMAD R17, R10, 0x100, R28 ;  /* 0x000001000a117824 */ /* 0x000fe400078e021c */
[----:B---3--:R-:W-:Y:S01]  /*2e720*/  IMAD R15, R15, 0x100, R3 ;  /* 0x000001000f0f7824 */ /* 0x008fe200078e0203 */
[----:B----4-:R-:W-:Y:S04]  /*2e730*/  STL.64 [R1+0x1f00], R6 ;  /* 0x001f000601007387 */ /* 0x010fe80000100a00 */
[----:B--2---:R0:W-:Y:S04]  /*2e740*/  STL.64 [R1+0x1ef8], R4 ;  /* 0x001ef80401007387 */ /* 0x0041e80000100a00 */
[----:B0-----:R-:W2:Y:S04]  /*2e750*/  LDL.LU R4, [R1+0x20] ;  /* 0x0000200001047983 */ /* 0x001ea80000300800 */
[----:B------:R-:W2:Y:S04]  /*2e760*/  LDL.LU R5, [R1+0x24] ;  /* 0x0000240001057983 */ /* 0x000ea80000300800 */
[----:B------:R-:W2:Y:S04]  /*2e770*/  LDL.LU R6, [R1+0x28] ;  /* 0x0000280001067983 */ /* 0x000ea80000300800 */
[----:B------:R-:W2:Y:S04]  /*2e780*/  LDL.LU R7, [R1+0x2c] ;  /* 0x00002c0001077983 */ /* 0x000ea80000300800 */
[----:B------:R-:W3:Y:S04]  /*2e790*/  LDL.LU R0, [R1+0x7e0] ;  /* 0x0007e00001007983 */ /* 0x000ee80000300800 */
[----:B------:R-:W4:Y:S04]  /*2e7a0*/  LDL.LU R29, [R1+0x7e8] ;  /* 0x0007e800011d7983 */ /* 0x000f280000300800 */
[----:B------:R-:W4:Y:S04]  /*2e7b0*/  LDL.LU R24, [R1] ;  /* 0x0000000001187983 */ /* 0x000f280000300800 */
        /* <DEDUP_REMOVED lines=19> */
[----:B------:R-:W3:-:S15]  /*2e8f0*/  LDL.LU.64 R20, [R1+0x1f18] ;  /* 0x001f180001147983 */ /* 0x000ede0000300a00 */
[----:B------:R-:W-:-:S02]  /*2e900*/  NOP ;  /* 0x0000000000007918 */ /* 0x000fc40000000000 */
[----:B------:R0:W-:Y:S04]  /*2e910*/  STL.64 [R1+0xf0], R16 ;  /* 0x0000f01001007387 */ /* 0x0001e80000100a00 */
[----:B------:R1:W-:Y:S04]  /*2e920*/  STL.64 [R1+0xf8], R18 ;  /* 0x0000f81201007387 */ /* 0x0003e80000100a00 */
[----:B0-----:R-:W3:Y:S04]  /*2e930*/  LDL.LU R16, [R1+0x79c] ;  /* 0x00079c0001107983 */ /* 0x001ee80000300800 */
[----:B------:R-:W4:Y:S04]  /*2e940*/  LDL.LU R17, [R1+0x7a4] ;  /* 0x0007a40001117983 */ /* 0x000f280000300800 */
[----:B-1----:R-:W2:Y:S04]  /*2e950*/  LDL.LU R18, [R1+0x7ac] ;  /* 0x0007ac0001127983 */ /* 0x002ea80000300800 */
[----:B------:R-:W2:Y:S01]  /*2e960*/  LDL.LU R19, [R1+0x7b4] ;  /* 0x0007b40001137983 */ /* 0x000ea20000300800 */
[----:B---3--:R-:W-:-:S02]  /*2e970*/  IMAD R16, R16, 0x100, R20 ;  /* 0x0000010010107824 */ /* 0x008fc400078e0214 */
[----:B----4-:R-:W-:Y:S01]  /*2e980*/  IMAD R17, R17, 0x100, R21 ;  /* 0x0000010011117824 */ /* 0x010fe200078e0215 */
[----:B------:R-:W3:Y:S04]  /*2e990*/  LDL.LU R20, [R1+0x1f14] ;  /* 0x001f140001147983 */ /* 0x000ee80000300800 */
[----:B------:R-:W3:Y:S01]  /*2e9a0*/  LDL.LU R21, [R1+0x1f10] ;  /* 0x001f100001157983 */ /* 0x000ee20000300800 */
[----:B--2---:R-:W-:Y:S02]  /*2e9b0*/  IMAD R18, R18, 0x100, R22 ;  /* 0x0000010012127824 */ /* 0x004fe400078e0216 */
[----:B------:R-:W-:Y:S01]  /*2e9c0*/  IMAD R19, R19, 0x100, R23 ;  /* 0x0000010013137824 */ /* 0x000fe200078e0217 */
[----:B------:R-:W3:Y:S04]  /*2e9d0*/  LDL.LU R22, [R1+0x1f0c] ;  /* 0x001f0c0001167983 */ /* 0x000ee80000300800 */
[----:B------:R-:W3:Y:S01]  /*2e9e0*/  LDL.LU R23, [R1+0x1f08] ;  /* 0x001f080001177983 */ /* 0x000ee20000300800 */
[----:B------:R-:W-:-:S02]  /*2e9f0*/  F2FP.F16.E4M3.UNPACK_B R12, R12 ;  /* 0x0000000cff0c723e */ /* 0x000fc400020006ff */
[----:B------:R-:W-:Y:S02]  /*2ea00*/  F2FP.F16.E4M3.UNPACK_B R13, R13 ;  /* 0x0000000dff0d723e */ /* 0x000fe400020006ff */
[----:B------:R-:W-:Y:S02]  /*2ea10*/  F2FP.F16.E4M3.UNPACK_B R14, R14 ;  /* 0x0000000eff0e723e */ /* 0x000fe400020006ff */
[----:B------:R-:W-:-:S07]  /*2ea20*/  F2FP.F16.E4M3.UNPACK_B R15, R15 ;  /* 0x0000000fff0f723e */ /* 0x000fce00020006ff */
[C---:B---3--:R-:W-:Y:S06]  /*2ea30*/  HMMA.16816.F32 R20, R12.reuse, R2, R20 ;  /* 0x000000020c14723c */ /* 0x048fec0000001814 */
[----:B------:R-:W-:-:S15]  /*2ea40*/  HMMA.16816.F32 R12, R12, R8, R4 ;  /* 0x000000080c0c723c */ /* 0x000fde0000001804 */
[----:B------:R-:W-:-:S02]  /*2ea50*/  NOP ;  /* 0x0000000000007918 */ /* 0x000fc40000000000 */
[----:B------:R0:W-:Y:S04]  /*2ea60*/  STL.64 [R1+0xe0], R20 ;  /* 0x0000e01401007387 */ /* 0x0001e80000100a00 */
[----:B------:R1:W-:Y:S04]  /*2ea70*/  STL.64 [R1+0xe8], R22 ;  /* 0x0000e81601007387 */ /* 0x0003e80000100a00 */
[----:B0-----:R-:W2:Y:S04]  /*2ea80*/  LDL.LU R20, [R1+0x7ec] ;  /* 0x0007ec0001147983 */ /* 0x001ea80000300800 */
[----:B------:R-:W3:Y:S04]  /*2ea90*/  LDL.LU R21, [R1+0x7f8] ;  /* 0x0007f80001157983 */ /* 0x000ee80000300800 */
[----:B-1----:R-:W3:Y:S04]  /*2eaa0*/  LDL.LU R22, [R1+0x7f4] ;  /* 0x0007f40001167983 */ /* 0x002ee80000300800 */
[----:B------:R-:W4:Y:S04]  /*2eab0*/  LDL.LU R23, [R1+0x800] ;  /* 0x0008000001177983 */ /* 0x000f280000300800 */
[----:B------:R-:W2:Y:S04]  /*2eac0*/  LDL.LU.64 R6, [R1+0x1f00] ;  /* 0x001f000001067983 */ /* 0x000ea80000300a00 */
[----:B------:R-:W3:Y:S04]  /*2ead0*/  LDL.LU.64 R4, [R1+0x1ef8] ;  /* 0x001ef80001047983 */ /* 0x000ee80000300a00 */
[----:B------:R0:W-:Y:S04]  /*2eae0*/  STL.64 [R1+0xc0], R12 ;  /* 0x0000c00c01007387 */ /* 0x0001e80000100a00 */
[----:B------:R1:W-:Y:S04]  /*2eaf0*/  STL.64 [R1+0xc8], R14 ;  /* 0x0000c80e01007387 */ /* 0x0003e80000100a00 */
[----:B0-----:R-:W3:Y:S04]  /*2eb00*/  LDL.LU R12, [R1+0x7bc] ;  /* 0x0007bc00010c7983 */ /* 0x001ee80000300800 */
[----:B------:R-:W4:Y:S04]  /*2eb10*/  LDL.LU R13, [R1+0x7c4] ;  /* 0x0007c400010d7983 */ /* 0x000f280000300800 */
[----:B-1----:R-:W2:Y:S04]  /*2eb20*/  LDL.LU R14, [R1+0x7cc] ;  /* 0x0007cc00010e7983 */ /* 0x002ea80000300800 */
[----:B------:R-:W2:Y:S01]  /*2eb30*/  LDL.LU R15, [R1+0x7e4] ;  /* 0x0007e400010f7983 */ /* 0x000ea20000300800 */
[----:B------:R-:W-:-:S02]  /*2eb40*/  F2FP.F16.E4M3.UNPACK_B R16, R16 ;  /* 0x00000010ff10723e */ /* 0x000fc400020006ff */
[----:B------:R-:W-:Y:S01]  /*2eb50*/  F2FP.F16.E4M3.UNPACK_B R17, R17 ;  /* 0x00000011ff11723e */ /* 0x000fe200020006ff */
[----:B---3--:R-:W-:Y:S02]  /*2eb60*/  IMAD R12, R12, 0x100, R5 ;  /* 0x000001000c0c7824 */ /* 0x008fe400078e0205 */
[----:B----4-:R-:W-:Y:S01]  /*2eb70*/  IMAD R13, R13, 0x100, R4 ;  /* 0x000001000d0d7824 */ /* 0x010fe200078e0204 */
[----:B------:R-:W3:Y:S04]  /*2eb80*/  LDL.LU R5, [R1+0x1ef4] ;  /* 0x001ef40001057983 */ /* 0x000ee80000300800 */
[----:B------:R-:W3:Y:S01]  /*2eb90*/  LDL.LU R4, [R1+0x1ef0] ;  /* 0x001ef00001047983 */ /* 0x000ee20000300800 */
[----:B------:R-:W-:Y:S02]  /*2eba0*/  F2FP.F16.E4M3.UNPACK_B R18, R18 ;  /* 0x00000012ff12723e */ /* 0x000fe400020006ff */
[----:B------:R-:W-:Y:S01]  /*2ebb0*/  F2FP.F16.E4M3.UNPACK_B R19, R19 ;  /* 0x00000013ff13723e */ /* 0x000fe200020006ff */
[----:B--2---:R-:W-:-:S02]  /*2ebc0*/  IMAD R14, R14, 0x100, R0 ;  /* 0x000001000e0e7824 */ /* 0x004fc400078e0200 */
[----:B------:R-:W-:Y:S01]  /*2ebd0*/  IMAD R15, R15, 0x100, R29 ;  /* 0x000001000f0f7824 */ /* 0x000fe200078e021d */
[----:B------:R-:W2:Y:S04]  /*2ebe0*/  LDL.LU R0, [R1+0x1eec] ;  /* 0x001eec0001007983 */ /* 0x000ea80000300800 */
[----:B------:R-:W4:Y:S01]  /*2ebf0*/  LDL.LU R29, [R1+0x1ee8] ;  /* 0x001ee800011d7983 */ /* 0x000f220000300800 */
[C---:B---3--:R-:W-:Y:S06]  /*2ec00*/  HMMA.16816.F32 R4, R16.reuse, R2, R4 ;  /* 0x000000021004723c */ /* 0x048fec0000001804 */
[----:B------:R-:W-:-:S15]  /*2ec10*/  HMMA.16816.F32 R16, R16, R8, R24 ;  /* 0x000000081010723c */ /* 0x000fde0000001818 */
[----:B------:R-:W-:-:S02]  /*2ec20*/  NOP ;  /* 0x0000000000007918 */ /* 0x000fc40000000000 */
[----:B------:R-:W-:Y:S04]  /*2ec30*/  STL.64 [R1+0xa0], R4 ;  /* 0x0000a00401007387 */ /* 0x000fe80000100a00 */
[----:B------:R0:W-:Y:S04]  /*2ec40*/  STL.64 [R1+0xa8], R6 ;  /* 0x0000a80601007387 */ /* 0x0001e80000100a00 */
[----:B0-----:R-:W3:Y:S04]  /*2ec50*/  LDL.LU.64 R6, [R1+0x1ee0] ;  /* 0x001ee00001067983 */ /* 0x001ee80000300a00 */
[----:B------:R-:W2:Y:S04]  /*2ec60*/  LDL.LU.64 R4, [R1+0x1ed8] ;  /* 0x001ed80001047983 */ /* 0x000ea80000300a00 */
[----:B------:R-:W4:Y:S04]  /*2ec70*/  LDL.LU.64 R26, [R1+0x1ed0] ;  /* 0x001ed000011a7983 */ /* 0x000f280000300a00 */
[----:B------:R-:W4:Y:S04]  /*2ec80*/  LDL.LU.64 R24, [R1+0x1ec8] ;  /* 0x001ec80001187983 */ /* 0x000f280000300a00 */
[----:B------:R-:W-:Y:S04]  /*2ec90*/  STL.64 [R1+0x90], R16 ;  /* 0x0000901001007387 */ /* 0x000fe80000100a00 */
[----:B------:R0:W-:Y:S04]  /*2eca0*/  STL.64 [R1+0x98], R18 ;  /* 0x0000981201007387 */ /* 0x0001e80000100a00 */
[----:B0-----:R-:W3:Y:S01]  /*2ecb0*/  LDL.LU R19, [R1+0x7f0] ;  /* 0x0007f00001137983 */ /* 0x001ee20000300800 */
[----:B------:R-:W-:-:S02]  /*2ecc0*/  F2FP.F16.E4M3.UNPACK_B R12, R12 ;  /* 0x0000000cff0c723e */ /* 0x000fc400020006ff */
[----:B------:R-:W-:Y:S02]  /*2ecd0*/  F2FP.F16.E4M3.UNPACK_B R13, R13 ;  /* 0x0000000dff0d723e */ /* 0x000fe400020006ff */
[----:B------:R-:W-:Y:S02]  /*2ece0*/  F2FP.F16.E4M3.UNPACK_B R14, R14 ;  /* 0x0000000eff0e723e */ /* 0x000fe400020006ff */
[----:B------:R-:W-:Y:S01]  /*2ecf0*/  F2FP.F16.E4M3.UNPACK_B R15, R15 ;  /* 0x0000000fff0f723e */ /* 0x000fe200020006ff */
[----:B------:R-:W-:Y:S02]  /*2ed00*/  IMAD R17, R22, 0x100, R21 ;  /* 0x0000010016117824 */ /* 0x000fe400078e0215 */
[----:B------:R-:W-:Y:S01]  /*2ed10*/  IMAD R18, R11, 0x100, R23 ;  /* 0x000001000b127824 */ /* 0x000fe200078e0217 */
[----:B------:R-:W-:Y:S04]  /*2ed20*/  STL [R1+0x1eac], R2 ;  /* 0x001eac0201007387 */ /* 0x000fe80000100800 */
[----:B------:R-:W-:Y:S01]  /*2ed30*/  STL [R1+0x1ea8], R3 ;  /* 0x001ea80301007387 */ /* 0x000fe20000100800 */
[----:B---3--:R-:W-:-:S02]  /*2ed40*/  IMAD R16, R20, 0x100, R19 ;  /* 0x0000010014107824 */ /* 0x008fc400078e0213 */
[----:B----4-:R-:W-:-:S15]  /*2ed50*/  HMMA.16816.F32 R20, R12, R2, R24 ;  /* 0x000000020c14723c */ /* 0x010fde0000001818 */
[----:B------:R-:W-:-:S08]  /*2ed60*/  NOP ;  /* 0x0000000000007918 */ /* 0x000fd00000000000 */
[----:B------:R0:W-:Y:S04]  /*2ed70*/  STL.64 [R1+0x80], R20 ;  /* 0x0000801401007387 */ /* 0x0001e80000100a00 */
[----:B------:R1:W-:Y:S04]  /*2ed80*/  STL.64 [R1+0x88], R22 ;  /* 0x0000881601007387 */ /* 0x0003e80000100a00 */
[----:B0-----:R-:W3:Y:S04]  /*2ed90*/  LDL.LU R20, [R1+0x82c] ;  /* 0x00082c0001147983 */ /* 0x001ee80000300800 */
[----:B------:R-:W3:Y:S04]  /*2eda0*/  LDL.LU R21, [R1+0x838] ;  /* 0x0008380001157983 */ /* 0x000ee80000300800 */
[----:B-1----:R-:W4:Y:S04]  /*2edb0*/  LDL.LU R22, [R1+0x834] ;  /* 0x0008340001167983 */ /* 0x002f280000300800 */
[----:B------:R-:W4:Y:S04]  /*2edc0*/  LDL.LU R23, [R1+0x840] ;  /* 0x0008400001177983 */ /* 0x000f280000300800 */
[----:B----4-:R2:W-:Y:S04]  /*2edd0*/  STL.64 [R1+0x1e90], R22 ;  /* 0x001e901601007387 */ /* 0x0105e80000100a00 */
[----:B---3--:R0:W-:Y:S01]  /*2ede0*/  STL.64 [R1+0x1e88], R20 ;  /* 0x001e881401007387 */ /* 0x0081e20000100a00 */
[----:B--2---:R-:W-:-:S03]  /*2edf0*/  IMAD.MOV.U32 R22, RZ, RZ, R4 ;  /* 0x000000ffff167224 */ /* 0x004fc600078e0004 */
[----:B0-----:R-:W2:Y:S04]  /*2ee00*/  LDL.LU R20, [R1+0xd0] ;  /* 0x0000d00001147983 */ /* 0x001ea80000300800 */
[----:B------:R-:W2:Y:S04]  /*2ee10*/  LDL.LU R21, [R1+0xd4] ;  /* 0x0000d40001157983 */ /* 0x000ea80000300800 */
[----:B------:R-:W3:Y:S01]  /*2ee20*/  LDL.LU R4, [R1+0x1ec0] ;  /* 0x001ec00001047983 */ /* 0x000ee20000300800 */
[----:B------:R-:W-:-:S03]  /*2ee30*/  IMAD.MOV.U32 R23, RZ, RZ, R5 ;  /* 0x000000ffff177224 */ /* 0x000fc600078e0005 */
[----:B------:R-:W3:Y:S04]  /*2ee40*/  LDL.LU R5, [R1+0x1ebc] ;  /* 0x001ebc0001057983 */ /* 0x000ee80000300800 */
[----:B------:R-:W4:Y:S01]  /*2ee50*/  LDL.LU R2, [R1+0x818] ;  /* 0x0008180001027983 */ /* 0x000f220000300800 */
[----:B------:R-:W-:-:S03]  /*2ee60*/  IMAD R19, R10, 0x100, R28 ;  /* 0x000001000a137824 */ /* 0x000fc600078e021c */
[----:B----4-:R0:W-:Y:S04]  /*2ee70*/  STL [R1+0x1eb0], R2 ;  /* 0x001eb00201007387 */ /* 0x0101e80000100800 */
[----:B0-----:R-:W4:Y:S04]  /*2ee80*/  LDL.LU R2, [R1+0x810] ;  /* 0x0008100001027983 */ /* 0x001f280000300800 */
[----:B------:R-:W4:Y:S04]  /*2ee90*/  LDL.LU R3, [R1+0x820] ;  /* 0x0008200001037983 */ /* 0x000f280000300800 */
[----:B------:R-:W-:Y:S04]  /*2eea0*/  STL.64 [R1+0x1ea0], R22 ;  /* 0x001ea01601007387 */ /* 0x000fe80000100a00 */
[----:B--2---:R0:W-:Y:S04]  /*2eeb0*/  STL.64 [R1+0x1e98], R20 ;  /* 0x001e981401007387 */ /* 0x0041e80000100a00 */
[----:B0-----:R-:W2:Y:S04]  /*2eec0*/  LDL.LU R20, [R1+0xb0] ;  /* 0x0000b00001147983 */ /* 0x001ea80000300800 */
[----:B------:R-:W2:Y:S01]  /*2eed0*/  LDL.LU R21, [R1+0xb4] ;  /* 0x0000b40001157983 */ /* 0x000ea20000300800 */
[----:B------:R-:W-:-:S03]  /*2eee0*/  IMAD.MOV.U32 R22, RZ, RZ, R29 ;  /* 0x000000ffff167224 */ /* 0x000fc600078e001d */
[----:B------:R-:W2:Y:S01]  /*2eef0*/  LDL.LU R28, [R1+0x83c] ;  /* 0x00083c00011c7983 */ /* 0x000ea20000300800 */
[----:B------:R-:W-:-:S03]  /*2ef00*/  IMAD.MOV.U32 R23, RZ, RZ, R0 ;  /* 0x000000ffff177224 */ /* 0x000fc600078e0000 */
[----:B------:R-:W2:Y:S04]  /*2ef10*/  LDL.LU R29, [R1+0x848] ;  /* 0x00084800011d7983 */ /* 0x000ea80000300800 */
[----:B------:R-:W2:Y:S04]  /*2ef20*/  LDL.LU R0, [R1+0x844] ;  /* 0x0008440001007983 */ /* 0x000ea80000300800 */
[----:B------:R-:W3:Y:S04]  /*2ef30*/  LDL.LU R24, [R1+0x858] ;  /* 0x0008580001187983 */ /* 0x000ee80000300800 */
[----:B------:R-:W3:Y:S04]  /*2ef40*/  LDL.LU R25, [R1+0x854] ;  /* 0x0008540001197983 */ /* 0x000ee80000300800 */
[----:B------:R-:W4:Y:S04]  /*2ef50*/  LDL.LU R26, [R1+0x860] ;  /* 0x00086000011a7983 */ /* 0x000f280000300800 */
[----:B------:R-:W4:Y:S04]  /*2ef60*/  LDL.LU R27, [R1+0x85c] ;  /* 0x00085c00011b7983 */ /* 0x000f280000300800 */
[----:B----4-:R-:W-:Y:S04]  /*2ef70*/  STL.64 [R1+0x1e80], R26 ;  /* 0x001e801a01007387 */ /* 0x010fe80000100a00 */
[----:B---3--:R0:W-:Y:S02]  /*2ef80*/  STL.64 [R1+0x1e78], R24 ;  /* 0x001e781801007387 */ /* 0x0081e40000100a00 */
[----:B0-----:R-:W-:-:S02]  /*2ef90*/  IMAD.MOV.U32 R24, RZ, RZ, R6 ;  /* 0x000000ffff187224 */ /* 0x001fc400078e0006 */
[----:B------:R-:W-:Y:S01]  /*2efa0*/  IMAD.MOV.U32 R25, RZ, RZ, R7 ;  /* 0x000000ffff197224 */ /* 0x000fe200078e0007 */
[----:B------:R-:W3:Y:S04]  /*2efb0*/  LDL.LU R6, [R1+0x1eb8] ;  /* 0x001eb80001067983 */ /* 0x000ee80000300800 */
[----:B------:R-:W3:Y:S04]  /*2efc0*/  LDL.LU R7, [R1+0x1eb4] ;  /* 0x001eb40001077983 */ /* 0x000ee80000300800 */
[----:B------:R-:W4:Y:S04]  /*2efd0*/  LDL.LU R26, [R1+0x118] ;  /* 0x00011800011a7983 */ /* 0x000f280000300800 */
[----:B------:R-:W4:Y:S04]  /*2efe0*/  LDL.LU R27, [R1+0x11c] ;  /* 0x00011c00011b7983 */ /* 0x000f280000300800 */
[----:B------:R-:W4:Y:S04]  /*2eff0*/  LDL.LU R11, [R1+0x868] ;  /* 0x00086800010b7983 */ /* 0x000f280000300800 */
[----:B------:R-:W4:Y:S01]  /*2f000*/  LDL.LU R10, [R1+0x864] ;  /* 0x00086400010a7983 */ /* 0x000f220000300800 */
[----:B---3--:R-:W-:Y:S03]  /*2f010*/  HMMA.16816.F32 R12, R12, R8, R4 ;  /* 0x000000080c0c723c */ /* 0x008fe60000001804 */
[----:B------:R-:W3:Y:S04]  /*2f020*/  LDL.LU R4, [R1+0x80c] ;  /* 0x00080c0001047983 */ /* 0x000ee80000300800 */
[----:B------:R-:W2:-:S15]  /*2f030*/  LDL.LU R5, [R1+0x814] ;  /* 0x0008140001057983 */ /* 0x000e9e0000300800 */
[----:B------:R-:W-:-:S01]  /*2f040*/  NOP ;  /* 0x0000000000007918 */ /* 0x000fc20000000000 */
[----:B------:R0:W-:Y:S04]  /*2f050*/  STL.64 [R1+0x50], R12 ;  /* 0x0000500c01007387 */ /* 0x0001e80000100a00 */
[----:B------:R1:W-:Y:S04]  /*2f060*/  STL.64 [R1+0x58], R14 ;  /* 0x0000580e01007387 */ /* 0x0003e80000100a00 */
[----:B------:R-:W4:Y:S04]  /*2f070*/  LDL.LU R6, [R1+0x81c] ;  /* 0x00081c0001067983 */ /* 0x000f280000300800 */
[----:B0-----:R-:W2:Y:S04]  /*2f080*/  LDL.LU R12, [R1+0x828] ;  /* 0x00082800010c7983 */ /* 0x001ea80000300800 */
[----:B------:R-:W2:Y:S04]  /*2f090*/  LDL.LU R7, [R1+0x824] ;  /* 0x0008240001077983 */ /* 0x000ea80000300800 */
[----:B------:R-:W2:Y:S04]  /*2f0a0*/  LDL.LU R13, [R1+0x830] ;  /* 0x00083000010d7983 */ /* 0x000ea80000300800 */
[----:B-1----:R-:W2:Y:S04]  /*2f0b0*/  LDL.LU R14, [R1+0x850] ;  /* 0x00085000010e7983 */ /* 0x002ea80000300800 */
[----:B------:R-:W2:Y:S01]  /*2f0c0*/  LDL.LU R15, [R1+0x84c] ;  /* 0x00084c00010f7983 */ /* 0x000ea20000300800 */
[----:B---3--:R-:W-:-:S03]  /*2f0d0*/  IMAD R4, R4, 0x100, R2 ;  /* 0x0000010004047824 */ /* 0x008fc600078e0202 */
[----:B------:R-:W2:Y:S01]  /*2f0e0*/  LDL.LU R2, [R1+0x1eb0] ;  /* 0x001eb00001027983 */ /* 0x000ea20000300800 */
[----:B----4-:R-:W-:Y:S02]  /*2f0f0*/  IMAD R6, R6, 0x100, R3 ;  /* 0x0000010006067824 */ /* 0x010fe400078e0203 */
[----:B--2---:R-:W-:Y:S02]  /*2f100*/  IMAD R5, R5, 0x100, R2 ;  /* 0x0000010005057824 */ /* 0x004fe400078e0202 */
[----:B------:R-:W2:Y:S04]  /*2f110*/  LDL.LU R2, [R1+0x1eac] ;  /* 0x001eac0001027983 */ /* 0x000ea80000300800 */
        /* <DEDUP_REMOVED lines=10> */
[----:B------:R-:W2:Y:S01]  /*2f1c0*/  LDL.LU.64 R20, [R1+0x1e98] ;  /* 0x001e980001147983 */ /* 0x000ea20000300a00 */
[----:B------:R-:W-:Y:S01]  /*2f1d0*/  IMAD R7, R7, 0x100, R12 ;  /* 0x0000010007077824 */ /* 0x000fe200078e020c */
[----:B------:R-:W-:-:S02]  /*2f1e0*/  F2FP.F16.E4M3.UNPACK_B R4, R4 ;  /* 0x00000004ff04723e */ /* 0x000fc400020006ff */
[----:B------:R-:W-:Y:S02]  /*2f1f0*/  F2FP.F16.E4M3.UNPACK_B R5, R5 ;  /* 0x00000005ff05723e */ /* 0x000fe400020006ff */
[----:B------:R-:W-:Y:S02]  /*2f200*/  F2FP.F16.E4M3.UNPACK_B R6, R6 ;  /* 0x00000006ff06723e */ /* 0x000fe400020006ff */
[----:B------:R-:W-:-:S07]  /*2f210*/  F2FP.F16.E4M3.UNPACK_B R7, R7 ;  /* 0x00000007ff07723e */ /* 0x000fce00020006ff */
[----:B------:R-:W-:Y:S06]  /*2f220*/  HMMA.16816.F32 R24, R4, R2, R24 ;  /* 0x000000020418723c */ /* 0x000fec0000001818 */
[----:B--2---:R-:W-:Y:S01]  /*2f230*/  HMMA.16816.F32 R16, R16, R8, R20 ;  /* 0x000000081010723c */ /* 0x004fe20000001814 */
[----:B------:R-:W2:Y:S04]  /*2f240*/  LDL.LU.64 R22, [R1+0x1e90] ;  /* 0x001e900001167983 */ /* 0x000ea80000300a00 */
[----:B------:R-:W2:-:S15]  /*2f250*/  LDL.LU.64 R20, [R1+0x1e88] ;  /* 0x001e880001147983 */ /* 0x000e9e0000300a00 */
[----:B------:R-:W-:-:S03]  /*2f260*/  NOP ;  /* 0x0000000000007918 */ /* 0x000fc60000000000 */
[----:B------:R0:W-:Y:S04]  /*2f270*/  STL.64 [R1+0x30], R16 ;  /* 0x0000301001007387 */ /* 0x0001e80000100a00 */
[----:B------:R1:W-:Y:S04]  /*2f280*/  STL.64 [R1+0x38], R18 ;  /* 0x0000381201007387 */ /* 0x0003e80000100a00 */
[----:B0-----:R-:W3:Y:S04]  /*2f290*/  LDL.LU R16, [R1+0x130] ;  /* 0x0001300001107983 */ /* 0x001ee80000300800 */
[----:B------:R-:W3:Y:S04]  /*2f2a0*/  LDL.LU R17, [R1+0x134] ;  /* 0x0001340001117983 */ /* 0x000ee80000300800 */
[----:B-1----:R-:W3:Y:S04]  /*2f2b0*/  LDL.LU R18, [R1+0x138] ;  /* 0x0001380001127983 */ /* 0x002ee80000300800 */
[----:B------:R-:W3:Y:S04]  /*2f2c0*/  LDL.LU R19, [R1+0x13c] ;  /* 0x00013c0001137983 */ /* 0x000ee80000300800 */
[----:B------:R0:W-:Y:S01]  /*2f2d0*/  STL [R1+0x70], R24 ;  /* 0x0000701801007387 */ /* 0x0001e20000100800 */
[----:B--2---:R-:W-:-:S02]  /*2f2e0*/  IMAD R21, R22, 0x100, R21 ;  /* 0x0000010016157824 */ /* 0x004fc400078e0215 */
[----:B------:R-:W-:Y:S02]  /*2f2f0*/  IMAD R22, R28, 0x100, R23 ;  /* 0x000001001c167824 */ /* 0x000fe400078e0217 */
[----:B------:R-:W-:Y:S02]  /*2f300*/  IMAD R23, R0, 0x100, R29 ;  /* 0x0000010000177824 */ /* 0x000fe400078e021d */
[----:B------:R-:W-:Y:S02]  /*2f310*/  IMAD.MOV.U32 R29, RZ, RZ, R26 ;  /* 0x000000ffff1d7224 */ /* 0x000fe400078e001a */
[----:B------:R-:W-:Y:S02]  /*2f320*/  IMAD.MOV.U32 R28, RZ, RZ, R27 ;  /* 0x000000ffff1c7224 */ /* 0x000fe400078e001b */
[----:B------:R-:W-:Y:S01]  /*2f330*/  IMAD.MOV.U32 R0, RZ, RZ, R25 ;  /* 0x000000ffff007224 */ /* 0x000fe200078e0019 */
[----:B------:R-:W2:Y:S04]  /*2f340*/  LDL.LU.64 R26, [R1+0x1e80] ;  /* 0x001e8000011a7983 */ /* 0x000ea80000300a00 */
[----:B0-----:R-:W4:Y:S04]  /*2f350*/  LDL.LU.64 R24, [R1+0x1e78] ;  /* 0x001e780001187983 */ /* 0x001f280000300a00 */
[----:B------:R-:W-:Y:S04]  /*2f360*/  STL [R1+0x1cc8], R28 ;  /* 0x001cc81c01007387 */ /* 0x000fe80000100800 */
[----:B------:R-:W-:Y:S04]  /*2f370*/  STL [R1+0x1cc4], R29 ;  /* 0x001cc41d01007387 */ /* 0x000fe80000100800 */
[----:B------:R-:W-:Y:S01]  /*2f380*/  STL [R1+0x1cc0], R0 ;  /* 0x001cc00001007387 */ /* 0x000fe20000100800 */
[----:B---3--:R-:W-:Y:S07]  /*2f390*/  HMMA.16816.F32 R16, R4, R8, R16 ;  /* 0x000000080410723c */ /* 0x008fee0000001810 */
[----:B------:R-:W-:-:S02]  /*2f3a0*/  IMAD R7, R10, 0x100, R11 ;  /* 0x000001000a077824 */ /* 0x000fc400078e020b */
[----:B------:R-:W-:-:S14]  /*2f3b0*/  IMAD R4, R15, 0x100, R14 ;  /* 0x000001000f047824 */ /* 0x000fdc00078e020e */
[----:B------:R-:W-:Y:S04]  /*2f3c0*/  STL.64 [R1+0x20], R16 ;  /* 0x0000201001007387 */ /* 0x000fe80000100a00 */
[----:B------:R-:W-:Y:S01]  /*2f3d0*/  STL.64 [R1+0x28], R18 ;  /* 0x0000281201007387 */ /* 0x000fe20000100a00 */
[----:B--2---:R-:W-:Y:S02]  /*2f3e0*/  IMAD R6, R27, 0x100, R26 ;  /* 0x000001001b067824 */ /* 0x004fe400078e021a */
[----:B----4-:R-:W-:-:S03]  /*2f3f0*/  IMAD R5, R25, 0x100, R24 ;  /* 0x0000010019057824 */ /* 0x010fc600078e0218 */
[----:B------:R-:W-:Y:S04]  /*2f400*/  STL.64 [R1+0x1e70], R6 ;  /* 0x001e700601007387 */ /* 0x000fe80000100a00 */
[----:B------:R0:W-:Y:S04]  /*2f410*/  STL.64 [R1+0x1e68], R4 ;  /* 0x001e680401007387 */ /* 0x0001e80000100a00 */
[----:B------:R-:W2:Y:S04]  /*2f420*/  LDL.LU R24, [R1+0x1f0] ;  /* 0x0001f00001187983 */ /* 0x000ea80000300800 */
[----:B------:R-:W2:Y:S04]  /*2f430*/  LDL.LU R25, [R1+0x1f4] ;  /* 0x0001f40001197983 */ /* 0x000ea80000300800 */
[----:B------:R-:W3:Y:S04]  /*2f440*/  LDL.LU R26, [R1+0x1f8] ;  /* 0x0001f800011a7983 */ /* 0x000ee80000300800 */
[----:B------:R-:W3:Y:S04]  /*2f450*/  LDL.LU R27, [R1+0x1fc] ;  /* 0x0001fc00011b7983 */ /* 0x000ee80000300800 */
[----:B0-----:R-:W4:Y:S04]  /*2f460*/  LDL.LU R4, [R1+0x170] ;  /* 0x0001700001047983 */ /* 0x001f280000300800 */
        /* <DEDUP_REMOVED lines=12> */
[----:B--2---:R-:W-:Y:S04]  /*2f530*/  STL [R1+0x1e4c], R24 ;  /* 0x001e4c1801007387 */ /* 0x004fe80000100800 */
[----:B------:R-:W2:Y:S04]  /*2f540*/  LDL.LU R25, [R1+0x1d4] ;  /* 0x0001d40001197983 */ /* 0x000ea80000300800 */
[----:B--2---:R-:W-:Y:S04]  /*2f550*/  STL [R1+0x1e50], R25 ;  /* 0x001e501901007387 */ /* 0x004fe80000100800 */
[----:B------:R-:W2:Y:S04]  /*2f560*/  LDL.LU R26, [R1+0x1d8] ;  /* 0x0001d800011a7983 */ /* 0x000ea80000300800 */
[----:B--2---:R0:W-:Y:S04]  /*2f570*/  STL [R1+0x1e54], R26 ;  /* 0x001e541a01007387 */ /* 0x0041e80000100800 */
[----:B------:R-:W2:Y:S04]  /*2f580*/  LDL.LU R27, [R1+0x1dc] ;  /* 0x0001dc00011b7983 */ /* 0x000ea80000300800 */
[----:B0-----:R-:W2:Y:S04]  /*2f590*/  LDL.LU R26, [R1+0x870] ;  /* 0x00087000011a7983 */ /* 0x001ea80000300800 */
[----:B------:R-:W3:Y:S04]  /*2f5a0*/  LDL.LU R10, [R1+0x86c] ;  /* 0x00086c00010a7983 */ /* 0x000ee80000300800 */
[----:B------:R-:W3:Y:S04]  /*2f5b0*/  LDL.LU R25, [R1+0x878] ;  /* 0x0008780001197983 */ /* 0x000ee80000300800 */
[----:B------:R-:W3:Y:S04]  /*2f5c0*/  LDL.LU R12, [R1+0x874] ;  /* 0x00087400010c7983 */ /* 0x000ee80000300800 */
[----:B------:R-:W3:Y:S01]  /*2f5d0*/  LDL.LU R24, [R1+0x880] ;  /* 0x0008800001187983 */ /* 0x000ee20000300800 */
[----:B------:R-:W-:Y:S01]  /*2f5e0*/  IMAD R20, R20, 0x100, R13 ;  /* 0x0000010014147824 */ /* 0x000fe200078e020d */
[----:B------:R-:W-:-:S02]  /*2f5f0*/  F2FP.F16.E4M3.UNPACK_B R21, R21 ;  /* 0x00000015ff15723e */ /* 0x000fc400020006ff */
[----:B------:R-:W-:Y:S02]  /*2f600*/  F2FP.F16.E4M3.UNPACK_B R22, R22 ;  /* 0x00000016ff16723e */ /* 0x000fe400020006ff */
[----:B------:R-:W-:Y:S02]  /*2f610*/  F2FP.F16.E4M3.UNPACK_B R23, R23 ;  /* 0x00000017ff17723e */ /* 0x000fe400020006ff */
[----:B------:R-:W-:-:S07]  /*2f620*/  F2FP.F16.E4M3.UNPACK_B R20, R20 ;  /* 0x00000014ff14723e */ /* 0x000fce00020006ff */
[----:B----4-:R-:W-:Y:S01]  /*2f630*/  HMMA.16816.F32 R4, R20, R2, R4 ;  /* 0x000000021404723c */ /* 0x010fe20000001804 */
[----:B--2---:R-:W-:Y:S04]  /*2f640*/  STL.64 [R1+0x1e60], R26 ;  /* 0x001e601a01007387 */ /* 0x004fe80000100a00 */
        /* <DEDUP_REMOVED lines=9> */
[----:B------:R-:W4:Y:S04]  /*2f6e0*/  LDL.LU R16, [R1+0x8b0] ;  /* 0x0008b00001107983 */ /* 0x000f280000300800 */
[----:B------:R-:W4:Y:S04]  /*2f6f0*/  LDL.LU R17, [R1+0x8ac] ;  /* 0x0008ac0001117983 */ /* 0x000f280000300800 */
[----:B------:R-:W4:Y:S01]  /*2f700*/  LDL.LU R18, [R1+0x8b8] ;  /* 0x0008b80001127983 */ /* 0x000f220000300800 */
[----:B------:R-:W-:-:S03]  /*2f710*/  IMAD.MOV.U32 R0, RZ, RZ, R7 ;  /* 0x000000ffff007224 */ /* 0x000fc600078e0007 */
[----:B------:R-:W4:Y:S01]  /*2f720*/  LDL.LU R19, [R1+0x8b4] ;  /* 0x0008b40001137983 */ /* 0x000f220000300800 */
[----:B------:R-:W-:-:S03]  /*2f730*/  IMAD.MOV.U32 R29, RZ, RZ, R6 ;  /* 0x000000ffff1d7224 */ /* 0x000fc600078e0006 */
[----:B------:R0:W-:Y:S01]  /*2f740*/  STL [R1], R4 ;  /* 0x0000000401007387 */ /* 0x0001e20000100800 */
[----:B------:R-:W-:-:S03]  /*2f750*/  IMAD.MOV.U32 R28, RZ, RZ, R5 ;  /* 0x000000ffff1c7224 */ /* 0x000fc600078e0005 */
[----:B------:R-:W4:Y:S04]  /*2f760*/  LDL.LU.64 R6, [R1+0x1e70] ;  /* 0x001e700001067983 */ /* 0x000f280000300a00 */
[----:B0-----:R-:W4:Y:S04]  /*2f770*/  LDL.LU.64 R4, [R1+0x1e68] ;  /* 0x001e680001047983 */ /* 0x001f280000300a00 */
[----:B------:R0:W-:Y:S04]  /*2f780*/  STL [R1+0x1d1c], R0 ;  /* 0x001d1c0001007387 */ /* 0x0001e80000100800 */
[----:B0-----:R-:W4:Y:S04]  /*2f790*/  LDL.LU R0, [R1+0x8a4] ;  /* 0x0008a40001007983 */ /* 0x001f280000300800 */
[----:B------:R0:W-:Y:S04]  /*2f7a0*/  STL [R1+0x1d18], R29 ;  /* 0x001d181d01007387 */ /* 0x0001e80000100800 */
[----:B0-----:R-:W4:Y:S04]  /*2f7b0*/  LDL.LU R29, [R1+0x8a8] ;  /* 0x0008a800011d7983 */ /* 0x001f280000300800 */
[----:B------:R0:W-:Y:S04]  /*2f7c0*/  STL [R1+0x1d00], R28 ;  /* 0x001d001c01007387 */ /* 0x0001e80000100800 */
[----:B0-----:R-:W4:Y:S01]  /*2f7d0*/  LDL.LU R28, [R1+0x89c] ;  /* 0x00089c00011c7983 */ /* 0x001f220000300800 */
[----:B--2---:R-:W-:Y:S03]  /*2f7e0*/  HMMA.16816.F32 R20, R20, R8, R24 ;  /* 0x000000081414723c */ /* 0x004fe60000001818 */
[----:B------:R-:W2:Y:S04]  /*2f7f0*/  LDL.LU.64 R26, [R1+0x1e60] ;  /* 0x001e6000011a7983 */ /* 0x000ea80000300a00 */
[----:B------:R-:W3:-:S15]  /*2f800*/  LDL.LU.64 R24, [R1+0x1e58] ;  /* 0x001e580001187983 */ /* 0x000ede0000300a00 */
[----:B------:R-:W-:-:S01]  /*2f810*/  NOP ;  /* 0x0000000000007918 */ /* 0x000fc20000000000 */
[----:B------:R0:W-:Y:S04]  /*2f820*/  STL [R1+0x1c54], R20 ;  /* 0x001c541401007387 */ /* 0x0001e80000100800 */
[----:B0-----:R-:W4:Y:S04]  /*2f830*/  LDL.LU R20, [R1+0x8a0] ;  /* 0x0008a00001147983 */ /* 0x001f280000300800 */
[----:B------:R0:W-:Y:S04]  /*2f840*/  STL [R1+0x1c50], R21 ;  /* 0x001c501501007387 */ /* 0x0001e80000100800 */
[----:B0-----:R-:W4:Y:S04]  /*2f850*/  LDL.LU R21, [R1+0x894] ;  /* 0x0008940001157983 */ /* 0x001f280000300800 */
[----:B------:R0:W-:Y:S04]  /*2f860*/  STL [R1+0x1c4c], R22 ;  /* 0x001c4c1601007387 */ /* 0x0001e80000100800 */
[----:B0-----:R-:W4:Y:S04]  /*2f870*/  LDL.LU R22, [R1+0x898] ;  /* 0x0008980001167983 */ /* 0x001f280000300800 */
[----:B------:R0:W-:Y:S04]  /*2f880*/  STL [R1+0x1c48], R23 ;  /* 0x001c481701007387 */ /* 0x0001e80000100800 */
[----:B0-----:R-:W4:Y:S01]  /*2f890*/  LDL.LU R23, [R1+0x890] ;  /* 0x0008900001177983 */ /* 0x001f220000300800 */
[----:B--2---:R-:W-:-:S02]  /*2f8a0*/  IMAD R10, R10, 0x100, R26 ;  /* 0x000001000a0a7824 */ /* 0x004fc400078e021a */
[----:B---3--:R-:W-:Y:S01]  /*2f8b0*/  IMAD R12, R12, 0x100, R25 ;  /* 0x000001000c0c7824 */ /* 0x008fe200078e0219 */
[----:B------:R-:W2:Y:S04]  /*2f8c0*/  LDL.LU R26, [R1+0x1e54] ;  /* 0x001e5400011a7983 */ /* 0x000ea80000300800 */
[----:B------:R-:W2:Y:S01]  /*2f8d0*/  LDL.LU R25, [R1+0x1e50] ;  /* 0x001e500001197983 */ /* 0x000ea20000300800 */
[----:B------:R-:W-:-:S03]  /*2f8e0*/  IMAD R13, R13, 0x100, R24 ;  /* 0x000001000d0d7824 */ /* 0x000fc600078e0218 */
[----:B------:R-:W2:Y:S01]  /*2f8f0*/  LDL.LU R24, [R1+0x1e4c] ;  /* 0x001e4c0001187983 */ /* 0x000ea20000300800 */
[----:B----4-:R-:W-:Y:S02]  /*2f900*/  F2FP.F16.E4M3.UNPACK_B R4, R4 ;  /* 0x00000004ff04723e */ /* 0x010fe400020006ff */
[----:B------:R-:W-:Y:S02]  /*2f910*/  F2FP.F16.E4M3.UNPACK_B R5, R5 ;  /* 0x00000005ff05723e */ /* 0x000fe400020006ff */
[----:B------:R-:W-:Y:S02]  /*2f920*/  F2FP.F16.E4M3.UNPACK_B R6, R6 ;  /* 0x00000006ff06723e */ /* 0x000fe400020006ff */
[----:B------:R-:W-:Y:S01]  /*2f930*/  F2FP.F16.E4M3.UNPACK_B R7, R7 ;  /* 0x00000007ff07723e */ /* 0x000fe200020006ff */
[----:B------:R-:W-:Y:S02]  /*2f940*/  IMAD R14, R14, 0x100, R11 ;  /* 0x000001000e0e7824 */ /* 0x000fe400078e020b */
[----:B------:R-:W3:Y:S04]  /*2f950*/  LDL.LU R11, [R1+0x1e48] ;  /* 0x001e4800010b7983 */ /* 0x000ee80000300800 */
        /* <DEDUP_REMOVED lines=9> */
[----:B------:R-:W-:Y:S01]  /*2f9f0*/  F2FP.F16.E4M3.UNPACK_B R14, R14 ;  /* 0x0000000eff0e723e */ /* 0x000fe200020006ff */
[----:B--2---:R-:W-:Y:S01]  /*2fa00*/  HMMA.16816.F32 R4, R4, R8, R24 ;  /* 0x000000080404723c */ /* 0x004fe20000001818 */
[----:B------:R-:W2:Y:S04]  /*2fa10*/  LDL.LU.64 R26, [R1+0x1e30] ;  /* 0x001e3000011a7983 */ /* 0x000ea80000300a00 */
[----:B------:R-:W2:Y:S01]  /*2fa20*/  LDL.LU.64 R24, [R1+0x1e28] ;  /* 0x001e280001187983 */ /* 0x000ea20000300a00 */
[----:B------:R-:W-:-:S15]  /*2fa30*/  F2FP.F16.E4M3.UNPACK_B R15, R15 ;  /* 0x0000000fff0f723e */ /* 0x000fde00020006ff */
[----:B------:R-:W-:-:S02]  /*2fa40*/  NOP ;  /* 0x0000000000007918 */ /* 0x000fc40000000000 */
[----:B------:R0:W-:Y:S04]  /*2fa50*/  STL.64 [R1+0x10], R4 ;  /* 0x0000100401007387 */ /* 0x0001e80000100a00 */
[----:B------:R1:W-:Y:S01]  /*2fa60*/  STL.64 [R1+0x18], R6 ;  /* 0x0000180601007387 */ /* 0x0003e20000100a00 */
[----:B0-----:R-:W-:Y:S02]  /*2fa70*/  IMAD R5, R21, 0x100, R22 ;  /* 0x0000010015057824 */ /* 0x001fe400078e0216 */
[----:B-1----:R-:W-:Y:S01]  /*2fa80*/  IMAD R6, R28, 0x100, R20 ;  /* 0x000001001c067824 */ /* 0x002fe200078e0214 */
[----:B--2---:R-:W-:Y:S01]  /*2fa90*/  HMMA.16816.F32 R24, R12, R2, R24 ;  /* 0x000000020c18723c */ /* 0x004fe20000001818 */
[----:B------:R-:W2:Y:S04]  /*2faa0*/  LDL.LU R3, [R1+0x278] ;  /* 0x0002780001037983 */ /* 0x000ea80000300800 */
[----:B------:R-:W4:Y:S04]  /*2fab0*/  LDL.LU R4, [R1+0x27c] ;  /* 0x00027c0001047983 */ /* 0x000f280000300800 */
[----:B------:R-:W3:Y:S04]  /*2fac0*/  LDL.LU R23, [R1+0x8dc] ;  /* 0x0008dc0001177983 */ /* 0x000ee80000300800 */
[----:B------:R-:W3:Y:S04]  /*2fad0*/  LDL.LU R22, [R1+0x8e8] ;  /* 0x0008e80001167983 */ /* 0x000ee80000300800 */
[----:B------:R-:W2:Y:S04]  /*2fae0*/  LDL.LU R21, [R1+0x8e4] ;  /* 0x0008e40001157983 */ /* 0x000ea80000300800 */
[----:B------:R-:W2:Y:S01]  /*2faf0*/  LDL.LU R20, [R1+0x8f0] ;  /* 0x0008f00001147983 */ /* 0x000ea20000300800 */
[----:B------:R-:W-:-:S02]  /*2fb00*/  IMAD R16, R17, 0x100, R16 ;  /* 0x0000010011107824 */ /* 0x000fc400078e0210 */
[----:B------:R-:W-:Y:S01]  /*2fb10*/  IMAD R17, R19, 0x100, R18 ;  /* 0x0000010013117824 */ /* 0x000fe200078e0212 */
[----:B---3--:R-:W-:Y:S04]  /*2fb20*/  STL.64 [R1+0x1e00], R22 ;  /* 0x001e001601007387 */ /* 0x008fe80000100a00 */
[----:B--2---:R0:W-:Y:S04]  /*2fb30*/  STL.64 [R1+0x1df8], R20 ;  /* 0x001df81401007387 */ /* 0x0041e80000100a00 */
[----:B0-----:R-:W2:Y:S04]  /*2fb40*/  LDL.LU R20, [R1+0x250] ;  /* 0x0002500001147983 */ /* 0x001ea80000300800 */
[----:B------:R-:W2:Y:S04]  /*2fb50*/  LDL.LU R21, [R1+0x254] ;  /* 0x0002540001157983 */ /* 0x000ea80000300800 */
[----:B------:R-:W3:Y:S01]  /*2fb60*/  LDL.LU R22, [R1+0x258] ;  /* 0x0002580001167983 */ /* 0x000ee20000300800 */
[----:B------:R-:W-:-:S03]  /*2fb70*/  IMAD.MOV.U32 R23, RZ, RZ, R11 ;  /* 0x000000ffff177224 */ /* 0x000fc600078e000b */
[----:B------:R-:W4:Y:S04]  /*2fb80*/  LDL.LU R11, [R1+0x8c4] ;  /* 0x0008c400010b7983 */ /* 0x000f280000300800 */
[----:B------:R-:W2:Y:S04]  /*2fb90*/  LDL.LU R18, [R1+0x288] ;  /* 0x0002880001127983 */ /* 0x000ea80000300800 */
[----:B------:R-:W2:Y:S04]  /*2fba0*/  LDL.LU R19, [R1+0x28c] ;  /* 0x00028c0001137983 */ /* 0x000ea80000300800 */
[----:B--2---:R-:W-:Y:S04]  /*2fbb0*/  STL.64 [R1+0x1e20], R18 ;  /* 0x001e201201007387 */ /* 0x004fe80000100a00 */
[----:B------:R0:W-:Y:S04]  /*2fbc0*/  STL.64 [R1+0x1e18], R16 ;  /* 0x001e181001007387 */ /* 0x0001e80000100a00 */
[----:B0-----:R-:W2:Y:S04]  /*2fbd0*/  LDL.LU R16, [R1+0x230] ;  /* 0x0002300001107983 */ /* 0x001ea80000300800 */
[----:B------:R-:W2:Y:S04]  /*2fbe0*/  LDL.LU R17, [R1+0x234] ;  /* 0x0002340001117983 */ /* 0x000ea80000300800 */
[----:B------:R-:W2:Y:S04]  /*2fbf0*/  LDL.LU R18, [R1+0x238] ;  /* 0x0002380001127983 */ /* 0x000ea80000300800 */
[----:B------:R-:W2:Y:S04]  /*2fc00*/  LDL.LU R19, [R1+0x23c] ;  /* 0x00023c0001137983 */ /* 0x000ea80000300800 */
[----:B---3--:R-:W-:Y:S04]  /*2fc10*/  STL.64 [R1+0x1e10], R22 ;  /* 0x001e101601007387 */ /* 0x008fe80000100a00 */
[----:B------:R0:W-:Y:S04]  /*2fc20*/  STL.64 [R1+0x1e08], R20 ;  /* 0x001e081401007387 */ /* 0x0001e80000100a00 */
[----:B0-----:R-:W3:Y:S04]  /*2fc30*/  LDL.LU R20, [R1+0x260] ;  /* 0x0002600001147983 */ /* 0x001ee80000300800 */
[----:B------:R-:W3:Y:S04]  /*2fc40*/  LDL.LU R21, [R1+0x264] ;  /* 0x0002640001157983 */ /* 0x000ee80000300800 */
[----:B------:R-:W3:Y:S04]  /*2fc50*/  LDL.LU R22, [R1+0x268] ;  /* 0x0002680001167983 */ /* 0x000ee80000300800 */
[----:B------:R-:W3:Y:S01]  /*2fc60*/  LDL.LU R23, [R1+0x26c] ;  /* 0x00026c0001177983 */ /* 0x000ee20000300800 */
[----:B------:R-:W-:Y:S01]  /*2fc70*/  IMAD R7, R0, 0x100, R29 ;  /* 0x0000010000077824 */ /* 0x000fe200078e021d */
[----:B------:R-:W-:-:S02]  /*2fc80*/  F2FP.F16.E4M3.UNPACK_B R2, R3.H1 ;  /* 0x00000003ff02723e */ /* 0x000fc400030006ff */
[----:B----4-:R-:W-:Y:S02]  /*2fc90*/  F2FP.F16.E4M3.UNPACK_B R3, R4.H1 ;  /* 0x00000004ff03723e */ /* 0x010fe400030006ff */
[----:B------:R-:W-:Y:S02]  /*2fca0*/  F2FP.F16.E4M3.UNPACK_B R4, R10 ;  /* 0x0000000aff04723e */ /* 0x000fe400020006ff */
[----:B------:R-:W-:Y:S02]  /*2fcb0*/  F2FP.F16.E4M3.UNPACK_B R5, R5 ;  /* 0x00000005ff05723e */ /* 0x000fe400020006ff */
[----:B------:R-:W-:Y:S02]  /*2fcc0*/  F2FP.F16.E4M3.UNPACK_B R6, R6 ;  /* 0x00000006ff06723e */ /* 0x000fe400020006ff */
[----:B------:R-:W-:Y:S01]  /*2fcd0*/  F2FP.F16.E4M3.UNPACK_B R7, R7 ;  /* 0x00000007ff07723e */ /* 0x000fe200020006ff */
[----:B------:R-:W4:Y:S04]  /*2fce0*/  LDL.LU R28, [R1+0x8ec] ;  /* 0x0008ec00011c7983 */ /* 0x000f280000300800 */
[----:B------:R-:W4:Y:S04]  /*2fcf0*/  LDL.LU R29, [R1+0x8f8] ;  /* 0x0008f800011d7983 */ /* 0x000f280000300800 */
[----:B------:R-:W4:Y:S04]  /*2fd00*/  LDL.LU R0, [R1+0x8f4] ;  /* 0x0008f40001007983 */ /* 0x000f280000300800 */
[----:B------:R-:W-:Y:S04]  /*2fd10*/  STL.64 [R1+0x1c40], R26 ;  /* 0x001c401a01007387 */ /* 0x000fe80000100a00 */
[----:B------:R0:W-:Y:S04]  /*2fd20*/  STL.64 [R1+0x1c38], R24 ;  /* 0x001c381801007387 */ /* 0x0001e80000100a00 */
[----:B0-----:R-:W4:Y:S04]  /*2fd30*/  LDL.LU R24, [R1+0x220] ;  /* 0x0002200001187983 */ /* 0x001f280000300800 */
[----:B------:R-:W4:Y:S04]  /*2fd40*/  LDL.LU R25, [R1+0x224] ;  /* 0x0002240001197983 */ /* 0x000f280000300800 */
[----:B------:R-:W4:Y:S04]  /*2fd50*/  LDL.LU R26, [R1+0x228] ;  /* 0x00022800011a7983 */ /* 0x000f280000300800 */
[----:B------:R-:W4:Y:S04]  /*2fd60*/  LDL.LU R27, [R1+0x22c] ;  /* 0x00022c00011b7983 */ /* 0x000f280000300800 */
[----:B------:R-:W4:Y:S01]  /*2fd70*/  LDL.LU R10, [R1+0x8bc] ;  /* 0x0008bc00010a7983 */ /* 0x000f220000300800 */
[----:B--2---:R-:W-:Y:S03]  /*2fd80*/  HMMA.16816.F32 R12, R12, R8, R16 ;  /* 0x000000080c0c723c */ /* 0x004fe60000001810 */
[----:B------:R-:W2:Y:S04]  /*2fd90*/  LDL.LU.64 R18, [R1+0x1e20] ;  /* 0x001e200001127983 */ /* 0x000ea80000300a00 */
[----:B------:R-:W2:Y:S04]  /*2fda0*/  LDL.LU.64 R16, [R1+0x1e18] ;  /* 0x001e180001107983 */ /* 0x000ea80000300a00 */
[----:B------:R-:W4:Y:S04]  /*2fdb0*/  LDL.LU R8, [R1+0x8c0] ;  /* 0x0008c00001087983 */ /* 0x000f280000300800 */
[----:B------:R-:W2:Y:S01]  /*2fdc0*/  LDL.LU R9, [R1+0x8c8] ;  /* 0x0008c80001097983 */ /* 0x000ea20000300800 */
[----:B---3--:R-:W-:Y:S07]  /*2fdd0*/  HMMA.16816.F32 R20, R4, R2, R20 ;  /* 0x000000020414723c */ /* 0x008fee0000001814 */
[----:B------:R-:W-:Y:S04]  /*2fde0*/  STL [R1+0x1c58], R15 ;  /* 0x001c580f01007387 */ /* 0x000fe80000100800 */
[----:B------:R-:W-:Y:S04]  /*2fdf0*/  STL [R1+0x1cd8], R14 ;  /* 0x001cd80e01007387 */ /* 0x000fe80000100800 */
[----:B------:R0:W-:Y:S04]  /*2fe00*/  STL.64 [R1+0x1cd0], R12 ;  /* 0x001cd00c01007387 */ /* 0x0001e80000100a00 */
[----:B0-----:R-:W3:Y:S04]  /*2fe10*/  LDL.LU R12, [R1+0x240] ;  /* 0x00024000010c7983 */ /* 0x001ee80000300800 */
[----:B------:R-:W3:Y:S04]  /*2fe20*/  LDL.LU R13, [R1+0x244] ;  /* 0x00024400010d7983 */ /* 0x000ee80000300800 */
[----:B------:R-:W3:Y:S04]  /*2fe30*/  LDL.LU R14, [R1+0x248] ;  /* 0x00024800010e7983 */ /* 0x000ee80000300800 */
[----:B------:R-:W3:Y:S04]  /*2fe40*/  LDL.LU R15, [R1+0x24c] ;  /* 0x00024c00010f7983 */ /* 0x000ee80000300800 */
[----:B------:R-:W-:Y:S04]  /*2fe50*/  STL.64 [R1+0x330], R20 ;  /* 0x0003301401007387 */ /* 0x000fe80000100a00 */
[----:B------:R0:W-:Y:S04]  /*2fe60*/  STL.64 [R1+0x338], R22 ;  /* 0x0003381601007387 */ /* 0x0001e80000100a00 */
[----:B0-----:R-:W3:Y:S04]  /*2fe70*/  LDL.LU.64 R22, [R1+0x1e10] ;  /* 0x001e100001167983 */ /* 0x001ee80000300a00 */
[----:B------:R-:W3:Y:S01]  /*2fe80*/  LDL.LU.64 R20, [R1+0x1e08] ;  /* 0x001e080001147983 */ /* 0x000ee20000300a00 */
[----:B----4-:R-:W-:-:S02]  /*2fe90*/  IMAD R10, R10, 0x100, R8 ;  /* 0x000001000a0a7824 */ /* 0x010fc400078e0208 */
[----:B--2---:R-:W-:Y:S01]  /*2fea0*/  IMAD R11, R11, 0x100, R9 ;  /* 0x000001000b0b7824 */ /* 0x004fe200078e0209 */
[----:B------:R-:W-:Y:S02]  /*2feb0*/  F2FP.F16.E4M3.UNPACK_B R8, R18.H1 ;  /* 0x00000012ff08723e */ /* 0x000fe400030006ff */
[----:B------:R-:W-:Y:S02]  /*2fec0*/  F2FP.F16.E4M3.UNPACK_B R9, R19.H1 ;  /* 0x00000013ff09723e */ /* 0x000fe400030006ff */
[----:B------:R-:W-:Y:S02]  /*2fed0*/  F2FP.F16.E4M3.UNPACK_B R16, R16 ;  /* 0x00000010ff10723e */ /* 0x000fe400020006ff */
[----:B------:R-:W-:Y:S02]  /*2fee0*/  F2FP.F16.E4M3.UNPACK_B R17, R17 ;  /* 0x00000011ff11723e */ /* 0x000fe400020006ff */
[----:B------:R-:W-:Y:S02]  /*2fef0*/  F2FP.F16.E4M3.UNPACK_B R18, R10 ;  /* 0x0000000aff12723e */ /* 0x000fe400020006ff */
[----:B------:R-:W-:Y:S01]  /*2ff00*/  F2FP.F16.E4M3.UNPACK_B R19, R11 ;  /* 0x0000000bff13723e */ /* 0x000fe200020006ff */
[----:B------:R-:W2:Y:S04]  /*2ff10*/  LDL.LU R10, [R1+0x8e0] ;  /* 0x0008e000010a7983 */ /* 0x000ea80000300800 */
[----:B------:R-:W4:Y:S02]  /*2ff20*/  LDL.LU R11, [R1+0x8d4] ;  /* 0x0008d400010b7983 */ /* 0x000f240000300800 */
[----:B---3--:R-:W-:Y:S06]  /*2ff30*/  HMMA.16816.F32 R12, R16, R2, R12 ;  /* 0x00000002100c723c */ /* 0x008fec000000180c */
[----:B------:R-:W-:Y:S01]  /*2ff40*/  HMMA.16816.F32 R4, R4, R8, R20 ;  /* 0x000000080404723c */ /* 0x000fe20000001814 */
[----:B------:R-:W2:Y:S04]  /*2ff50*/  LDL.LU.64 R22, [R1+0x1e00] ;  /* 0x001e000001167983 */ /* 0x000ea80000300a00 */
[----:B------:R-:W3:-:S15]  /*2ff60*/  LDL.LU.64 R20, [R1+0x1df8] ;  /* 0x001df80001147983 */ /* 0x000ede0000300a00 */
[----:B------:R-:W-:-:S03]  /*2ff70*/  NOP ;  /* 0x0000000000007918 */ /* 0x000fc60000000000 */
[----:B------:R0:W-:Y:S04]  /*2ff80*/  STL.64 [R1+0x320], R4 ;  /* 0x0003200401007387 */ /* 0x0001e80000100a00 */
[----:B------:R1:W-:Y:S04]  /*2ff90*/  STL.64 [R1+0x328], R6 ;  /* 0x0003280601007387 */ /* 0x0003e80000100a00 */
[----:B0-----:R-:W4:Y:S04]  /*2ffa0*/  LDL.LU R5, [R1+0x8d0] ;  /* 0x0008d00001057983 */ /* 0x001f280000300800 */
[----:B-1----:R-:W4:Y:S04]  /*2ffb0*/  LDL.LU R6, [R1+0x8cc] ;  /* 0x0008cc0001067983 */ /* 0x002f280000300800 */
[----:B------:R-:W2:Y:S04]  /*2ffc0*/  LDL.LU R7, [R1+0x8d8] ;  /* 0x0008d80001077983 */ /* 0x000ea80000300800 */
[----:B------:R-:W-:Y:S04]  /*2ffd0*/  STL.64 [R1+0x410], R12 ;  /* 0x0004100c01007387 */ /* 0x000fe80000100a00 */
[----:B------:R0:W-:Y:S02]  /*2ffe0*/  STL.64 [R1+0x418], R14 ;  /* 0x0004180e01007387 */ /* 0x0001e40000100a00 */
[----:B0-----:R-:W-:-:S15]  /*2fff0*/  HMMA.16816.F32 R12, R16, R8, R24 ;  /* 0x00000008100c723c */ /* 0x001fde0000001818 */
[----:B------:R-:W-:-:S08]  /*30000*/  NOP ;  /* 0x0000000000007918 */ /* 0x000fd00000000000 */
[----:B------:R0:W-:Y:S04]  /*30010*/  STL.64 [R1+0x310], R12 ;  /* 0x0003100c01007387 */ /* 0x0001e80000100a00 */
[----:B------:R1:W-:Y:S04]  /*30020*/  STL.64 [R1+0x318], R14 ;  /* 0x0003180e01007387 */ /* 0x0003e80000100a00 */
[----:B0-----:R-:W3:Y:S04]  /*30030*/  LDL.LU R12, [R1+0x934] ;  /* 0x00093400010c7983 */ /* 0x001ee80000300800 */
[----:B------:R-:W3:Y:S04]  /*30040*/  LDL.LU R13, [R1+0x940] ;  /* 0x00094000010d7983 */ /* 0x000ee80000300800 */
[----:B-1----:R-:W4:Y:S04]  /*30050*/  LDL.LU R14, [R1+0x93c] ;  /* 0x00093c00010e7983 */ /* 0x002f280000300800 */
[----:B------:R-:W4:Y:S04]  /*30060*/  LDL.LU R15, [R1+0x948] ;  /* 0x00094800010f7983 */ /* 0x000f280000300800 */
[----:B----4-:R-:W-:Y:S04]  /*30070*/  STL.64 [R1+0x1da8], R14 ;  /* 0x001da80e01007387 */ /* 0x010fe80000100a00 */
[----:B---3--:R0:W-:Y:S04]  /*30080*/  STL.64 [R1+0x1da0], R12 ;  /* 0x001da00c01007387 */ /* 0x0081e80000100a00 */
[----:B0-----:R-:W3:Y:S01]  /*30090*/  LDL.LU R12, [R1+0x1b0] ;  /* 0x0001b000010c7983 */ /* 0x001ee20000300800 */
[----:B------:R-:W-:-:S02]  /*300a0*/  IMAD R4, R6, 0x100, R5 ;  /* 0x0000010006047824 */ /* 0x000fc400078e0205 */
[----:B--2---:R-:W-:Y:S01]  /*300b0*/  IMAD R5, R11, 0x100, R7 ;  /* 0x000001000b057824 */ /* 0x004fe200078e0207 */
[----:B---3--:R0:W-:Y:S04]  /*300c0*/  STL [R1+0x1db0], R12 ;  /* 0x001db00c01007387 */ /* 0x0081e80000100800 */
[----:B0-----:R-:W2:Y:S04]  /*300d0*/  LDL.LU R12, [R1+0x928] ;  /* 0x00092800010c7983 */ /* 0x001ea80000300800 */
[----:B------:R-:W2:Y:S04]  /*300e0*/  LDL.LU R13, [R1+0x1b4] ;  /* 0x0001b400010d7983 */ /* 0x000ea80000300800 */
[----:B------:R-:W3:Y:S04]  /*300f0*/  LDL.LU R14, [R1+0x1b8] ;  /* 0x0001b800010e7983 */ /* 0x000ee80000300800 */
[----:B------:R-:W3:Y:S01]  /*30100*/  LDL.LU R15, [R1+0x1bc] ;  /* 0x0001bc00010f7983 */ /* 0x000ee20000300800 */
[----:B------:R-:W-:-:S03]  /*30110*/  IMAD R11, R0, 0x100, R29 ;  /* 0x00000100000b7824 */ /* 0x000fc600078e021d */
[----:B------:R-:W4:Y:S04]  /*30120*/  LDL.LU R29, [R1+0x900] ;  /* 0x00090000011d7983 */ /* 0x000f280000300800 */
[----:B------:R-:W4:Y:S04]  /*30130*/  LDL.LU R0, [R1+0x8fc] ;  /* 0x0008fc0001007983 */ /* 0x000f280000300800 */
[----:B------:R-:W4:Y:S04]  /*30140*/  LDL.LU R17, [R1+0x908] ;  /* 0x0009080001117983 */ /* 0x000f280000300800 */
[----:B------:R-:W4:Y:S04]  /*30150*/  LDL.LU R19, [R1+0x904] ;  /* 0x0009040001137983 */ /* 0x000f280000300800 */
[----:B---3--:R-:W-:Y:S04]  /*30160*/  STL.64 [R1+0x1dc0], R14 ;  /* 0x001dc00e01007387 */ /* 0x008fe80000100a00 */
[----:B--2---:R0:W-:Y:S04]  /*30170*/  STL.64 [R1+0x1db8], R12 ;  /* 0x001db80c01007387 */ /* 0x0041e80000100a00 */
[----:B0-----:R-:W2:Y:S04]  /*30180*/  LDL.LU R12, [R1+0x1c0] ;  /* 0x0001c000010c7983 */ /* 0x001ea80000300800 */
[----:B--2---:R0:W-:Y:S04]  /*30190*/  STL [R1+0x1dc8], R12 ;  /* 0x001dc80c01007387 */ /* 0x0041e80000100800 */
[----:B0-----:R-:W2:Y:S04]  /*301a0*/  LDL.LU R12, [R1+0x920] ;  /* 0x00092000010c7983 */ /* 0x001ea80000300800 */
[----:B--2---:R0:W-:Y:S04]  /*301b0*/  STL [R1+0x1dcc], R12 ;  /* 0x001dcc0c01007387 */ /* 0x0041e80000100800 */
[----:B0-----:R-:W2:Y:S04]  /*301c0*/  LDL.LU R12, [R1+0x918] ;  /* 0x00091800010c7983 */ /* 0x001ea80000300800 */
[----:B--2---:R0:W-:Y:S04]  /*301d0*/  STL [R1+0x1dd0], R12 ;  /* 0x001dd00c01007387 */ /* 0x0041e80000100800 */
        /* <DEDUP_REMOVED lines=11> */
[----:B------:R-:W-:Y:S01]  /*30290*/  IMAD R7, R21, 0x100, R22 ;  /* 0x0000010015077824 */ /* 0x000fe200078e0216 */
[----:B---3--:R-:W-:Y:S04]  /*302a0*/  STL.64 [R1+0x1df0], R14 ;  /* 0x001df00e01007387 */ /* 0x008fe80000100a00 */
[----:B--2---:R0:W-:Y:S04]  /*302b0*/  STL.64 [R1+0x1de8], R12 ;  /* 0x001de80c01007387 */ /* 0x0041e80000100a00 */
[----:B0-----:R-:W2:Y:S04]  /*302c0*/  LDL.LU R12, [R1+0x210] ;  /* 0x00021000010c7983 */ /* 0x001ea80000300800 */
[----:B------:R-:W2:Y:S04]  /*302d0*/  LDL.LU R13, [R1+0x214] ;  /* 0x00021400010d7983 */ /* 0x000ea80000300800 */
[----:B------:R-:W2:Y:S04]  /*302e0*/  LDL.LU R14, [R1+0x218] ;  /* 0x00021800010e7983 */ /* 0x000ea80000300800 */
[----:B------:R-:W2:Y:S01]  /*302f0*/  LDL.LU R15, [R1+0x21c] ;  /* 0x00021c00010f7983 */ /* 0x000ea20000300800 */
[----:B------:R-:W-:-:S02]  /*30300*/  F2FP.F16.E4M3.UNPACK_B R4, R4 ;  /* 0x00000004ff04723e */ /* 0x000fc400020006ff */
[----:B------:R-:W-:Y:S02]  /*30310*/  F2FP.F16.E4M3.UNPACK_B R5, R5 ;  /* 0x00000005ff05723e */ /* 0x000fe400020006ff */
[----:B------:R-:W-:Y:S02]  /*30320*/  F2FP.F16.E4M3.UNPACK_B R6, R6 ;  /* 0x00000006ff06723e */ /* 0x000fe400020006ff */
[----:B------:R-:W-:Y:S01]  /*30330*/  F2FP.F16.E4M3.UNPACK_B R7, R7 ;  /* 0x00000007ff07723e */ /* 0x000fe200020006ff */
[----:B------:R-:W-:Y:S02]  /*30340*/  IMAD R10, R28, 0x100, R20 ;  /* 0x000001001c0a7824 */ /* 0x000fe400078e0214 */
[----:B------:R-:W3:Y:S04]  /*30350*/  LDL.LU R28, [R1+0x944] ;  /* 0x00094400011c7983 */ /* 0x000ee80000300800 */
[----:B------:R-:W3:Y:S04]  /*30360*/  LDL.LU R24, [R1+0x1a0] ;  /* 0x0001a00001187983 */ /* 0x000ee80000300800 */
[----:B------:R-:W3:Y:S04]  /*30370*/  LDL.LU R25, [R1+0x1a4] ;  /* 0x0001a40001197983 */ /* 0x000ee80000300800 */
[----:B------:R-:W3:Y:S04]  /*30380*/  LDL.LU R26, [R1+0x1a8] ;  /* 0x0001a800011a7983 */ /* 0x000ee80000300800 */
[----:B------:R-:W3:Y:S04]  /*30390*/  LDL.LU R27, [R1+0x1ac] ;  /* 0x0001ac00011b7983 */ /* 0x000ee80000300800 */
[----:B------:R-:W3:Y:S04]  /*303a0*/  LDL.LU R20, [R1+0x180] ;  /* 0x0001800001147983 */ /* 0x000ee80000300800 */
[----:B------:R-:W3:Y:S04]  /*303b0*/  LDL.LU R21, [R1+0x184] ;  /* 0x0001840001157983 */ /* 0x000ee80000300800 */
[----:B------:R-:W3:Y:S01]  /*303c0*/  LDL.LU R22, [R1+0x188] ;  /* 0x0001880001167983 */ /* 0x000ee20000300800 */
[----:B----4-:R-:W-:-:S03]  /*303d0*/  IMAD R18, R0, 0x100, R29 ;  /* 0x0000010000127824 */ /* 0x010fc600078e021d */
[----:B------:R-:W4:Y:S04]  /*303e0*/  LDL.LU R23, [R1+0x18c] ;  /* 0x00018c0001177983 */ /* 0x000f280000300800 */
[----:B------:R-:W4:Y:S04]  /*303f0*/  LDL.LU R29, [R1+0x950] ;  /* 0x00095000011d7983 */ /* 0x000f280000300800 */
[----:B------:R-:W4:Y:S01]  /*30400*/  LDL.LU R0, [R1+0x94c] ;  /* 0x00094c0001007983 */ /* 0x000f220000300800 */
[----:B------:R-:W-:-:S03]  /*30410*/  F2FP.F16.E4M3.UNPACK_B R16, R10 ;  /* 0x0000000aff10723e */ /* 0x000fc600020006ff */
[----:B------:R-:W3:Y:S01]  /*30420*/  LDL.LU R10, [R1+0x92c] ;  /* 0x00092c00010a7983 */ /* 0x000ee20000300800 */
        /* <DEDUP_REMOVED lines=8> */
[----:B------:R-:W4:Y:S01]  /*304b0*/  LDL.LU R11, [R1+0x938] ;  /* 0x00093800010b7983 */ /* 0x000f220000300800 */
[----:B--2---:R-:W-:Y:S03]  /*304c0*/  HMMA.16816.F32 R4, R4, R8, R12 ;  /* 0x000000080404723c */ /* 0x004fe6000000180c */
[----:B------:R-:W2:Y:S04]  /*304d0*/  LDL.LU.64 R14, [R1+0x1de0] ;  /* 0x001de000010e7983 */ /* 0x000ea80000300a00 */
[----:B------:R-:W3:-:S15]  /*304e0*/  LDL.LU.64 R12, [R1+0x1dd8] ;  /* 0x001dd800010c7983 */ /* 0x000ede0000300a00 */
        /* <DEDUP_REMOVED lines=10> */
[----:B------:R-:W2:Y:S01]  /*30590*/  LDL.LU R12, [R1+0x1dcc] ;  /* 0x001dcc00010c7983 */ /* 0x000ea20000300800 */
[----:B------:R-:W-:Y:S02]  /*305a0*/  F2FP.F16.E4M3.UNPACK_B R18, R18 ;  /* 0x00000012ff12723e */ /* 0x000fe400020006ff */
[----:B------:R-:W-:Y:S01]  /*305b0*/  F2FP.F16.E4M3.UNPACK_B R19, R19 ;  /* 0x00000013ff13723e */ /* 0x000fe200020006ff */
[----:B--2---:R-:W-:Y:S02]  /*305c0*/  IMAD R6, R6, 0x100, R12 ;  /* 0x0000010006067824 */ /* 0x004fe400078e020c */
[----:B------:R-:W2:Y:S04]  /*305d0*/  LDL.LU R12, [R1+0x1dc8] ;  /* 0x001dc800010c7983 */ /* 0x000ea80000300800 */
[----:B--2---:R-:W-:-:S15]  /*305e0*/  HMMA.16816.F32 R12, R16, R2, R12 ;  /* 0x00000002100c723c */ /* 0x004fde000000180c */
[----:B------:R-:W-:-:S08]  /*305f0*/  NOP ;  /* 0x0000000000007918 */ /* 0x000fd00000000000 */
[----:B------:R-:W-:Y:S04]  /*30600*/  STL.64 [R1+0x400], R12 ;  /* 0x0004000c01007387 */ /* 0x000fe80000100a00 */
[----:B------:R0:W-:Y:S04]  /*30610*/  STL.64 [R1+0x408], R14 ;  /* 0x0004080e01007387 */ /* 0x0001e80000100a00 */
[----:B0-----:R-:W2:Y:S04]  /*30620*/  LDL.LU.64 R14, [R1+0x1dc0] ;  /* 0x001dc000010e7983 */ /* 0x001ea80000300a00 */
[----:B------:R-:W3:Y:S02]  /*30630*/  LDL.LU.64 R12, [R1+0x1db8] ;  /* 0x001db800010c7983 */ /* 0x000ee40000300a00 */
[----:B---3--:R-:W-:-:S02]  /*30640*/  IMAD R7, R7, 0x100, R12 ;  /* 0x0000010007077824 */ /* 0x008fc400078e020c */
[----:B------:R-:W2:Y:S02]  /*30650*/  LDL.LU R12, [R1+0x1db0] ;  /* 0x001db000010c7983 */ /* 0x000ea40000300800 */
[----:B--2---:R-:W-:Y:S02]  /*30660*/  HMMA.16816.F32 R16, R16, R8, R12 ;  /* 0x000000081010723c */ /* 0x004fe4000000180c */
[----:B------:R-:W2:Y:S04]  /*30670*/  LDL.LU.64 R14, [R1+0x1da8] ;  /* 0x001da800010e7983 */ /* 0x000ea80000300a00 */
[----:B------:R-:W3:-:S15]  /*30680*/  LDL.LU.64 R12, [R1+0x1da0] ;  /* 0x001da000010c7983 */ /* 0x000ede0000300a00 */
[----:B------:R-:W-:-:S02]  /*30690*/  NOP ;  /* 0x0000000000007918 */ /* 0x000fc40000000000 */
[----:B------:R-:W-:Y:S04]  /*306a0*/  STL.64 [R1+0x2f0], R16 ;  /* 0x0002f01001007387 */ /* 0x000fe80000100a00 */
[----:B------:R0:W-:Y:S04]  /*306b0*/  STL.64 [R1+0x2f8], R18 ;  /* 0x0002f81201007387 */ /* 0x0001e80000100a00 */
[----:B0-----:R-:W4:Y:S01]  /*306c0*/  LDL.LU R19, [R1+0x930] ;  /* 0x0009300001137983 */ /* 0x001f220000300800 */
[----:B------:R-:W-:Y:S02]  /*306d0*/  F2FP.F16.E4M3.UNPACK_B R4, R4 ;  /* 0x00000004ff04723e */ /* 0x000fe400020006ff */
[----:B------:R-:W-:-:S02]  /*306e0*/  F2FP.F16.E4M3.UNPACK_B R5, R5 ;  /* 0x00000005ff05723e */ /* 0x000fc400020006ff */
[----:B------:R-:W-:Y:S02]  /*306f0*/  F2FP.F16.E4M3.UNPACK_B R6, R6 ;  /* 0x00000006ff06723e */ /* 0x000fe400020006ff */
[----:B------:R-:W-:Y:S01]  /*30700*/  F2FP.F16.E4M3.UNPACK_B R7, R7 ;  /* 0x00000007ff07723e */ /* 0x000fe200020006ff */
[----:B---3--:R-:W-:Y:S02]  /*30710*/  IMAD R11, R12, 0x100, R11 ;  /* 0x000001000c0b7824 */ /* 0x008fe400078e020b */
[----:B--2---:R-:W-:Y:S02]  /*30720*/  IMAD R18, R14, 0x100, R13 ;  /* 0x000001000e127824 */ /* 0x004fe400078e020d */
[----:B----4-:R-:W-:Y:S02]  /*30730*/  IMAD R10, R10, 0x100, R19 ;  /* 0x000001000a0a7824 */ /* 0x010fe400078e0213 */
[----:B------:R-:W-:Y:S02]  /*30740*/  IMAD R19, R28, 0x100, R15 ;  /* 0x000001001c137824 */ /* 0x000fe400078e020f */
[----:B------:R-:W-:Y:S01]  /*30750*/  HMMA.16816.F32 R12, R4, R2, R24 ;  /* 0x00000002040c723c */ /* 0x000fe20000001818 */
[----:B------:R-:W-:-:S05]  /*30760*/  F2FP.F16.E4M3.UNPACK_B R16, R10 ;  /* 0x0000000aff10723e */ /* 0x000fca00020006ff */
[----:B------:R-:W-:Y:S04]  /*30770*/  STL [R1+0x1d98], R16 ;  /* 0x001d981001007387 */ /* 0x000fe80000100800 */
[----:B------:R-:W-:-:S13]  /*30780*/  STL [R1+0x1d9c], R3 ;  /* 0x001d9c0301007387 */ /* 0x000fda0000100800 */
[----:B------:R-:W-:Y:S04]  /*30790*/  STL.64 [R1+0x370], R12 ;  /* 0x0003700c01007387 */ /* 0x000fe80000100a00 */
[----:B------:R0:W-:Y:S02]  /*307a0*/  STL.64 [R1+0x378], R14 ;  /* 0x0003780e01007387 */ /* 0x0001e40000100a00 */
[----:B0-----:R-:W-:Y:S06]  /*307b0*/  HMMA.16816.F32 R12, R4, R8, R20 ;  /* 0x00000008040c723c */ /* 0x001fec0000001814 */
[----:B------:R-:W-:-:S15]  /*307c0*/  STL [R1+0x1d80], R9 ;  /* 0x001d800901007387 */ /* 0x000fde0000100800 */
[----:B------:R-:W-:-:S02]  /*307d0*/  NOP ;  /* 0x0000000000007918 */ /* 0x000fc40000000000 */
[----:B------:R0:W-:Y:S04]  /*307e0*/  STL.64 [R1+0x2e0], R12 ;  /* 0x0002e00c01007387 */ /* 0x0001e80000100a00 */
[----:B------:R1:W-:Y:S04]  /*307f0*/  STL.64 [R1+0x2e8], R14 ;  /* 0x0002e80e01007387 */ /* 0x0003e80000100a00 */
[----:B0-----:R-:W2:Y:S04]  /*30800*/  LDL.LU R12, [R1+0x100] ;  /* 0x00010000010c7983 */ /* 0x001ea80000300800 */
[----:B------:R-:W2:Y:S04]  /*30810*/  LDL.LU R13, [R1+0x104] ;  /* 0x00010400010d7983 */ /* 0x000ea80000300800 */
[----:B-1----:R-:W3:Y:S04]  /*30820*/  LDL.LU R14, [R1+0x108] ;  /* 0x00010800010e7983 */ /* 0x002ee80000300800 */
[----:B------:R-:W3:Y:S01]  /*30830*/  LDL.LU R15, [R1+0x10c] ;  /* 0x00010c00010f7983 */ /* 0x000ee20000300800 */
[----:B------:R-:W-:-:S03]  /*30840*/  F2FP.F16.E4M3.UNPACK_B R17, R11 ;  /* 0x0000000bff11723e */ /* 0x000fc600020006ff */
[----:B---3--:R-:W-:Y:S04]  /*30850*/  STL.64 [R1+0x1d50], R14 ;  /* 0x001d500e01007387 */ /* 0x008fe80000100a00 */
[----:B--2---:R0:W-:Y:S04]  /*30860*/  STL.64 [R1+0x1d48], R12 ;  /* 0x001d480c01007387 */ /* 0x0041e80000100a00 */
[----:B0-----:R-:W2:Y:S04]  /*30870*/  LDL.LU R12, [R1+0x120] ;  /* 0x00012000010c7983 */ /* 0x001ea80000300800 */
[----:B------:R-:W2:Y:S04]  /*30880*/  LDL.LU R13, [R1+0x124] ;  /* 0x00012400010d7983 */ /* 0x000ea80000300800 */
[----:B------:R-:W3:Y:S04]  /*30890*/  LDL.LU R14, [R1+0x128] ;  /* 0x00012800010e7983 */ /* 0x000ee80000300800 */
[----:B------:R-:W3:Y:S04]  /*308a0*/  LDL.LU R15, [R1+0x12c] ;  /* 0x00012c00010f7983 */ /* 0x000ee80000300800 */
[----:B------:R-:W4:Y:S04]  /*308b0*/  LDL.LU R3, [R1+0x958] ;  /* 0x0009580001037983 */ /* 0x000f280000300800 */
[----:B------:R-:W4:Y:S04]  /*308c0*/  LDL.LU R5, [R1+0x954] ;  /* 0x0009540001057983 */ /* 0x000f280000300800 */
[----:B------:R-:W4:Y:S04]  /*308d0*/  LDL.LU R16, [R1+0x960] ;  /* 0x0009600001107983 */ /* 0x000f280000300800 */
[----:B------:R-:W4:Y:S04]  /*308e0*/  LDL.LU R6, [R1+0x95c] ;  /* 0x00095c0001067983 */ /* 0x000f280000300800 */
[----:B------:R-:W2:Y:S04]  /*308f0*/  LDL.LU R9, [R1+0x968] ;  /* 0x0009680001097983 */ /* 0x000ea80000300800 */
[----:B------:R-:W4:Y:S04]  /*30900*/  LDL.LU R7, [R1+0x964] ;  /* 0x0009640001077983 */ /* 0x000f280000300800 */
[----:B------:R-:W3:Y:S04]  /*30910*/  LDL.LU R10, [R1+0x96c] ;  /* 0x00096c00010a7983 */ /* 0x000ee80000300800 */
[----:B------:R-:W2:Y:S04]  /*30920*/  LDL.LU R11, [R1+0x974] ;  /* 0x00097400010b7983 */ /* 0x000ea80000300800 */
[----:B--2---:R0:W-:Y:S04]  /*30930*/  STL [R1+0x1d6c], R11 ;  /* 0x001d6c0b01007387 */ /* 0x0041e80000100800 */
[----:B0-----:R-:W3:Y:S04]  /*30940*/  LDL.LU R11, [R1+0x970] ;  /* 0x00097000010b7983 */ /* 0x001ee80000300800 */
[----:B---3--:R-:W-:Y:S04]  /*30950*/  STL.64 [R1+0x1d90], R10 ;  /* 0x001d900a01007387 */ /* 0x008fe80000100a00 */
[----:B------:R0:W-:Y:S04]  /*30960*/  STL.64 [R1+0x1d88], R8 ;  /* 0x001d880801007387 */ /* 0x0001e80000100a00 */
[----:B0-----:R-:W2:Y:S04]  /*30970*/  LDL.LU R8, [R1+0x160] ;  /* 0x0001600001087983 */ /* 0x001ea80000300800 */
[----:B------:R-:W2:Y:S04]  /*30980*/  LDL.LU R9, [R1+0x164] ;  /* 0x0001640001097983 */ /* 0x000ea80000300800 */
[----:B------:R-:W2:Y:S04]  /*30990*/  LDL.LU R10, [R1+0x168] ;  /* 0x00016800010a7983 */ /* 0x000ea80000300800 */
[----:B------:R-:W2:Y:S04]  /*309a0*/  LDL.LU R11, [R1+0x16c] ;  /* 0x00016c00010b7983 */ /* 0x000ea80000300800 */
[----:B------:R-:W-:Y:S04]  /*309b0*/  STL.64 [R1+0x1d60], R14 ;  /* 0x001d600e01007387 */ /* 0x000fe80000100a00 */
[----:B------:R0:W-:Y:S04]  /*309c0*/  STL.64 [R1+0x1d58], R12 ;  /* 0x001d580c01007387 */ /* 0x0001e80000100a00 */
[----:B0-----:R-:W3:Y:S04]  /*309d0*/  LDL.LU R12, [R1+0x140] ;  /* 0x00014000010c7983 */ /* 0x001ee80000300800 */
[----:B---3--:R0:W-:Y:S04]  /*309e0*/  STL [R1+0x1d68], R12 ;  /* 0x001d680c01007387 */ /* 0x0081e80000100800 */
[----:B0-----:R-:W3:Y:S04]  /*309f0*/  LDL.LU R12, [R1+0x978] ;  /* 0x00097800010c7983 */ /* 0x001ee80000300800 */
[----:B------:R-:W3:Y:S04]  /*30a00*/  LDL.LU R13, [R1+0x144] ;  /* 0x00014400010d7983 */ /* 0x000ee80000300800 */
[----:B------:R-:W2:Y:S04]  /*30a10*/  LDL.LU R14, [R1+0x148] ;  /* 0x00014800010e7983 */ /* 0x000ea80000300800 */
[----:B------:R-:W2:Y:S01]  /*30a20*/  LDL.LU R15, [R1+0x14c] ;  /* 0x00014c00010f7983 */ /* 0x000ea20000300800 */
[----:B------:R-:W-:-:S02]  /*30a30*/  IMAD R4, R0, 0x100, R29 ;  /* 0x0000010000047824 */ /* 0x000fc400078e021d */
[----:B----4-:R-:W-:Y:S02]  /*30a40*/  IMAD R5, R5, 0x100, R3 ;  /* 0x0000010005057824 */ /* 0x010fe400078e0203 */
[----:B------:R-:W-:Y:S01]  /*30a50*/  IMAD R6, R6, 0x100, R16 ;  /* 0x0000010006067824 */ /* 0x000fe200078e0210 */
        /* <DEDUP_REMOVED lines=9> */
[----:B------:R-:W3:Y:S04]  /*30af0*/  LDL.LU R24, [R1+0xf0] ;  /* 0x0000f00001187983 */ /* 0x000ee80000300800 */
[----:B------:R-:W3:Y:S04]  /*30b00*/  LDL.LU R25, [R1+0xf4] ;  /* 0x0000f40001197983 */ /* 0x000ee80000300800 */
[----:B------:R-:W3:Y:S04]  /*30b10*/  LDL.LU R26, [R1+0xf8] ;  /* 0x0000f800011a7983 */ /* 0x000ee80000300800 */
[----:B------:R-:W3:Y:S04]  /*30b20*/  LDL.LU R27, [R1+0xfc] ;  /* 0x0000fc00011b7983 */ /* 0x000ee80000300800 */
[----:B------:R-:W4:Y:S04]  /*30b30*/  LDL.LU R20, [R1+0x9b0] ;  /* 0x0009b00001147983 */ /* 0x000f280000300800 */
[----:B------:R-:W4:Y:S04]  /*30b40*/  LDL.LU R28, [R1+0x9ac] ;  /* 0x0009ac00011c7983 */ /* 0x000f280000300800 */
[----:B------:R-:W4:Y:S04]  /*30b50*/  LDL.LU R29, [R1+0x9b8] ;  /* 0x0009b800011d7983 */ /* 0x000f280000300800 */
[----:B------:R-:W4:Y:S04]  /*30b60*/  LDL.LU R0, [R1+0x9b4] ;  /* 0x0009b40001007983 */ /* 0x000f280000300800 */
[----:B------:R-:W2:Y:S04]  /*30b70*/  LDL.LU R3, [R1+0x1d9c] ;  /* 0x001d9c0001037983 */ /* 0x000ea80000300800 */
[----:B------:R-:W2:Y:S01]  /*30b80*/  LDL.LU R16, [R1+0x1d98] ;  /* 0x001d980001107983 */ /* 0x000ea20000300800 */
[----:B------:R-:W-:-:S02]  /*30b90*/  F2FP.F16.E4M3.UNPACK_B R18, R18 ;  /* 0x00000012ff12723e */ /* 0x000fc400020006ff */
[----:B------:R-:W-:-:S07]  /*30ba0*/  F2FP.F16.E4M3.UNPACK_B R19, R19 ;  /* 0x00000013ff13723e */ /* 0x000fce00020006ff */
[----:B--2---:R-:W-:-:S15]  /*30bb0*/  HMMA.16816.F32 R8, R16, R2, R8 ;  /* 0x000000021008723c */ /* 0x004fde0000001808 */
[----:B------:R-:W-:-:S08]  /*30bc0*/  NOP ;  /* 0x0000000000007918 */ /* 0x000fd00000000000 */
[----:B------:R-:W-:Y:S04]  /*30bd0*/  STL.64 [R1+0x3f0], R8 ;  /* 0x0003f00801007387 */ /* 0x000fe80000100a00 */
[----:B------:R0:W-:Y:S04]  /*30be0*/  STL.64 [R1+0x3f8], R10 ;  /* 0x0003f80a01007387 */ /* 0x0001e80000100a00 */
[----:B0-----:R-:W2:Y:S04]  /*30bf0*/  LDL.LU.64 R10, [R1+0x1d90] ;  /* 0x001d9000010a7983 */ /* 0x001ea80000300a00 */
[----:B------:R-:W3:Y:S02]  /*30c00*/  LDL.LU.64 R8, [R1+0x1d88] ;  /* 0x001d880001087983 */ /* 0x000ee40000300a00 */
[----:B---3--:R-:W-:-:S02]  /*30c10*/  IMAD R7, R7, 0x100, R9 ;  /* 0x0000010007077824 */ /* 0x008fc400078e0209 */
[----:B------:R-:W3:Y:S01]  /*30c20*/  LDL.LU R9, [R1+0x1d80] ;  /* 0x001d800001097983 */ /* 0x000ee20000300800 */
[----:B--2---:R-:W-:Y:S01]  /*30c30*/  IMAD R10, R10, 0x100, R11 ;  /* 0x000001000a0a7824 */ /* 0x004fe200078e020b */
[----:B---3--:R-:W-:Y:S02]  /*30c40*/  HMMA.16816.F32 R16, R16, R8, R12 ;  /* 0x000000081010723c */ /* 0x008fe4000000180c */
[----:B------:R-:W2:Y:S04]  /*30c50*/  LDL.LU.64 R14, [R1+0x1d78] ;  /* 0x001d7800010e7983 */ /* 0x000ea80000300a00 */
[----:B------:R-:W3:-:S15]  /*30c60*/  LDL.LU.64 R12, [R1+0x1d70] ;  /* 0x001d7000010c7983 */ /* 0x000ede0000300a00 */
[----:B------:R-:W-:-:S02]  /*30c70*/  NOP ;  /* 0x0000000000007918 */ /* 0x000fc40000000000 */
[----:B------:R0:W-:Y:S04]  /*30c80*/  STL.64 [R1+0x2d0], R16 ;  /* 0x0002d01001007387 */ /* 0x0001e80000100a00 */
[----:B------:R1:W-:Y:S04]  /*30c90*/  STL.64 [R1+0x2d8], R18 ;  /* 0x0002d81201007387 */ /* 0x0003e80000100a00 */
[----:B0-----:R-:W4:Y:S04]  /*30ca0*/  LDL.LU R16, [R1+0x980] ;  /* 0x0009800001107983 */ /* 0x001f280000300800 */
[----:B-1----:R-:W4:Y:S04]  /*30cb0*/  LDL.LU R18, [R1+0x97c] ;  /* 0x00097c0001127983 */ /* 0x002f280000300800 */
[----:B------:R-:W2:Y:S04]  /*30cc0*/  LDL.LU R17, [R1+0x988] ;  /* 0x0009880001117983 */ /* 0x000ea80000300800 */
[----:B------:R-:W2:Y:S04]  /*30cd0*/  LDL.LU R19, [R1+0x984] ;  /* 0x0009840001137983 */ /* 0x000ea80000300800 */
[----:B------:R-:W3:Y:S01]  /*30ce0*/  LDL.LU R11, [R1+0x1d6c] ;  /* 0x001d6c00010b7983 */ /* 0x000ee20000300800 */
[----:B------:R-:W-:-:S02]  /*30cf0*/  F2FP.F16.E4M3.UNPACK_B R4, R4 ;  /* 0x00000004ff04723e */ /* 0x000fc400020006ff */
[----:B------:R-:W-:Y:S02]  /*30d00*/  F2FP.F16.E4M3.UNPACK_B R5, R5 ;  /* 0x00000005ff05723e */ /* 0x000fe400020006ff */
[----:B------:R-:W-:Y:S02]  /*30d10*/  F2FP.F16.E4M3.UNPACK_B R6, R6 ;  /* 0x00000006ff06723e */ /* 0x000fe400020006ff */
[----:B------:R-:W-:Y:S01]  /*30d20*/  F2FP.F16.E4M3.UNPACK_B R7, R7 ;  /* 0x00000007ff07723e */ /* 0x000fe200020006ff */
[----:B---3--:R-:W-:Y:S02]  /*30d30*/  IMAD R11, R11, 0x100, R12 ;  /* 0x000001000b0b7824 */ /* 0x008fe400078e020c */
[----:B------:R-:W2:Y:S01]  /*30d40*/  LDL.LU R12, [R1+0x1d68] ;  /* 0x001d6800010c7983 */ /* 0x000ea20000300800 */
[----:B----4-:R-:W-:Y:S01]  /*30d50*/  IMAD R18, R18, 0x100, R16 ;  /* 0x0000010012127824 */ /* 0x010fe200078e0210 */
[----:B------:R-:W-:Y:S02]  /*30d60*/  F2FP.F16.E4M3.UNPACK_B R16, R10 ;  /* 0x0000000aff10723e */ /* 0x000fe400020006ff */
        /* <DEDUP_REMOVED lines=10> */
[----:B------:R-:W-:Y:S01]  /*30e10*/  F2FP.F16.E4M3.UNPACK_B R18, R18 ;  /* 0x00000012ff12723e */ /* 0x000fe200020006ff */
[----:B--2---:R-:W-:Y:S02]  /*30e20*/  HMMA.16816.F32 R4, R4, R8, R12 ;  /* 0x000000080404723c */ /* 0x004fe4000000180c */
[----:B------:R-:W2:Y:S04]  /*30e30*/  LDL.LU.64 R14, [R1+0x1d50] ;  /* 0x001d5000010e7983 */ /* 0x000ea80000300a00 */
[----:B------:R-:W2:-:S15]  /*30e40*/  LDL.LU.64 R12, [R1+0x1d48] ;  /* 0x001d4800010c7983 */ /* 0x000e9e0000300a00 */
[----:B------:R-:W-:-:S02]  /*30e50*/  NOP ;  /* 0x0000000000007918 */ /* 0x000fc40000000000 */
[----:B------:R0:W-:Y:S04]  /*30e60*/  STL.64 [R1+0x2c0], R4 ;  /* 0x0002c00401007387 */ /* 0x0001e80000100a00 */
[----:B------:R1:W-:Y:S04]  /*30e70*/  STL.64 [R1+0x2c8], R6 ;  /* 0x0002c80601007387 */ /* 0x0003e80000100a00 */
[----:B0-----:R-:W3:Y:S04]  /*30e80*/  LDL.LU R5, [R1+0x990] ;  /* 0x0009900001057983 */ /* 0x001ee80000300800 */
[----:B-1----:R-:W3:Y:S01]  /*30e90*/  LDL.LU R6, [R1+0x98c] ;  /* 0x00098c0001067983 */ /* 0x002ee20000300800 */
[----:B------:R-:W-:-:S03]  /*30ea0*/  F2FP.F16.E4M3.UNPACK_B R19, R19 ;  /* 0x00000013ff13723e */ /* 0x000fc600020006ff */
[----:B------:R-:W4:Y:S04]  /*30eb0*/  LDL.LU R7, [R1+0x998] ;  /* 0x0009980001077983 */ /* 0x000f280000300800 */
[----:B--2---:R-:W-:-:S15]  /*30ec0*/  HMMA.16816.F32 R12, R16, R2, R12 ;  /* 0x00000002100c723c */ /* 0x004fde000000180c */
[----:B------:R-:W-:-:S08]  /*30ed0*/  NOP ;  /* 0x0000000000007918 */ /* 0x000fd00000000000 */
[----:B------:R-:W-:Y:S04]  /*30ee0*/  STL.64 [R1+0x3e0], R12 ;  /* 0x0003e00c01007387 */ /* 0x000fe80000100a00 */
[----:B------:R0:W-:Y:S02]  /*30ef0*/  STL.64 [R1+0x3e8], R14 ;  /* 0x0003e80e01007387 */ /* 0x0001e40000100a00 */
[----:B0-----:R-:W-:Y:S01]  /*30f00*/  HMMA.16816.F32 R12, R16, R8, R24 ;  /* 0x00000008100c723c */ /* 0x001fe20000001818 */
[----:B---3--:R-:W-:Y:S02]  /*30f10*/  IMAD R4, R6, 0x100, R5 ;  /* 0x0000010006047824 */ /* 0x008fe400078e0205 */
[----:B------:R-:W-:Y:S02]  /*30f20*/  IMAD R6, R23, 0x100, R10 ;  /* 0x0000010017067824 */ /* 0x000fe400078e020a */
[----:B------:R-:W-:-:S15]  /*30f30*/  IMAD R10, R28, 0x100, R20 ;  /* 0x000001001c0a7824 */ /* 0x000fde00078e0214 */
[----:B------:R-:W-:-:S03]  /*30f40*/  NOP ;  /* 0x0000000000007918 */ /* 0x000fc60000000000 */
[----:B------:R0:W-:Y:S04]  /*30f50*/  STL.64 [R1+0xd0], R12 ;  /* 0x0000d00c01007387 */ /* 0x0001e80000100a00 */
[----:B------:R1:W-:Y:S04]  /*30f60*/  STL.64 [R1+0xd8], R14 ;  /* 0x0000d80e01007387 */ /* 0x0003e80000100a00 */
[----:B0-----:R-:W2:Y:S04]  /*30f70*/  LDL.LU R12, [R1+0x50] ;  /* 0x00005000010c7983 */ /* 0x001ea80000300800 */
[----:B------:R-:W2:Y:S04]  /*30f80*/  LDL.LU R13, [R1+0x54] ;  /* 0x00005400010d7983 */ /* 0x000ea80000300800 */
[----:B-1----:R-:W3:Y:S04]  /*30f90*/  LDL.LU R14, [R1+0x58] ;  /* 0x00005800010e7983 */ /* 0x002ee80000300800 */
[----:B------:R-:W3:Y:S04]  /*30fa0*/  LDL.LU R15, [R1+0x5c] ;  /* 0x00005c00010f7983 */ /* 0x000ee80000300800 */
[----:B------:R-:W4:Y:S04]  /*30fb0*/  LDL.LU R28, [R1+0x9e8] ;  /* 0x0009e800011c7983 */ /* 0x000f280000300800 */
[----:B----4-:R-:W-:Y:S04]  /*30fc0*/  STL [R1+0x1d20], R28 ;  /* 0x001d201c01007387 */ /* 0x010fe80000100800 */
        /* <DEDUP_REMOVED lines=10> */
[----:B------:R-:W4:Y:S01]  /*31070*/  LDL.LU R17, [R1+0x9c8] ;  /* 0x0009c80001117983 */ /* 0x000f220000300800 */
[----:B------:R-:W-:-:S03]  /*31080*/  IMAD R5, R11, 0x100, R7 ;  /* 0x000001000b057824 */ /* 0x000fc600078e0207 */
[----:B------:R-:W4:Y:S01]  /*31090*/  LDL.LU R19, [R1+0x9c4] ;  /* 0x0009c40001137983 */ /* 0x000f220000300800 */
[----:B------:R-:W-:-:S03]  /*310a0*/  IMAD R11, R0, 0x100, R29 ;  /* 0x00000100000b7824 */ /* 0x000fc600078e021d */
        /* <DEDUP_REMOVED lines=21> */
[----:B------:R-:W-:Y:S01]  /*31200*/  IMAD R7, R21, 0x100, R22 ;  /* 0x0000010015077824 */ /* 0x000fe200078e0216 */
[----:B------:R-:W-:-:S02]  /*31210*/  F2FP.F16.E4M3.UNPACK_B R4, R4 ;  /* 0x00000004ff04723e */ /* 0x000fc400020006ff */
        /* <DEDUP_REMOVED lines=8> */
[----:B------:R-:W-:Y:S01]  /*312a0*/  F2FP.F16.E4M3.UNPACK_B R7, R7 ;  /* 0x00000007ff07723e */ /* 0x000fe200020006ff */
[----:B------:R-:W3:Y:S04]  /*312b0*/  LDL.LU R26, [R1+0xa18] ;  /* 0x000a1800011a7983 */ /* 0x000ee80000300800 */
[----:B------:R-:W3:Y:S04]  /*312c0*/  LDL.LU R27, [R1+0xa14] ;  /* 0x000a1400011b7983 */ /* 0x000ee80000300800 */
[----:B------:R-:W3:Y:S04]  /*312d0*/  LDL.LU R23, [R1+0xa20] ;  /* 0x000a200001177983 */ /* 0x000ee80000300800 */
[----:B------:R-:W3:Y:S04]  /*312e0*/  LDL.LU R22, [R1+0xa1c] ;  /* 0x000a1c0001167983 */ /* 0x000ee80000300800 */
[----:B------:R-:W3:Y:S01]  /*312f0*/  LDL.LU R21, [R1+0xa28] ;  /* 0x000a280001157983 */ /* 0x000ee20000300800 */
[----:B----4-:R-:W-:-:S03]  /*31300*/  IMAD R18, R18, 0x100, R16 ;  /* 0x0000010012127824 */ /* 0x010fc600078e0210 */
[----:B------:R-:W4:Y:S01]  /*31310*/  LDL.LU R20, [R1+0xa24] ;  /* 0x000a240001147983 */ /* 0x000f220000300800 */
[----:B------:R-:W-:-:S03]  /*31320*/  F2FP.F16.E4M3.UNPACK_B R16, R10 ;  /* 0x0000000aff10723e */ /* 0x000fc600020006ff */
[----:B------:R-:W4:Y:S01]  /*31330*/  LDL.LU R10, [R1+0x9ec] ;  /* 0x0009ec00010a7983 */ /* 0x000f220000300800 */
        /* <DEDUP_REMOVED lines=17> */
[----:B-1----:R-:W4:Y:S01]  /*31450*/  LDL.LU R6, [R1+0x9dc] ;  /* 0x0009dc0001067983 */ /* 0x002f220000300800 */
[----:B------:R-:W-:-:S02]  /*31460*/  F2FP.F16.E4M3.UNPACK_B R18, R18 ;  /* 0x00000012ff12723e */ /* 0x000fc400020006ff */
[----:B------:R-:W-:Y:S01]  /*31470*/  F2FP.F16.E4M3.UNPACK_B R19, R19 ;  /* 0x00000013ff13723e */ /* 0x000fe200020006ff */
[----:B------:R-:W4:Y:S06]  /*31480*/  LDL.LU R7, [R1+0x9e4] ;  /* 0x0009e40001077983 */ /* 0x000f2c0000300800 */
[----:B--2---:R-:W-:Y:S01]  /*31490*/  HMMA.16816.F32 R12, R16, R2, R12 ;  /* 0x00000002100c723c */ /* 0x004fe2000000180c */
[----:B---3--:R-:W-:Y:S02]  /*314a0*/  IMAD R4, R4, 0x100, R28 ;  /* 0x0000010004047824 */ /* 0x008fe400078e021c */
[----:B----4-:R-:W-:Y:S01]  /*314b0*/  IMAD R5, R5, 0x100, R0 ;  /* 0x0000010005057824 */ /* 0x010fe200078e0200 */
[----:B------:R-:W2:Y:S04]  /*314c0*/  LDL.LU R28, [R1+0x1d20] ;  /* 0x001d2000011c7983 */ /* 0x000ea80000300800 */
[----:B------:R-:W3:Y:S01]  /*314d0*/  LDL.LU R0, [R1+0x1d1c] ;  /* 0x001d1c0001007983 */ /* 0x000ee20000300800 */
[----:B------:R-:W-:-:S03]  /*314e0*/  IMAD R6, R6, 0x100, R29 ;  /* 0x0000010006067824 */ /* 0x000fc600078e021d */
[----:B------:R-:W4:Y:S11]  /*314f0*/  LDL.LU R29, [R1+0x1d18] ;  /* 0x001d1800011d7983 */ /* 0x000f360000300800 */
        /* <DEDUP_REMOVED lines=12> */
[----:B------:R-:W-:-:S09]  /*315c0*/  F2FP.F16.E4M3.UNPACK_B R7, R7 ;  /* 0x00000007ff07723e */ /* 0x000fd200020006ff */
[----:B------:R0:W-:Y:S04]  /*315d0*/  STL.64 [R1+0x120], R16 ;  /* 0x0001201001007387 */ /* 0x0001e80000100a00 */
[----:B------:R1:W-:Y:S04]  /*315e0*/  STL.64 [R1+0x128], R18 ;  /* 0x0001281201007387 */ /* 0x0003e80000100a00 */
[----:B0-----:R-:W4:Y:S04]  /*315f0*/  LDL.LU R16, [R1+0x9f0] ;  /* 0x0009f00001107983 */ /* 0x001f280000300800 */
[----:B------:R-:W4:Y:S04]  /*31600*/  LDL.LU R17, [R1+0xa00] ;  /* 0x000a000001117983 */ /* 0x000f280000300800 */
[----:B-1----:R-:W4:Y:S04]  /*31610*/  LDL.LU R18, [R1+0xa08] ;  /* 0x000a080001127983 */ /* 0x002f280000300800 */
[----:B------:R-:W4:Y:S01]  /*31620*/  LDL.LU R19, [R1+0xa04] ;  /* 0x000a040001137983 */ /* 0x000f220000300800 */
[----:B---3--:R-:W-:-:S15]  /*31630*/  HMMA.16816.F32 R12, R4, R2, R12 ;  /* 0x00000002040c723c */ /* 0x008fde000000180c */
[----:B------:R-:W-:-:S08]  /*31640*/  NOP ;  /* 0x0000000000007918 */ /* 0x000fd00000000000 */
[----:B------:R-:W-:Y:S04]  /*31650*/  STL.64 [R1+0x340], R12 ;  /* 0x0003400c01007387 */ /* 0x000fe80000100a00 */
[----:B------:R0:W-:Y:S04]  /*31660*/  STL.64 [R1+0x348], R14 ;  /* 0x0003480e01007387 */ /* 0x0001e80000100a00 */
[----:B0-----:R-:W3:Y:S04]  /*31670*/  LDL.LU.64 R14, [R1+0x1ce8] ;  /* 0x001ce800010e7983 */ /* 0x001ee80000300a00 */
[----:B------:R-:W3:Y:S02]  /*31680*/  LDL.LU.64 R12, [R1+0x1ce0] ;  /* 0x001ce000010c7983 */ /* 0x000ee40000300a00 */
[----:B---3--:R-:W-:Y:S02]  /*31690*/  HMMA.16816.F32 R4, R4, R8, R12 ;  /* 0x000000080404723c */ /* 0x008fe4000000180c */
[----:B------:R-:W3:Y:S04]  /*316a0*/  LDL.LU R14, [R1+0x1cd8] ;  /* 0x001cd800010e7983 */ /* 0x000ee80000300800 */
[----:B------:R-:W2:-:S15]  /*316b0*/  LDL.LU.64 R12, [R1+0x1cd0] ;  /* 0x001cd000010c7983 */ /* 0x000e9e0000300a00 */
[----:B------:R-:W-:-:S02]  /*316c0*/  NOP ;  /* 0x0000000000007918 */ /* 0x000fc40000000000 */
[----:B------:R0:W-:Y:S04]  /*316d0*/  STL.64 [R1+0xf0], R4 ;  /* 0x0000f00401007387 */ /* 0x0001e80000100a00 */
[----:B------:R1:W-:Y:S01]  /*316e0*/  STL.64 [R1+0xf8], R6 ;  /* 0x0000f80601007387 */ /* 0x0003e20000100a00 */
[----:B0-----:R-:W-:Y:S02]  /*316f0*/  IMAD R4, R27, 0x100, R26 ;  /* 0x000001001b047824 */ /* 0x001fe400078e021a */
[----:B-1----:R-:W-:Y:S02]  /*31700*/  IMAD R6, R20, 0x100, R21 ;  /* 0x0000010014067824 */ /* 0x002fe400078e0215 */
[----:B------:R-:W-:-:S03]  /*31710*/  IMAD R5, R22, 0x100, R23 ;  /* 0x0000010016057824 */ /* 0x000fc600078e0217 */
[----:B------:R-:W-:Y:S04]  /*31720*/  STL [R1+0x1cb8], R6 ;  /* 0x001cb80601007387 */ /* 0x000fe80000100800 */
[----:B------:R-:W-:Y:S04]  /*31730*/  STL.64 [R1+0x1cb0], R4 ;  /* 0x001cb00401007387 */ /* 0x000fe80000100a00 */
[----:B------:R-:W3:Y:S04]  /*31740*/  LDL.LU R15, [R1+0xa70] ;  /* 0x000a7000010f7983 */ /* 0x000ee80000300800 */
[----:B---3--:R-:W-:Y:S04]  /*31750*/  STL.64 [R1+0x1c68], R14 ;  /* 0x001c680e01007387 */ /* 0x008fe80000100a00 */
[----:B--2---:R0:W-:Y:S04]  /*31760*/  STL.64 [R1+0x1c60], R12 ;  /* 0x001c600c01007387 */ /* 0x0041e80000100a00 */
[----:B0-----:R-:W2:Y:S01]  /*31770*/  LDL.LU R12, [R1] ;  /* 0x00000000010c7983 */ /* 0x001ea20000300800 */
[----:B------:R-:W-:-:S02]  /*31780*/  IMAD.MOV.U32 R13, RZ, RZ, R28 ;  /* 0x000000ffff0d7224 */ /* 0x000fc400078e001c */
[----:B----4-:R-:W-:Y:S02]  /*31790*/  IMAD.MOV.U32 R14, RZ, RZ, R29 ;  /* 0x000000ffff0e7224 */ /* 0x010fe400078e001d */
[----:B------:R-:W-:Y:S02]  /*317a0*/  IMAD R11, R11, 0x100, R17 ;  /* 0x000001000b0b7824 */ /* 0x000fe400078e0211 */
[----:B------:R-:W-:Y:S02]  /*317b0*/  IMAD.MOV.U32 R15, RZ, RZ, R0 ;  /* 0x000000ffff0f7224 */ /* 0x000fe400078e0000 */
[----:B------:R-:W-:Y:S02]  /*317c0*/  IMAD R10, R10, 0x100, R16 ;  /* 0x000001000a0a7824 */ /* 0x000fe400078e0210 */
[----:B------:R-:W-:Y:S01]  /*317d0*/  IMAD R18, R19, 0x100, R18 ;  /* 0x0000010013127824 */ /* 0x000fe200078e0212 */
[----:B------:R-:W-:Y:S01]  /*317e0*/  F2FP.F16.E4M3.UNPACK_B R17, R11 ;  /* 0x0000000bff11723e */ /* 0x000fe200020006ff */
[----:B------:R-:W-:Y:S01]  /*317f0*/  IMAD R19, R25, 0x100, R24 ;  /* 0x0000010019137824 */ /* 0x000fe200078e0218 */
[----:B------:R-:W-:Y:S01]  /*31800*/  F2FP.F16.E4M3.UNPACK_B R16, R10 ;  /* 0x0000000aff10723e */ /* 0x000fe200020006ff */
[----:B--2---:R-:W-:Y:S04]  /*31810*/  STL [R1+0x1c70], R12 ;  /* 0x001c700c01007387 */ /* 0x004fe80000100800 */
[----:B------:R-:W2:Y:S04]  /*31820*/  LDL.LU R28, [R1+0x1cc8] ;  /* 0x001cc800011c7983 */ /* 0x000ea80000300800 */
[----:B------:R-:W-:Y:S04]  /*31830*/  STL [R1+0x1c74], R13 ;  /* 0x001c740d01007387 */ /* 0x000fe80000100800 */
[----:B------:R-:W3:Y:S04]  /*31840*/  LDL.LU R29, [R1+0x1cc4] ;  /* 0x001cc400011d7983 */ /* 0x000ee80000300800 */
[----:B------:R-:W-:Y:S04]  /*31850*/  STL [R1+0x1c78], R14 ;  /* 0x001c780e01007387 */ /* 0x000fe80000100800 */
[----:B------:R-:W4:Y:S04]  /*31860*/  LDL.LU R0, [R1+0x1cc0] ;  /* 0x001cc00001007983 */ /* 0x000f280000300800 */
[----:B------:R-:W2:Y:S04]  /*31870*/  LDL.LU R4, [R1+0x40] ;  /* 0x0000400001047983 */ /* 0x000ea80000300800 */
[----:B------:R-:W2:Y:S04]  /*31880*/  LDL.LU R5, [R1+0x44] ;  /* 0x0000440001057983 */ /* 0x000ea80000300800 */
[----:B------:R-:W2:Y:S04]  /*31890*/  LDL.LU R6, [R1+0x48] ;  /* 0x0000480001067983 */ /* 0x000ea80000300800 */
[----:B------:R-:W2:Y:S04]  /*318a0*/  LDL.LU R7, [R1+0x4c] ;  /* 0x00004c0001077983 */ /* 0x000ea80000300800 */
[----:B------:R-:W3:Y:S04]  /*318b0*/  LDL.LU R11, [R1+0xa30] ;  /* 0x000a3000010b7983 */ /* 0x000ee80000300800 */
[----:B------:R-:W3:Y:S04]  /*318c0*/  LDL.LU R10, [R1+0xa2c] ;  /* 0x000a2c00010a7983 */ /* 0x000ee80000300800 */
[----:B------:R-:W4:Y:S04]  /*318d0*/  LDL.LU R25, [R1+0xa38] ;  /* 0x000a380001197983 */ /* 0x000f280000300800 */
[----:B------:R-:W2:Y:S04]  /*318e0*/  LDL.LU R26, [R1+0xa40] ;  /* 0x000a4000011a7983 */ /* 0x000ea80000300800 */
[----:B------:R-:W2:Y:S04]  /*318f0*/  LDL.LU R27, [R1+0xa3c] ;  /* 0x000a3c00011b7983 */ /* 0x000ea80000300800 */
[----:B--2---:R-:W-:Y:S04]  /*31900*/  STL.64 [R1+0x1ca8], R26 ;  /* 0x001ca81a01007387 */ /* 0x004fe80000100a00 */
[----:B----4-:R0:W-:Y:S04]  /*31910*/  STL [R1+0x1ca0], R25 ;  /* 0x001ca01901007387 */ /* 0x0101e80000100800 */
[----:B------:R-:W2:Y:S04]  /*31920*/  LDL.LU R24, [R1+0x30] ;  /* 0x0000300001187983 */ /* 0x000ea80000300800 */
[----:B0-----:R-:W2:Y:S04]  /*31930*/  LDL.LU R25, [R1+0x34] ;  /* 0x0000340001197983 */ /* 0x001ea80000300800 */
[----:B------:R-:W2:Y:S04]  /*31940*/  LDL.LU R26, [R1+0x38] ;  /* 0x00003800011a7983 */ /* 0x000ea80000300800 */
[----:B------:R-:W2:Y:S04]  /*31950*/  LDL.LU R27, [R1+0x3c] ;  /* 0x00003c00011b7983 */ /* 0x000ea80000300800 */
[----:B------:R-:W4:Y:S04]  /*31960*/  LDL.LU R14, [R1+0xa58] ;  /* 0x000a5800010e7983 */ /* 0x000f280000300800 */
[----:B------:R-:W3:Y:S04]  /*31970*/  LDL.LU R13, [R1+0xa60] ;  /* 0x000a6000010d7983 */ /* 0x000ee80000300800 */
[----:B------:R-:W3:Y:S01]  /*31980*/  LDL.LU R12, [R1+0xa68] ;  /* 0x000a6800010c7983 */ /* 0x000ee20000300800 */
[----:B------:R-:W-:-:S02]  /*31990*/  F2FP.F16.E4M3.UNPACK_B R18, R18 ;  /* 0x00000012ff12723e */ /* 0x000fc400020006ff */
[----:B------:R-:W-:Y:S01]  /*319a0*/  F2FP.F16.E4M3.UNPACK_B R19, R19 ;  /* 0x00000013ff13723e */ /* 0x000fe200020006ff */
[----:B----4-:R-:W-:Y:S04]  /*319b0*/  STL.64 [R1+0x1c88], R14 ;  /* 0x001c880e01007387 */ /* 0x010fe80000100a00 */
[----:B---3--:R0:W-:Y:S04]  /*319c0*/  STL.64 [R1+0x1c80], R12 ;  /* 0x001c800c01007387 */ /* 0x0081e80000100a00 */
[----:B0-----:R-:W3:Y:S04]  /*319d0*/  LDL.LU R12, [R1+0x20] ;  /* 0x00002000010c7983 */ /* 0x001ee80000300800 */
[----:B------:R-:W3:Y:S04]  /*319e0*/  LDL.LU R13, [R1+0x24] ;  /* 0x00002400010d7983 */ /* 0x000ee80000300800 */
[----:B------:R-:W4:Y:S04]  /*319f0*/  LDL.LU R14, [R1+0x28] ;  /* 0x00002800010e7983 */ /* 0x000f280000300800 */
[----:B------:R-:W4:Y:S01]  /*31a00*/  LDL.LU R15, [R1+0x2c] ;  /* 0x00002c00010f7983 */ /* 0x000f220000300800 */
[C---:B------:R-:W-:Y:S06]  /*31a10*/  HMMA.16816.F32 R4, R16.reuse, R2, R4 ;  /* 0x000000021004723c */ /* 0x040fec0000001804 */
[----:B--2---:R-:W-:Y:S01]  /*31a20*/  HMMA.16816.F32 R16, R16, R8, R24 ;  /* 0x000000081010723c */ /* 0x004fe20000001818 */
[----:B----4-:R-:W-:Y:S04]  /*31a30*/  STL.64 [R1+0x1c98], R14 ;  /* 0x001c980e01007387 */ /* 0x010fe80000100a00 */
[----:B---3--:R0:W-:Y:S04]  /*31a40*/  STL.64 [R1+0x1c90], R12 ;  /* 0x001c900c01007387 */ /* 0x0081e80000100a00 */
[----:B0-----:R-:W2:Y:S01]  /*31a50*/  LDL.LU R12, [R1+0x70] ;  /* 0x00007000010c7983 */ /* 0x001ea20000300800 */
[----:B------:R-:W-:-:S03]  /*31a60*/  IMAD.MOV.U32 R13, RZ, RZ, R0 ;  /* 0x000000ffff0d7224 */ /* 0x000fc600078e0000 */
[----:B------:R-:W3:Y:S04]  /*31a70*/  LDL.LU R0, [R1+0x1cbc] ;  /* 0x001cbc0001007983 */ /* 0x000ee80000300800 */
[----:B------:R-:W4:Y:S04]  /*31a80*/  LDL.LU R20, [R1+0xa78] ;  /* 0x000a780001147983 */ /* 0x000f280000300800 */
[----:B------:R-:W4:Y:S01]  /*31a90*/  LDL.LU R21, [R1+0xa80] ;  /* 0x000a800001157983 */ /* 0x000f220000300800 */
[----:B------:R-:W-:-:S03]  /*31aa0*/  IMAD.MOV.U32 R15, RZ, RZ, R28 ;  /* 0x000000ffff0f7224 */ /* 0x000fc600078e001c */
[----:B------:R-:W4:Y:S04]  /*31ab0*/  LDL.LU R22, [R1+0xa88] ;  /* 0x000a880001167983 */ /* 0x000f280000300800 */
[----:B------:R-:W4:Y:S01]  /*31ac0*/  LDL.LU R28, [R1+0xa84] ;  /* 0x000a8400011c7983 */ /* 0x000f220000300800 */
[----:B------:R-:W-:-:S03]  /*31ad0*/  IMAD.MOV.U32 R14, RZ, RZ, R29 ;  /* 0x000000ffff0e7224 */ /* 0x000fc600078e001d */
[----:B------:R-:W4:Y:S04]  /*31ae0*/  LDL.LU R23, [R1+0xa90] ;  /* 0x000a900001177983 */ /* 0x000f280000300800 */
[----:B------:R-:W4:Y:S04]  /*31af0*/  LDL.LU R29, [R1+0xa8c] ;  /* 0x000a8c00011d7983 */ /* 0x000f280000300800 */
[----:B------:R-:W-:Y:S04]  /*31b00*/  STL.64 [R1+0x3c0], R4 ;  /* 0x0003c00401007387 */ /* 0x000fe80000100a00 */
[----:B------:R0:W-:Y:S04]  /*31b10*/  STL.64 [R1+0x3c8], R6 ;  /* 0x0003c80601007387 */ /* 0x0001e80000100a00 */
[----:B0-----:R-:W2:Y:S04]  /*31b20*/  LDL.LU R6, [R1+0x1cb8] ;  /* 0x001cb80001067983 */ /* 0x001ea80000300800 */
[----:B------:R-:W3:Y:S04]  /*31b30*/  LDL.LU.64 R4, [R1+0x1cb0] ;  /* 0x001cb00001047983 */ /* 0x000ee80000300a00 */
[----:B------:R-:W4:Y:S04]  /*31b40*/  LDL.LU.64 R26, [R1+0x1ca8] ;  /* 0x001ca800011a7983 */ /* 0x000f280000300a00 */
[----:B------:R-:W4:Y:S04]  /*31b50*/  LDL.LU R25, [R1+0x1ca0] ;  /* 0x001ca00001197983 */ /* 0x000f280000300800 */
[----:B------:R0:W-:Y:S04]  /*31b60*/  STL.64 [R1+0xc0], R16 ;  /* 0x0000c01001007387 */ /* 0x0001e80000100a00 */
[----:B------:R1:W-:Y:S04]  /*31b70*/  STL.64 [R1+0xc8], R18 ;  /* 0x0000c81201007387 */ /* 0x0003e80000100a00 */
[----:B0-----:R-:W4:Y:S04]  /*31b80*/  LDL.LU R16, [R1+0xa48] ;  /* 0x000a480001107983 */ /* 0x001f280000300800 */
[----:B-1----:R-:W4:Y:S01]  /*31b90*/  LDL.LU R18, [R1+0xa44] ;  /* 0x000a440001127983 */ /* 0x002f220000300800 */
[----:B------:R-:W-:-:S03]  /*31ba0*/  IMAD R7, R10, 0x100, R11 ;  /* 0x000001000a077824 */ /* 0x000fc600078e020b */
[----:B------:R-:W4:Y:S04]  /*31bb0*/  LDL.LU R17, [R1+0xa50] ;  /* 0x000a500001117983 */ /* 0x000f280000300800 */
[----:B------:R-:W4:Y:S01]  /*31bc0*/  LDL.LU R19, [R1+0xa4c] ;  /* 0x000a4c0001137983 */ /* 0x000f220000300800 */
[----:B------:R-:W-:Y:S02]  /*31bd0*/  F2FP.F16.E4M3.UNPACK_B R7, R7 ;  /* 0x00000007ff07723e */ /* 0x000fe400020006ff */
[----:B--2---:R-:W-:Y:S02]  /*31be0*/  F2FP.F16.E4M3.UNPACK_B R6, R6 ;  /* 0x00000006ff06723e */ /* 0x004fe400020006ff */
[----:B---3--:R-:W-:Y:S02]  /*31bf0*/  F2FP.F16.E4M3.UNPACK_B R4, R4 ;  /* 0x00000004ff04723e */ /* 0x008fe400020006ff */
[----:B------:R-:W-:-:S07]  /*31c00*/  F2FP.F16.E4M3.UNPACK_B R5, R5 ;  /* 0x00000005ff05723e */ /* 0x000fce00020006ff */
[----:B------:R-:W-:Y:S01]  /*31c10*/  HMMA.16816.F32 R12, R4, R2, R12 ;  /* 0x00000002040c723c */ /* 0x000fe2000000180c */
[----:B----4-:R-:W-:Y:S02]  /*31c20*/  IMAD R10, R0, 0x100, R25 ;  /* 0x00000100000a7824 */ /* 0x010fe400078e0219 */
[----:B------:R-:W2:Y:S04]  /*31c30*/  LDL.LU R0, [R1+0x9fc] ;  /* 0x0009fc0001007983 */ /* 0x000ea80000300800 */
[----:B------:R-:W3:Y:S01]  /*31c40*/  LDL.LU R24, [R1+0x60] ;  /* 0x0000600001187983 */ /* 0x000ee20000300800 */
[----:B------:R-:W-:-:S03]  /*31c50*/  IMAD R11, R27, 0x100, R26 ;  /* 0x000001001b0b7824 */ /* 0x000fc600078e021a */
[----:B------:R-:W3:Y:S04]  /*31c60*/  LDL.LU R25, [R1+0x64] ;  /* 0x0000640001197983 */ /* 0x000ee80000300800 */
[----:B------:R-:W3:Y:S01]  /*31c70*/  LDL.LU R26, [R1+0x68] ;  /* 0x00006800011a7983 */ /* 0x000ee20000300800 */
[----:B------:R-:W-:-:S03]  /*31c80*/  IMAD R18, R18, 0x100, R16 ;  /* 0x0000010012127824 */ /* 0x000fc600078e0210 */
[----:B------:R-:W3:Y:S01]  /*31c90*/  LDL.LU R27, [R1+0x6c] ;  /* 0x00006c00011b7983 */ /* 0x000ee20000300800 */
[----:B------:R-:W-:-:S03]  /*31ca0*/  F2FP.F16.E4M3.UNPACK_B R16, R10 ;  /* 0x0000000aff10723e */ /* 0x000fc600020006ff */
[----:B------:R-:W4:Y:S04]  /*31cb0*/  LDL.LU R10, [R1+0xa74] ;  /* 0x000a7400010a7983 */ /* 0x000f280000300800 */
[----:B------:R-:W-:Y:S04]  /*31cc0*/  STL.64 [R1+0x440], R12 ;  /* 0x0004400c01007387 */ /* 0x000fe80000100a00 */
[----:B------:R0:W-:Y:S04]  /*31cd0*/  STL.64 [R1+0x448], R14 ;  /* 0x0004480e01007387 */ /* 0x0001e80000100a00 */
[----:B0-----:R-:W2:Y:S04]  /*31ce0*/  LDL.LU.64 R14, [R1+0x1c98] ;  /* 0x001c9800010e7983 */ /* 0x001ea80000300a00 */
[----:B------:R-:W2:Y:S01]  /*31cf0*/  LDL.LU.64 R12, [R1+0x1c90] ;  /* 0x001c9000010c7983 */ /* 0x000ea20000300a00 */
[----:B------:R-:W-:Y:S01]  /*31d00*/  IMAD R19, R19, 0x100, R17 ;  /* 0x0000010013137824 */ /* 0x000fe200078e0211 */
[----:B------:R-:W-:-:S02]  /*31d10*/  F2FP.F16.E4M3.UNPACK_B R17, R11 ;  /* 0x0000000bff11723e */ /* 0x000fc400020006ff */
[----:B------:R-:W3:Y:S01]  /*31d20*/  LDL.LU R11, [R1+0xa7c] ;  /* 0x000a7c00010b7983 */ /* 0x000ee20000300800 */
[----:B--2---:R-:W-:Y:S03]  /*31d30*/  HMMA.16816.F32 R4, R4, R8, R12 ;  /* 0x000000080404723c */ /* 0x004fe6000000180c */
[----:B------:R-:W2:Y:S04]  /*31d40*/  LDL.LU.64 R14, [R1+0x1c88] ;  /* 0x001c8800010e7983 */ /* 0x000ea80000300a00 */
[----:B------:R-:W4:-:S15]  /*31d50*/  LDL.LU.64 R12, [R1+0x1c80] ;  /* 0x001c8000010c7983 */ /* 0x000f1e0000300a00 */
[----:B------:R-:W-:-:S01]  /*31d60*/  NOP ;  /* 0x0000000000007918 */ /* 0x000fc20000000000 */
[----:B------:R0:W-:Y:S04]  /*31d70*/  STL.64 [R1+0x3b0], R4 ;  /* 0x0003b00401007387 */ /* 0x0001e80000100a00 */
        /* <DEDUP_REMOVED lines=12> */
[----:B------:R-:W-:-:S07]  /*31e40*/  F2FP.F16.E4M3.UNPACK_B R19, R19 ;  /* 0x00000013ff13723e */ /* 0x000fce00020006ff */
[----:B--2---:R-:W-:-:S15]  /*31e50*/  HMMA.16816.F32 R12, R16, R2, R12 ;  /* 0x00000002100c723c */ /* 0x004fde000000180c */
[----:B------:R-:W-:-:S08]  /*31e60*/  NOP ;  /* 0x0000000000007918 */ /* 0x000fd00000000000 */
[----:B------:R-:W-:Y:S04]  /*31e70*/  STL.64 [R1+0x460], R12 ;  /* 0x0004600c01007387 */ /* 0x000fe80000100a00 */
[----:B------:R0:W-:Y:S04]  /*31e80*/  STL.64 [R1+0x468], R14 ;  /* 0x0004680e01007387 */ /* 0x0001e80000100a00 */
[----:B0-----:R-:W2:Y:S04]  /*31e90*/  LDL.LU.64 R14, [R1+0x1c68] ;  /* 0x001c6800010e7983 */ /* 0x001ea80000300a00 */
[----:B------:R-:W3:Y:S01]  /*31ea0*/  LDL.LU.64 R12, [R1+0x1c60] ;  /* 0x001c6000010c7983 */ /* 0x000ee20000300a00 */
[----:B------:R-:W-:-:S02]  /*31eb0*/  IMAD R10, R10, 0x100, R20 ;  /* 0x000001000a0a7824 */ /* 0x000fc400078e0214 */
[----:B------:R-:W-:Y:S02]  /*31ec0*/  IMAD R11, R11, 0x100, R21 ;  /* 0x000001000b0b7824 */ /* 0x000fe400078e0215 */
[----:B------:R-:W-:Y:S02]  /*31ed0*/  IMAD R28, R28, 0x100, R22 ;  /* 0x000001001c1c7824 */ /* 0x000fe400078e0216 */
[----:B------:R-:W-:Y:S02]  /*31ee0*/  IMAD R29, R29, 0x100, R23 ;  /* 0x000001001d1d7824 */ /* 0x000fe400078e0217 */
[----:B--2---:R-:W-:Y:S02]  /*31ef0*/  IMAD R7, R7, 0x100, R15 ;  /* 0x0000010007077824 */ /* 0x004fe400078e020f */
[----:B------:R-:W3:Y:S04]  /*31f00*/  LDL.LU R15, [R1+0x1c58] ;  /* 0x001c5800010f7983 */ /* 0x000ee80000300800 */
[----:B------:R-:W2:Y:S04]  /*31f10*/  LDL.LU R20, [R1+0x1c54] ;  /* 0x001c540001147983 */ /* 0x000ea80000300800 */
[----:B------:R-:W2:Y:S04]  /*31f20*/  LDL.LU R21, [R1+0x1c50] ;  /* 0x001c500001157983 */ /* 0x000ea80000300800 */
[----:B------:R-:W2:Y:S04]  /*31f30*/  LDL.LU R22, [R1+0x1c4c] ;  /* 0x001c4c0001167983 */ /* 0x000ea80000300800 */
[----:B------:R-:W2:Y:S01]  /*31f40*/  LDL.LU R23, [R1+0x1c48] ;  /* 0x001c480001177983 */ /* 0x000ea20000300800 */
[----:B------:R-:W-:-:S02]  /*31f50*/  F2FP.F16.E4M3.UNPACK_B R4, R4 ;  /* 0x00000004ff04723e */ /* 0x000fc400020006ff */
[----:B------:R-:W-:Y:S02]  /*31f60*/  F2FP.F16.E4M3.UNPACK_B R5, R5 ;  /* 0x00000005ff05723e */ /* 0x000fe400020006ff */
[----:B------:R-:W-:Y:S02]  /*31f70*/  F2FP.F16.E4M3.UNPACK_B R6, R6 ;  /* 0x00000006ff06723e */ /* 0x000fe400020006ff */
[----:B------:R-:W-:-:S07]  /*31f80*/  F2FP.F16.E4M3.UNPACK_B R7, R7 ;  /* 0x00000007ff07723e */ /* 0x000fce00020006ff */
[----:B------:R-:W-:Y:S06]  /*31f90*/  HMMA.16816.F32 R24, R4, R2, R24 ;  /* 0x000000020418723c */ /* 0x000fec0000001818 */
[----:B--2---:R-:W-:Y:S01]  /*31fa0*/  HMMA.16816.F32 R16, R16, R8, R20 ;  /* 0x000000081010723c */ /* 0x004fe20000001814 */
[----:B------:R-:W2:-:S15]  /*31fb0*/  LDL.LU R20, [R1+0x10] ;  /* 0x0000100001147983 */ /* 0x000e9e0000300800 */
[----:B------:R-:W-:-:S07]  /*31fc0*/  NOP ;  /* 0x0000000000007918 */ /* 0x000fce0000000000 */
[----:B------:R-:W-:Y:S04]  /*31fd0*/  STL.64 [R1+0x450], R16 ;  /* 0x0004501001007387 */ /* 0x000fe80000100a00 */
[----:B------:R-:W-:Y:S04]  /*31fe0*/  STL.64 [R1+0x458], R18 ;  /* 0x0004581201007387 */ /* 0x000fe80000100a00 */
[----:B------:R-:W2:Y:S04]  /*31ff0*/  LDL.LU R21, [R1+0x14] ;  /* 0x0000140001157983 */ /* 0x000ea80000300800 */
[----:B------:R-:W2:Y:S04]  /*32000*/  LDL.LU R22, [R1+0x18] ;  /* 0x0000180001167983 */ /* 0x000ea80000300800 */
[----:B------:R-:W2:Y:S04]  /*32010*/  LDL.LU R23, [R1+0x1c] ;  /* 0x00001c0001177983 */ /* 0x000ea80000300800 */
[----:B------:R-:W-:Y:S04]  /*32020*/  STL.64 [R1+0x3a0], R24 ;  /* 0x0003a01801007387 */ /* 0x000fe80000100a00 */
[----:B------:R0:W-:Y:S04]  /*32030*/  STL.64 [R1+0x3a8], R26 ;  /* 0x0003a81a01007387 */ /* 0x0001e80000100a00 */
[----:B0-----:R-:W4:Y:S04]  /*32040*/  LDL.LU.64 R26, [R1+0x1c40] ;  /* 0x001c4000011a7983 */ /* 0x001f280000300a00 */
[----:B------:R-:W4:Y:S01]  /*32050*/  LDL.LU.64 R24, [R1+0x1c38] ;  /* 0x001c380001187983 */ /* 0x000f220000300a00 */
[----:B------:R-:W-:-:S02]  /*32060*/  F2FP.F16.E4M3.UNPACK_B R16, R10 ;  /* 0x0000000aff10723e */ /* 0x000fc400020006ff */
[----:B------:R-:W-:Y:S02]  /*32070*/  F2FP.F16.E4M3.UNPACK_B R17, R11 ;  /* 0x0000000bff11723e */ /* 0x000fe400020006ff */
[----:B------:R-:W-:Y:S02]  /*32080*/  F2FP.F16.E4M3.UNPACK_B R18, R28 ;  /* 0x0000001cff12723e */ /* 0x000fe400020006ff */
[----:B------:R-:W-:Y:S01]  /*32090*/  F2FP.F16.E4M3.UNPACK_B R19, R29 ;  /* 0x0000001dff13723e */ /* 0x000fe200020006ff */
[----:B------:R-:W-:Y:S01]  /*320a0*/  VIADD R0, R0, 0x1 ;  /* 0x0000000100007836 */ /* 0x000fe20000000000 */
[----:B--2---:R-:W-:Y:S01]  /*320b0*/  HMMA.16816.F32 R4, R4, R8, R20 ;  /* 0x000000080404723c */ /* 0x004fe20000001814 */
[----:B------:R-:W0:-:S15]  /*320c0*/  LDC R22, c[0x0][0x230] ;  /* 0x00008c00ff167b82 */ /* 0x000e1e0000000800 */
[----:B------:R-:W-:-:S07]  /*320d0*/  NOP ;  /* 0x0000000000007918 */ /* 0x000fce0000000000 */
[----:B------:R-:W-:Y:S04]  /*320e0*/  STL.64 [R1+0x390], R4 ;  /* 0x0003900401007387 */ /* 0x000fe80000100a00 */
[----:B------:R4:W-:Y:S02]  /*320f0*/  STL.64 [R1+0x398], R6 ;  /* 0x0003980601007387 */ /* 0x0009e40000100a00 */
[----:B----4-:R-:W-:-:S15]  /*32100*/  HMMA.16816.F32 R4, R16, R2, R24 ;  /* 0x000000021004723c */ /* 0x010fde0000001818 */
[----:B------:R-:W-:-:S08]  /*32110*/  NOP ;  /* 0x0000000000007918 */ /* 0x000fd00000000000 */
[----:B------:R-:W-:Y:S04]  /*32120*/  STL.64 [R1+0x430], R4 ;  /* 0x0004300401007387 */ /* 0x000fe80000100a00 */
[----:B------:R3:W-:Y:S02]  /*32130*/  STL.64 [R1+0x438], R6 ;  /* 0x0004380601007387 */ /* 0x0007e40000100a00 */
[----:B---3--:R-:W-:Y:S02]  /*32140*/  HMMA.16816.F32 R4, R16, R8, R12 ;  /* 0x000000081004723c */ /* 0x008fe4000000180c */
[----:B------:R-:W-:-:S15]  /*32150*/  STL [R1+0x9fc], R0 ;  /* 0x0009fc0001007387 */ /* 0x000fde0000100800 */
[----:B------:R-:W-:-:S06]  /*32160*/  NOP ;  /* 0x0000000000007918 */ /* 0x000fcc0000000000 */
[----:B------:R-:W-:Y:S04]  /*32170*/  STL.64 [R1+0x420], R4 ;  /* 0x0004200401007387 */ /* 0x000fe80000100a00 */
[----:B------:R-:W-:Y:S04]  /*32180*/  STL.64 [R1+0x428], R6 ;  /* 0x0004280601007387 */ /* 0x000fe80000100a00 */
[----:B------:R-:W2:Y:S04]  /*32190*/  LDL.LU R16, [R1+0x6e0] ;  /* 0x0006e00001107983 */ /* 0x000ea80000300800 */
[----:B--2---:R1:W-:Y:S04]  /*321a0*/  STL [R1+0x1c2c], R16 ;  /* 0x001c2c1001007387 */ /* 0x0043e80000100800 */
[----:B-1----:R-:W2:Y:S01]  /*321b0*/  LDL.LU R16, [R1+0x6d8] ;  /* 0x0006d80001107983 */ /* 0x002ea20000300800 */
[----:B0-----:R-:W-:-:S05]  /*321c0*/  VIADD R22, R22, 0x3f ;  /* 0x0000003f16167836 */ /* 0x001fca0000000000 */
[----:B------:R-:W-:Y:S01]  /*321d0*/  SHF.R.S32.HI R23, RZ, 0x1f, R22 ;  /* 0x0000001fff177819 */ /* 0x000fe20000011416 */
        /* <DEDUP_REMOVED lines=18> */
[----:B------:R-:W-:-:S03]  /*32300*/  LEA.HI R23, R23, R22, RZ, 0x6 ;  /* 0x0000001617177211 */ /* 0x000fc600078f30ff */
[----:B------:R-:W4:Y:S04]  /*32310*/  LDL.LU R5, [R1+0x1a30] ;  /* 0x001a300001057983 */ /* 0x000f280000300800 */
[----:B------:R-:W4:Y:S04]  /*32320*/  LDL.LU R6, [R1+0x704] ;  /* 0x0007040001067983 */ /* 0x000f280000300800 */
[----:B------:R-:W4:Y:S04]  /*32330*/  LDL.LU R7, [R1+0x1a28] ;  /* 0x001a280001077983 */ /* 0x000f280000300800 */
[----:B------:R-:W4:Y:S01]  /*32340*/  LDL.LU R29, [R1+0x1a4c] ;  /* 0x001a4c00011d7983 */ /* 0x000f220000300800 */
[----:B------:R-:W-:-:S03]  /*32350*/  SHF.R.S32.HI R23, RZ, 0x6, R23 ;  /* 0x00000006ff177819 */ /* 0x000fc60000011417 */
[----:B------:R-:W4:Y:S04]  /*32360*/  LDL.LU R28, [R1+0x1a20] ;  /* 0x001a2000011c7983 */ /* 0x000f280000300800 */
[----:B------:R-:W4:Y:S04]  /*32370*/  LDL.LU R11, [R1+0x1a44] ;  /* 0x001a4400010b7983 */ /* 0x000f280000300800 */
[----:B------:R-:W4:Y:S04]  /*32380*/  LDL.LU R10, [R1+0x1a18] ;  /* 0x001a1800010a7983 */ /* 0x000f280000300800 */
[----:B------:R-:W4:Y:S04]  /*32390*/  LDL.LU R20, [R1+0x1a3c] ;  /* 0x001a3c0001147983 */ /* 0x000f280000300800 */
[----:B------:R-:W4:Y:S01]  /*323a0*/  LDL.LU R21, [R1+0x1a10] ;  /* 0x001a100001157983 */ /* 0x000f220000300800 */
[----:B------:R-:W-:-:S03]  /*323b0*/  ISETP.NE.U32.AND P0, PT, R0, R23, PT ;  /* 0x000000170000720c */ /* 0x000fc60003f05070 */
[----:B------:R-:W4:Y:S04]  /*323c0*/  LDL.LU R22, [R1+0x1a34] ;  /* 0x001a340001167983 */ /* 0x000f280000300800 */
[----:B------:R-:W4:Y:S04]  /*323d0*/  LDL.LU R23, [R1+0x1a08] ;  /* 0x001a080001177983 */ /* 0x000f280000300800 */
[----:B------:R-:W4:Y:S01]  /*323e0*/  LDL.LU R0, [R1+0x1a2c] ;  /* 0x001a2c0001007983 */ /* 0x000f220000300800 */
[----:B--2---:R-:W-:-:S05]  /*323f0*/  IADD3 R16, P4, R16, UR5, RZ ;  /* 0x0000000510107c10 */ /* 0x004fca000ff9e0ff */
[----:B------:R0:W-:Y:S04]  /*32400*/  STL [R1+0x6d0], R16 ;  /* 0x0006d01001007387 */ /* 0x0001e80000100800 */
[----:B0-----:R-:W2:Y:S02]  /*32410*/  LDL.LU R16, [R1+0x1c30] ;  /* 0x001c300001107983 */ /* 0x001ea40000300800 */
[----:B--2---:R-:W-:-:S05]  /*32420*/  IADD3 R16, P5, R16, UR5, RZ ;  /* 0x0000000510107c10 */ /* 0x004fca000ffbe0ff */
[----:B------:R0:W-:Y:S04]  /*32430*/  STL [R1+0x6d8], R16 ;  /* 0x0006d81001007387 */ /* 0x0001e80000100800 */
[----:B0-----:R-:W2:Y:S01]  /*32440*/  LDL.LU R16, [R1+0x1c2c] ;  /* 0x001c2c0001107983 */ /* 0x001ea20000300800 */
[----:B------:R-:W-:Y:S02]  /*32450*/  USHF.R.S32.HI UR6, URZ, 0x1f, UR5 ;  /* 0x0000001f3f067899 */ /* 0x000fe40008011405 */
[----:B---3--:R-:W-:Y:S02]  /*32460*/  IADD3 R17, P1, R17, UR5, RZ ;  /* 0x0000000511117c10 */ /* 0x008fe4000ff3e0ff */
[----:B----4-:R-:W-:Y:S02]  /*32470*/  IADD3 R18, P2, R18, UR5, RZ ;  /* 0x0000000512127c10 */ /* 0x010fe4000ff5e0ff */
[----:B------:R-:W-:-:S02]  /*32480*/  IADD3 R19, P3, R19, UR5, RZ ;  /* 0x0000000513137c10 */ /* 0x000fc4000ff7e0ff */
[----:B------:R-:W-:Y:S02]  /*32490*/  IADD3.X R8, R8, UR6, RZ, P4, !PT ;  /* 0x0000000608087c10 */ /* 0x000fe4000a7fe4ff */
[----:B------:R-:W-:Y:S02]  /*324a0*/  IADD3 R9, P4, R9, UR5, RZ ;  /* 0x0000000509097c10 */ /* 0x000fe4000ff9e0ff */
[----:B------:R-:W-:Y:S02]  /*324b0*/  IADD3.X R12, R12, UR6, RZ, P5, !PT ;  /* 0x000000060c0c7c10 */ /* 0x000fe4000affe4ff */
[----:B------:R-:W-:Y:S02]  /*324c0*/  IADD3 R13, P5, R13, UR5, RZ ;  /* 0x000000050d0d7c10 */ /* 0x000fe4000ffbe0ff */
[----:B------:R-:W-:Y:S02]  /*324d0*/  IADD3.X R2, R2, UR6, RZ, P1, !PT ;  /* 0x0000000602027c10 */ /* 0x000fe40008ffe4ff */
        /* <DEDUP_REMOVED lines=13> */
[----:B--2---:R-:W-:-:S05]  /*325b0*/  IADD3 R16, P6, R16, UR5, RZ ;  /* 0x0000000510107c10 */ /* 0x004fca000ffde0ff */
[----:B------:R0:W-:Y:S04]  /*325c0*/  STL [R1+0x6e0], R16 ;  /* 0x0006e01001007387 */ /* 0x0001e80000100800 */
[----:B------:R-:W-:Y:S04]  /*325d0*/  STL [R1+0x6e8], R17 ;  /* 0x0006e81101007387 */ /* 0x000fe80000100800 */
[----:B------:R-:W-:Y:S04]  /*325e0*/  STL [R1+0x6f0], R18 ;  /* 0x0006f01201007387 */ /* 0x000fe80000100800 */
[----:B------:R-:W-:Y:S01]  /*325f0*/  STL [R1+0x6f8], R19 ;  /* 0x0006f81301007387 */ /* 0x000fe20000100800 */
[----:B------:R-:W-:-:S03]  /*32600*/  IADD3.X R14, R14, UR6, RZ, P6, !PT ;  /* 0x000000060e0e7c10 */ /* 0x000fc6000b7fe4ff */
[----:B------:R-:W-:Y:S01]  /*32610*/  STL [R1+0x6cc], R8 ;  /* 0x0006cc0801007387 */ /* 0x000fe20000100800 */
[----:B------:R-:W-:-:S03]  /*32620*/  IADD3 R15, P6, R15, UR5, RZ ;  /* 0x000000050f0f7c10 */ /* 0x000fc6000ffde0ff */
        /* <DEDUP_REMOVED lines=23> */
[----:B0-----:R-:W2:Y:S01]  /*327a0*/  LDL.LU R16, [R1+0x19f8] ;  /* 0x0019f80001107983 */ /* 0x001ea20000300800 */
[----:B------:R-:W-:-:S02]  /*327b0*/  IADD3.X R22, R22, UR6, RZ, P3, !PT ;  /* 0x0000000616167c10 */ /* 0x000fc40009ffe4ff */
[----:B------:R-:W-:-:S03]  /*327c0*/  IADD3 R23, P3, R23, UR5, RZ ;  /* 0x0000000517177c10 */ /* 0x000fc6000ff7e0ff */
[----:B------:R-:W-:Y:S04]  /*327d0*/  STL [R1+0x1a34], R22 ;  /* 0x001a341601007387 */ /* 0x000fe80000100800 */
[----:B--2---:R0:W-:Y:S04]  /*327e0*/  STL [R1+0x1c24], R16 ;  /* 0x001c241001007387 */ /* 0x0041e80000100800 */
[----:B------:R-:W-:Y:S04]  /*327f0*/  STL [R1+0x1a08], R23 ;  /* 0x001a081701007387 */ /* 0x000fe80000100800 */
[----:B0-----:R-:W2:Y:S01]  /*32800*/  LDL.LU R16, [R1+0x1a24] ;  /* 0x001a240001107983 */ /* 0x001ea20000300800 */
[----:B------:R-:W-:-:S05]  /*32810*/  IADD3.X R0, R0, UR6, RZ, P4, !PT ;  /* 0x0000000600007c10 */ /* 0x000fca000a7fe4ff */
[----:B------:R-:W-:Y:S04]  /*32820*/  STL [R1+0x1a2c], R0 ;  /* 0x001a2c0001007387 */ /* 0x000fe80000100800 */
        /* <DEDUP_REMOVED lines=30> */
[----:B--2---:R-:W-:-:S05]  /*32a10*/  IADD3 R16, P4, R16, UR5, RZ ;  /* 0x0000000510107c10 */ /* 0x004fca000ff9e0ff */
[----:B------:R0:W-:Y:S04]  /*32a20*/  STL [R1+0x1a00], R16 ;  /* 0x001a001001007387 */ /* 0x0001e80000100800 */
[----:B0-----:R-:W2:Y:S02]  /*32a30*/  LDL.LU R16, [R1+0x1c28] ;  /* 0x001c280001107983 */ /* 0x001ea40000300800 */
[----:B--2---:R-:W-:-:S05]  /*32a40*/  IADD3.X R16, R16, UR6, RZ, P5, !PT ;  /* 0x0000000610107c10 */ /* 0x004fca000affe4ff */
[----:B------:R0:W-:Y:S04]  /*32a50*/  STL [R1+0x1a24], R16 ;  /* 0x001a241001007387 */ /* 0x0001e80000100800 */
[----:B0-----:R-:W2:Y:S01]  /*32a60*/  LDL.LU R16, [R1+0x1c24] ;  /* 0x001c240001107983 */ /* 0x001ea20000300800 */
[----:B---3--:R-:W-:Y:S02]  /*32a70*/  IADD3.X R17, R17, UR6, RZ, P6, !PT ;  /* 0x0000000611117c10 */ /* 0x008fe4000b7fe4ff */
[----:B----4-:R-:W-:Y:S02]  /*32a80*/  IADD3 R18, P6, R18, UR5, RZ ;  /* 0x0000000512127c10 */ /* 0x010fe4000ffde0ff */
        /* <DEDUP_REMOVED lines=19> */
[----:B--2---:R-:W-:-:S05]  /*32bc0*/  IADD3 R16, P5, R16, UR5, RZ ;  /* 0x0000000510107c10 */ /* 0x004fca000ffbe0ff */
[----:B------:R0:W-:Y:S04]  /*32bd0*/  STL [R1+0x19f8], R16 ;  /* 0x0019f81001007387 */ /* 0x0001e80000100800 */
        /* <DEDUP_REMOVED lines=29> */
[----:B0-----:R-:W2:Y:S01]  /*32db0*/  LDL.LU R16, [R1+0x19a4] ;  /* 0x0019a40001107983 */ /* 0x001ea20000300800 */
[----:B------:R-:W-:-:S02]  /*32dc0*/  IADD3 R22, P6, R22, UR5, RZ ;  /* 0x0000000516167c10 */ /* 0x000fc4000ffde0ff */
[----:B------:R-:W-:-:S03]  /*32dd0*/  IADD3.X R23, R23, UR6, RZ, P1, !PT ;  /* 0x0000000617177c10 */ /* 0x000fc60008ffe4ff */
[----:B------:R-:W-:Y:S04]  /*32de0*/  STL [R1+0x1990], R22 ;  /* 0x0019901601007387 */ /* 0x000fe80000100800 */
[----:B--2---:R0:W-:Y:S04]  /*32df0*/  STL [R1+0x1c1c], R16 ;  /* 0x001c1c1001007387 */ /* 0x0041e80000100800 */
[----:B------:R-:W-:Y:S04]  /*32e00*/  STL [R1+0x19b4], R23 ;  /* 0x0019b41701007387 */ /* 0x000fe80000100800 */
[----:B0-----:R-:W2:Y:S01]  /*32e10*/  LDL.LU R16, [R1+0x1980] ;  /* 0x0019800001107983 */ /* 0x001ea20000300800 */
[----:B------:R-:W-:-:S05]  /*32e20*/  IADD3 R0, P1, R0, UR5, RZ ;  /* 0x0000000500007c10 */ /* 0x000fca000ff3e0ff */
[----:B------:R-:W-:Y:S04]  /*32e30*/  STL [R1+0x1988], R0 ;  /* 0x0019880001007387 */ /* 0x000fe80000100800 */
[----:B--2---:R0:W-:Y:S04]  /*32e40*/  STL [R1+0x1c20], R16 ;  /* 0x001c201001007387 */ /* 0x0041e80000100800 */
[----:B0-----:R-:W2:Y:S04]  /*32e50*/  LDL.LU R16, [R1+0x19ac] ;  /* 0x0019ac0001107983 */ /* 0x001ea80000300800 */
[----:B------:R-:W3:Y:S04]  /*32e60*/  LDL.LU R17, [R1+0x1978] ;  /* 0x0019780001117983 */ /* 0x000ee80000300800 */
[----:B------:R-:W4:Y:S04]  /*32e70*/  LDL.LU R18, [R1+0x199c] ;  /* 0x00199c0001127983 */ /* 0x000f280000300800 */
        /* <DEDUP_REMOVED lines=26> */
[----:B--2---:R-:W-:-:S05]  /*33020*/  IADD3.X R16, R16, UR6, RZ, P2, !PT ;  /* 0x0000000610107c10 */ /* 0x004fca00097fe4ff */
[----:B------:R0:W-:Y:S04]  /*33030*/  STL [R1+0x19ac], R16 ;  /* 0x0019ac1001007387 */ /* 0x0001e80000100800 */
[----:B0-----:R-:W2:Y:S02]  /*33040*/  LDL.LU R16, [R1+0x1c20] ;  /* 0x001c200001107983 */ /* 0x001ea40000300800 */
[----:B--2---:R-:W-:-:S05]  /*33050*/  IADD3 R16, P2, R16, UR5, RZ ;  /* 0x0000000510107c10 */ /* 0x004fca000ff5e0ff */
[----:B------:R0:W-:Y:S04]  /*33060*/  STL [R1+0x1980], R16 ;  /* 0x0019801001007387 */ /* 0x0001e80000100800 */
[----:B0-----:R-:W2:Y:S01]  /*33070*/  LDL.LU R16, [R1+0x1c1c] ;  /* 0x001c1c0001107983 */ /* 0x001ea20000300800 */
[----:B----4-:R-:W-:Y:S02]  /*33080*/  IADD3.X R18, R18, UR6, RZ, P4, !PT ;  /* 0x0000000612127c10 */ /* 0x010fe4000a7fe4ff */
[----:B---3--:R-:W-:Y:S02]  /*33090*/  IADD3 R19, P4, R19, UR5, RZ ;  /* 0x0000000513137c10 */ /* 0x008fe4000ff9e0ff */
        /* <DEDUP_REMOVED lines=18> */
[----:B--2---:R-:W-:Y:S02]  /*331c0*/  IADD3.X R16, R16, UR6, RZ, P3, !PT ;  /* 0x0000000610107c10 */ /* 0x004fe40009ffe4ff */
[----:B------:R-:W-:-:S03]  /*331d0*/  IADD3 R17, P3, R17, UR5, RZ ;  /* 0x0000000511117c10 */ /* 0x000fc6000ff7e0ff */
[----:B------:R0:W-:Y:S04]  /*331e0*/  STL [R1+0x19a4], R16 ;  /* 0x0019a41001007387 */ /* 0x0001e80000100800 */
        /* <DEDUP_REMOVED lines=2908> */
[----:B------:R-:W-:-:S02]  /*3e7b0*/  IADD3.X R22, R22, UR6, RZ, P1, !PT ;  /* 0x0000000616167c10 */ /* 0x000fc40008ffe4ff */
[----:B--2---:R-:W-:Y:S02]  /*3e7c0*/  IADD3.X R16, R16, UR6, RZ, P6, !PT ;  /* 0x0000000610107c10 */ /* 0x004fe4000b7fe4ff */
        /* <DEDUP_REMOVED lines=31> */
[----:B------:R0:W-:Y:S04]  /*3e9c0*/  STL [R1+0xaac], R0 ;  /* 0x000aac0001007387 */ /* 0x0001e80000100800 */
[----:B------:R-:W-:Y:S04]  /*3e9d0*/  STL [R1+0xab4], R22 ;  /* 0x000ab41601007387 */ /* 0x000fe80000100800 */
[----:B0-----:R-:W2:Y:S01]  /*3e9e0*/  LDL.LU R0, [R1+0x1a8c] ;  /* 0x001a8c0001007983 */ /* 0x001ea20000300800 */
[----:B------:R-:W-:-:S05]  /*3e9f0*/  IADD3 R23, P1, R23, UR7, RZ ;  /* 0x0000000717177c10 */ /* 0x000fca000ff3e0ff */
[----:B------:R-:W-:Y:S04]  /*3ea00*/  STL [R1+0x1a7c], R23 ;  /* 0x001a7c1701007387 */ /* 0x000fe80000100800 */
[----:B--2---:R0:W-:Y:S04]  /*3ea10*/  STL [R1+0x1b24], R0 ;  /* 0x001b240001007387 */ /* 0x0041e80000100800 */
[----:B0-----:R-:W2:Y:S04]  /*3ea20*/  LDL.LU R0, [R1+0xaa4] ;  /* 0x000aa40001007983 */ /* 0x001ea80000300800 */
        /* <DEDUP_REMOVED lines=36> */
[----:B------:R-:W-:Y:S01]  /*3ec70*/  USHF.R.S32.HI UR8, URZ, 0x1f, UR7 ;  /* 0x0000001f3f087899 */ /* 0x000fe20008011407 */
[----:B---3--:R-:W-:Y:S02]  /*3ec80*/  IADD3.X R16, R16, UR6, RZ, P4, !PT ;  /* 0x0000000610107c10 */ /* 0x008fe4000a7fe4ff */
[----:B----4-:R-:W-:Y:S02]  /*3ec90*/  IADD3 R17, P4, R17, UR7, RZ ;  /* 0x0000000711117c10 */ /* 0x010fe4000ff9e0ff */
[----:B------:R-:W-:-:S02]  /*3eca0*/  IADD3.X R18, R18, UR6, RZ, P5, !PT ;  /* 0x0000000612127c10 */ /* 0x000fc4000affe4ff */
[----:B------:R-:W-:Y:S02]  /*3ecb0*/  IADD3 R19, P5, R19, UR7, RZ ;  /* 0x0000000713137c10 */ /* 0x000fe4000ffbe0ff */
[----:B------:R-:W-:Y:S02]  /*3ecc0*/  IADD3.X R8, R8, UR8, RZ, P6, !PT ;  /* 0x0000000808087c10 */ /* 0x000fe4000b7fe4ff */
[----:B------:R-:W-:Y:S02]  /*3ecd0*/  IADD3 R9, P6, R9, UR7, RZ ;  /* 0x0000000709097c10 */ /* 0x000fe4000ffde0ff */
[----:B------:R-:W-:Y:S02]  /*3ece0*/  IADD3.X R12, R12, UR8, RZ, P1, !PT ;  /* 0x000000080c0c7c10 */ /* 0x000fe40008ffe4ff */
[----:B------:R-:W-:Y:S02]  /*3ecf0*/  IADD3 R13, P1, R13, UR7, RZ ;  /* 0x000000070d0d7c10 */ /* 0x000fe4000ff3e0ff */
        /* <DEDUP_REMOVED lines=13> */
[----:B------:R-:W-:Y:S02]  /*3edd0*/  IADD3.X R23, R23, UR8, RZ, P1, !PT ;  /* 0x0000000817177c10 */ /* 0x000fe40008ffe4ff */
[----:B------:R-:W-:Y:S02]  /*3ede0*/  IADD3.X R21, R21, UR8, RZ, P5, !PT ;  /* 0x0000000815157c10 */ /* 0x000fe4000affe4ff */
[----:B------:R-:W-:Y:S02]  /*3edf0*/  IADD3.X R22, R22, UR8, RZ, P6, !PT ;  /* 0x0000000816167c10 */ /* 0x000fe4000b7fe4ff */
[----:B--2---:R-:W-:-:S05]  /*3ee00*/  IADD3 R0, P3, R0, UR7, RZ ;  /* 0x0000000700007c10 */ /* 0x004fca000ff7e0ff */
[----:B------:R0:W-:Y:S01]  /*3ee10*/  STL [R1+0x1a8c], R0 ;  /* 0x001a8c0001007387 */ /* 0x0001e20000100800 */
[----:B------:R-:W-:Y:S02]  /*3ee20*/  IADD3.X R2, R2, UR8, RZ, P3, !PT ;  /* 0x0000000802027c10 */ /* 0x000fe40009ffe4ff */
[----:B------:R-:W-:Y:S01]  /*3ee30*/  IADD3 R3, P3, R3, UR7, RZ ;  /* 0x0000000703037c10 */ /* 0x000fe2000ff7e0ff */
[----:B0-----:R1:W5:Y:S04]  /*3ee40*/  LDL.LU R0, [R1+0x1b20] ;  /* 0x001b200001007983 */ /* 0x0013680000300800 */
        /* <DEDUP_REMOVED lines=30> */
[----:B0-----:R-:W2:Y:S04]  /*3f030*/  LDL.LU R22, [R1+0x1aa8] ;  /* 0x001aa80001167983 */ /* 0x001ea80000300800 */
[----:B------:R-:W3:Y:S01]  /*3f040*/  LDL.LU R23, [R1+0x1ab0] ;  /* 0x001ab00001177983 */ /* 0x000ee20000300800 */
[----:B--2---:R-:W-:-:S02]  /*3f050*/  IADD3.X R22, R22, UR8, RZ, P2, !PT ;  /* 0x0000000816167c10 */ /* 0x004fc400097fe4ff */
[----:B---3--:R-:W-:-:S05]  /*3f060*/  IADD3.X R23, R23, UR8, RZ, P3, !PT ;  /* 0x0000000817177c10 */ /* 0x008fca0009ffe4ff */
[----:B------:R1:W-:Y:S04]  /*3f070*/  STL [R1+0x1ab0], R23 ;  /* 0x001ab01701007387 */ /* 0x0003e80000100800 */
[----:B------:R1:W-:Y:S01]  /*3f080*/  STL [R1+0x1aa8], R22 ;  /* 0x001aa81601007387 */ /* 0x0003e20000100800 */
[----:B------:R-:W-:Y:S05]  /*3f090*/  @P0 BRA `(.L_x_2) ;  /* 0xfffffccc00f80947 */ /* 0x000fea000383ffff */
.L_x_1:
[----:B0----5:R-:W2:Y:S01]  /*3f0a0*/  LDL.LU R0, [R1+0x41c] ;  /* 0x00041c0001007983 */ /* 0x021ea20000300800 */
[----:B------:R-:W-:Y:S01]  /*3f0b0*/  ULDC UR4, c[0x0][0x22c] ;  /* 0x00008b0000047ab9 */ /* 0x000fe20000000800 */
[----:B------:R-:W0:Y:S01]  /*3f0c0*/  S2UR UR5, SR_CgaCtaId ;  /* 0x00000000000579c3 */ /* 0x000e220000008800 */
[----:B------:R-:W-:Y:S01]  /*3f0d0*/  ULDC UR24, c[0x0][0x248] ;  /* 0x0000920000187ab9 */ /* 0x000fe20000000800 */
[----:B------:R-:W-:Y:S01]  /*3f0e0*/  ULDC.64 UR28, c[0x0][0x228] ;  /* 0x00008a00001c7ab9 */ /* 0x000fe20000000a00 */
        /* <DEDUP_REMOVED lines=10> */
[----:B------:R-:W-:Y:S06]  /*3f190*/  BAR.SYNC.DEFER_BLOCKING 0x0 ;  /* 0x0000000000007b1d */ /* 0x000fec0000010000 */
[----:B--2---:R2:W-:Y:S04]  /*3f1a0*/  STL [R1+0x1c48], R0 ;  /* 0x001c480001007387 */ /* 0x0045e80000100800 */
[----:B--2---:R-:W2:Y:S04]  /*3f1b0*/  LDL.LU R0, [R1+0x414] ;  /* 0x0004140001007983 */ /* 0x004ea80000300800 */
        /* <DEDUP_REMOVED lines=8> */
[----:B------:R-:W3:Y:S04]  /*3f240*/  LDL.LU R29, [R1+0x310] ;  /* 0x00031000011d7983 */ /* 0x000ee80000300800 */
[----:B---3--:R3:W-:Y:S04]  /*3f250*/  STL [R1+0x1c44], R29 ;  /* 0x001c441d01007387 */ /* 0x0087e80000100800 */
[----:B---3--:R-:W3:Y:S04]  /*3f260*/  LDL.LU R29, [R1+0x418] ;  /* 0x00041800011d7983 */ /* 0x008ee80000300800 */
        /* <DEDUP_REMOVED lines=9> */
[----:B---3--:R-:W2:Y:S04]  /*3f300*/  LDL.LU R29, [R1+0x330] ;  /* 0x00033000011d7983 */ /* 0x008ea80000300800 */
[----:B------:R-:W3:Y:S04]  /*3f310*/  LDL.LU R28, [R1+0x314] ;  /* 0x00031400011c7983 */ /* 0x000ee80000300800 */
[----:B------:R-:W4:Y:S04]  /*3f320*/  LDL.LU R27, [R1+0x318] ;  /* 0x00031800011b7983 */ /* 0x000f280000300800 */
[----:B------:R-:W4:Y:S04]  /*3f330*/  LDL.LU R26, [R1+0x31c] ;  /* 0x00031c00011a7983 */ /* 0x000f280000300800 */
[----:B------:R-:W3:Y:S04]  /*3f340*/  LDL.LU R25, [R1+0x380] ;  /* 0x0003800001197983 */ /* 0x000ee80000300800 */
[----:B-1----:R-:W3:Y:S04]  /*3f350*/  LDL.LU R23, [R1+0x384] ;  /* 0x0003840001177983 */ /* 0x002ee80000300800 */
        /* <DEDUP_REMOVED lines=22> */
[----:B--2---:R-:W-:-:S03]  /*3f4c0*/  F2FP.SATFINITE.E4M3.F32.PACK_AB_MERGE_C R0, R0, R29, RZ ;  /* 0x0000001d0000723e */ /* 0x004fc600048070ff */
[----:B------:R-:W2:Y:S04]  /*3f4d0*/  LDL.LU R29, [R1+0x1c6c] ;  /* 0x001c6c00011d7983 */ /* 0x000ea80000300800 */
[----:B------:R1:W-:Y:S04]  /*3f4e0*/  STL [R1+0x18], R0 ;  /* 0x0000180001007387 */ /* 0x0003e80000100800 */
[----:B-1----:R-:W2:Y:S02]  /*3f4f0*/  LDL.LU R0, [R1+0x1c68] ;  /* 0x001c680001007983 */ /* 0x002ea40000300800 */
[----:B--2---:R-:W-:-:S02]  /*3f500*/  F2FP.SATFINITE.E4M3.F32.PACK_AB_MERGE_C R0, R0, R29, RZ ;  /* 0x0000001d0000723e */ /* 0x004fc400048070ff */
        /* <DEDUP_REMOVED lines=13> */
[----:B------:R1:W-:Y:S04]  /*3f5e0*/  STL [R1], R0 ;  /* 0x0000000001007387 */ /* 0x0003e80000100800 */
[----:B-1----:R-:W2:Y:S02]  /*3f5f0*/  LDL.LU R0, [R1+0x1c48] ;  /* 0x001c480001007983 */ /* 0x002ea40000300800 */
[----:B--2---:R-:W-:-:S02]  /*3f600*/  F2FP.SATFINITE.E4M3.F32.PACK_AB_MERGE_C R0, R0, R29, RZ ;  /* 0x0000001d0000723e */ /* 0x004fc400048070ff */
[----:B------:R-:W2:Y:S01]  /*3f610*/  LDL.LU R29, [R1+0x1c44] ;  /* 0x001c4400011d7983 */ /* 0x000ea20000300800 */
[----:B---3--:R-:W-:Y:S02]  /*3f620*/  F2FP.SATFINITE.E4M3.F32.PACK_AB_MERGE_C R23, R23, R25, RZ ;  /* 0x000000191717723e */ /* 0x008fe400048070ff */
[----:B----4-:R-:W-:Y:S01]  /*3f630*/  F2FP.SATFINITE.E4M3.F32.PACK_AB_MERGE_C R22, R22, R24, RZ ;  /* 0x000000181616723e */ /* 0x010fe200048070ff */
[----:B------:R1:W-:Y:S01]  /*3f640*/  STL [R1+0x38], R0 ;  /* 0x0000380001007387 */ /* 0x0003e20000100800 */
[----:B------:R-:W-:Y:S02]  /*3f650*/  F2FP.SATFINITE.E4M3.F32.PACK_AB_MERGE_C R20, R20, R21, RZ ;  /* 0x000000151414723e */ /* 0x000fe400048070ff */
[----:B------:R-:W-:Y:S02]  /*3f660*/  F2FP.SATFINITE.E4M3.F32.PACK_AB_MERGE_C R21, R16, R17, RZ ;  /* 0x000000111015723e */ /* 0x000fe400048070ff */
[----:B------:R-:W-:Y:S02]  /*3f670*/  F2FP.SATFINITE.E4M3.F32.PACK_AB_MERGE_C R12, R12, R13, RZ ;  /* 0x0000000d0c0c723e */ /* 0x000fe400048070ff */
[----:B------:R-:W-:-:S02]  /*3f680*/  F2FP.SATFINITE.E4M3.F32.PACK_AB_MERGE_C R4, R4, R5, RZ ;  /* 0x000000050404723e */ /* 0x000fc400048070ff */
[----:B-1----:R-:W-:Y:S02]  /*3f690*/  F2FP.SATFINITE.E4M3.F32.PACK_AB_MERGE_C R0, R26, R27, RZ ;  /* 0x0000001b1a00723e */ /* 0x002fe400048070ff */
[----:B--2---:R-:W-:-:S05]  /*3f6a0*/  F2FP.SATFINITE.E4M3.F32.PACK_AB_MERGE_C R28, R28, R29, RZ ;  /* 0x0000001d1c1c723e */ /* 0x004fca00048070ff */
[----:B------:R1:W-:Y:S04]  /*3f6b0*/  STL [R1+0x64], R28 ;  /* 0x0000641c01007387 */ /* 0x0003e80000100800 */
[----:B------:R-:W-:Y:S04]  /*3f6c0*/  STL [R1+0x1ba8], R23 ;  /* 0x001ba81701007387 */ /* 0x000fe80000100800 */
[----:B------:R2:W-:Y:S01]  /*3f6d0*/  STL [R1+0x60], R0 ;  /* 0x0000600001007387 */ /* 0x0005e20000100800 */
[----:B-1----:R-:W-:-:S03]  /*3f6e0*/  F2FP.SATFINITE.E4M3.F32.PACK_AB_MERGE_C R28, R14, R15, RZ ;  /* 0x0000000f0e1c723e */ /* 0x002fc600048070ff */
[----:B------:R-:W-:Y:S04]  /*3f6f0*/  STL [R1+0x1bac], R22 ;  /* 0x001bac1601007387 */ /* 0x000fe80000100800 */
[----:B------:R1:W-:Y:S01]  /*3f700*/  STL [R1+0x44], R20 ;  /* 0x0000441401007387 */ /* 0x0003e20000100800 */
[----:B--2---:R-:W-:-:S03]  /*3f710*/  F2FP.SATFINITE.E4M3.F32.PACK_AB_MERGE_C R0, R18, R19, RZ ;  /* 0x000000131200723e */ /* 0x004fc600048070ff */
[----:B------:R-:W-:Y:S01]  /*3f720*/  STL [R1+0x1bb0], R21 ;  /* 0x001bb01501007387 */ /* 0x000fe20000100800 */
[----:B------:R-:W-:-:S03]  /*3f730*/  F2FP.SATFINITE.E4M3.F32.PACK_AB_MERGE_C R19, R6, R7, RZ ;  /* 0x000000070613723e */ /* 0x000fc600048070ff */
[----:B------:R2:W-:Y:S01]  /*3f740*/  STL [R1+0x40], R0 ;  /* 0x0000400001007387 */ /* 0x0005e20000100800 */
[----:B-1----:R-:W-:-:S03]  /*3f750*/  F2FP.SATFINITE.E4M3.F32.PACK_AB_MERGE_C R20, R8, R9, RZ ;  /* 0x000000090814723e */ /* 0x002fc600048070ff */
[----:B------:R-:W-:Y:S04]  /*3f760*/  STL [R1+0x1bb4], R28 ;  /* 0x001bb41c01007387 */ /* 0x000fe80000100800 */
[----:B------:R-:W-:Y:S01]  /*3f770*/  STL [R1+0x54], R12 ;  /* 0x0000540c01007387 */ /* 0x000fe20000100800 */
[----:B--2---:R-:W-:-:S03]  /*3f780*/  F2FP.SATFINITE.E4M3.F32.PACK_AB_MERGE_C R0, R10, R11, RZ ;  /* 0x0000000b0a00723e */ /* 0x004fc600048070ff */
[----:B------:R-:W-:Y:S04]  /*3f790*/  STL [R1+0x1bb8], R20 ;  /* 0x001bb81401007387 */ /* 0x000fe80000100800 */
[----:B------:R1:W-:Y:S04]  /*3f7a0*/  STL [R1+0x4c], R0 ;  /* 0x00004c0001007387 */ /* 0x0003e80000100800 */
[----:B------:R-:W-:Y:S04]  /*3f7b0*/  STL [R1+0x1bbc], R19 ;  /* 0x001bbc1301007387 */ /* 0x000fe80000100800 */
[----:B------:R-:W2:Y:S01]  /*3f7c0*/  LDL.LU R18, [R1+0x3f4] ;  /* 0x0003f40001127983 */ /* 0x000ea20000300800 */
[----:B-1----:R-:W-:-:S03]  /*3f7d0*/  F2FP.SATFINITE.E4M3.F32.PACK_AB_MERGE_C R0, R2, R3, RZ ;  /* 0x000000030200723e */ /* 0x002fc600048070ff */
[----:B------:R-:W-:Y:S04]  /*3f7e0*/  STL [R1+0x24], R4 ;  /* 0x0000240401007387 */ /* 0x000fe80000100800 */
[----:B------:R-:W3:Y:S04]  /*3f7f0*/  LDL.LU R27, [R1+0x3fc] ;  /* 0x0003fc00011b7983 */ /* 0x000ee80000300800 */
[----:B------:R-:W-:Y:S04]  /*3f800*/  STL [R1+0x20], R0 ;  /* 0x0000200001007387 */ /* 0x000fe80000100800 */
[----:B---3--:R1:W-:Y:S04]  /*3f810*/  STL [R1+0x1c40], R27 ;  /* 0x001c401b01007387 */ /* 0x0083e80000100800 */
[----:B-1----:R-:W2:Y:S04]  /*3f820*/  LDL.LU R27, [R1+0x3f0] ;  /* 0x0003f000011b7983 */ /* 0x002ea80000300800 */
[----:B------:R-:W3:Y:S04]  /*3f830*/  LDL.LU R19, [R1+0xd4] ;  /* 0x0000d40001137983 */ /* 0x000ee80000300800 */
[----:B---3--:R1:W-:Y:S04]  /*3f840*/  STL [R1+0x1c00], R19 ;  /* 0x001c001301007387 */ /* 0x0083e80000100800 */
[----:B-1----:R-:W3:Y:S04]  /*3f850*/  LDL.LU R19, [R1+0x3e8] ;  /* 0x0003e80001137983 */ /* 0x002ee80000300800 */
        /* <DEDUP_REMOVED lines=16> */
[----:B------:R-:W4:Y:S04]  /*3f960*/  LDL.LU R20, [R1+0xd8] ;  /* 0x0000d80001147983 */ /* 0x000f280000300800 */
[----:B----4-:R1:W-:Y:S04]  /*3f970*/  STL [R1+0x1c08], R20 ;  /* 0x001c081401007387 */ /* 0x0103e80000100800 */
[----:B-1----:R-:W4:Y:S04]  /*3f980*/  LDL.LU R20, [R1+0x3e0] ;  /* 0x0003e00001147983 */ /* 0x002f280000300800 */
        /* <DEDUP_REMOVED lines=9> */
[----:B-1----:R-:W4:Y:S01]  /*3fa20*/  LDL.LU R20, [R1+0x2d8] ;  /* 0x0002d80001147983 */ /* 0x002f220000300800 */
[----:B--2---:R-:W-:-:S03]  /*3fa30*/  F2FP.SATFINITE.E4M3.F32.PACK_AB_MERGE_C R18, R18, R27, RZ ;  /* 0x0000001b1212723e */ /* 0x004fc600048070ff */
[----:B----4-:R1:W-:Y:S04]  /*3fa40*/  STL [R1+0x1c38], R20 ;  /* 0x001c381401007387 */ /* 0x0103e80000100800 */
[----:B-1----:R-:W2:Y:S04]  /*3fa50*/  LDL.LU R20, [R1+0x2d0] ;  /* 0x0002d00001147983 */ /* 0x002ea80000300800 */
        /* <DEDUP_REMOVED lines=25> */
[----:B------:R-:W3:Y:S04]  /*3fbf0*/  LDL.LU R27, [R1+0x1c40] ;  /* 0x001c4000011b7983 */ /* 0x000ee80000300800 */
[----:B------:R1:W-:Y:S04]  /*3fc00*/  STL [R1+0x1bc0], R18 ;  /* 0x001bc01201007387 */ /* 0x0003e80000100800 */
[----:B-1----:R-:W4:Y:S01]  /*3fc10*/  LDL.LU R18, [R1+0xd0] ;  /* 0x0000d00001127983 */ /* 0x002f220000300800 */
[----:B---3--:R-:W-:-:S03]  /*3fc20*/  F2FP.SATFINITE.E4M3.F32.PACK_AB_MERGE_C R27, R27, R19, RZ ;  /* 0x000000131b1b723e */ /* 0x008fc600048070ff */
[----:B------:R-:W2:Y:S04]  /*3fc30*/  LDL.LU R19, [R1+0x1c3c] ;  /* 0x001c3c0001137983 */ /* 0x000ea80000300800 */
[----:B------:R1:W-:Y:S04]  /*3fc40*/  STL [R1+0x1bc4], R27 ;  /* 0x001bc41b01007387 */ /* 0x0003e80000100800 */
[----:B-1----:R-:W3:Y:S01]  /*3fc50*/  LDL.LU R27, [R1+0x3ec] ;  /* 0x0003ec00011b7983 */ /* 0x002ee20000300800 */
        /* <DEDUP_REMOVED lines=27> */
[----:B-1----:R-:W3:Y:S02]  /*3fe10*/  LDL.LU R19, [R1+0x1c04] ;  /* 0x001c040001137983 */ /* 0x002ee40000300800 */
[----:B---3--:R-:W-:-:S02]  /*3fe20*/  F2FP.SATFINITE.E4M3.F32.PACK_AB_MERGE_C R27, R27, R19, RZ ;  /* 0x000000131b1b723e */ /* 0x008fc400048070ff */
[----:B------:R-:W3:Y:S01]  /*3fe30*/  LDL.LU R19, [R1+0x1c00] ;  /* 0x001c000001137983 */ /* 0x000ee20000300800 */
[----:B----4-:R-:W-:Y:S02]  /*3fe40*/  F2FP.SATFINITE.E4M3.F32.PACK_AB_MERGE_C R24, R24, R21, RZ ;  /* 0x000000151818723e */ /* 0x010fe400048070ff */
[----:B------:R-:W-:Y:S01]  /*3fe50*/  F2FP.SATFINITE.E4M3.F32.PACK_AB_MERGE_C R17, R17, R22, RZ ;  /* 0x000000161111723e */ /* 0x000fe200048070ff */
[----:B------:R-:W-:Y:S01]  /*3fe60*/  STL [R1+0xe0], R27 ;  /* 0x0000e01b01007387 */ /* 0x000fe20000100800 */
[----:B------:R-:W-:Y:S02]  /*3fe70*/  F2FP.SATFINITE.E4M3.F32.PACK_AB_MERGE_C R12, R12, R13, RZ ;  /* 0x0000000d0c0c723e */ /* 0x000fe400048070ff */
[----:B---3--:R-:W-:Y:S02]  /*3fe80*/  F2FP.SATFINITE.E4M3.F32.PACK_AB_MERGE_C R19, R19, R18, RZ ;  /* 0x000000121313723e */ /* 0x008fe400048070ff */
[----:B--2---:R-:W-:-:S03]  /*3fe90*/  F2FP.SATFINITE.E4M3.F32.PACK_AB_MERGE_C R18, R28, R20, RZ ;  /* 0x000000141c12723e */ /* 0x004fc600048070ff */
[----:B------:R-:W-:Y:S04]  /*3fea0*/  STL [R1+0x108], R19 ;  /* 0x0001081301007387 */ /* 0x000fe80000100800 */
[----:B------:R-:W-:Y:S04]  /*3feb0*/  STL [R1+0x1bc8], R24 ;  /* 0x001bc81801007387 */ /* 0x000fe80000100800 */
[----:B------:R-:W-:Y:S04]  /*3fec0*/  STL [R1+0x104], R18 ;  /* 0x0001041201007387 */ /* 0x000fe80000100800 */
[----:B------:R1:W-:Y:S02]  /*3fed0*/  STL [R1+0x1bcc], R17 ;  /* 0x001bcc1101007387 */ /* 0x0003e40000100800 */
[----:B-1----:R-:W-:-:S02]  /*3fee0*/  F2FP.SATFINITE.E4M3.F32.PACK_AB_MERGE_C R17, R0, R23, RZ ;  /* 0x000000170011723e */ /* 0x002fc400048070ff */
[----:B------:R-:W-:Y:S02]  /*3fef0*/  F2FP.SATFINITE.E4M3.F32.PACK_AB_MERGE_C R0, R26, R29, RZ ;  /* 0x0000001d1a00723e */ /* 0x000fe400048070ff */
[----:B------:R-:W-:Y:S02]  /*3ff00*/  F2FP.SATFINITE.E4M3.F32.PACK_AB_MERGE_C R26, R16, R25, RZ ;  /* 0x00000019101a723e */ /* 0x000fe400048070ff */
[----:B------:R-:W-:Y:S01]  /*3ff10*/  F2FP.SATFINITE.E4M3.F32.PACK_AB_MERGE_C R25, R14, R15, RZ ;  /* 0x0000000f0e19723e */ /* 0x000fe200048070ff */
[----:B------:R-:W-:Y:S01]  /*3ff20*/  STL [R1+0x10], R17 ;  /* 0x0000101101007387 */ /* 0x000fe20000100800 */
[----:B------:R-:W-:-:S03]  /*3ff30*/  F2FP.SATFINITE.E4M3.F32.PACK_AB_MERGE_C R14, R8, R9, RZ ;  /* 0x00000009080e723e */ /* 0x000fc600048070ff */
[----:B------:R-:W-:Y:S04]  /*3ff40*/  STL [R1+0x1bd0], R26 ;  /* 0x001bd01a01007387 */ /* 0x000fe80000100800 */
[----:B------:R1:W-:Y:S01]  /*3ff50*/  STL [R1+0x4], R0 ;  /* 0x0000040001007387 */ /* 0x0003e20000100800 */
[----:B------:R-:W-:-:S03]  /*3ff60*/  F2FP.SATFINITE.E4M3.F32.PACK_AB_MERGE_C R29, R4, R5, RZ ;  /* 0x00000005041d723e */ /* 0x000fc600048070ff */
[----:B------:R-:W-:Y:S04]  /*3ff70*/  STL [R1+0x1bd4], R25 ;  /* 0x001bd41901007387 */ /* 0x000fe80000100800 */
[----:B------:R2:W-:Y:S01]  /*3ff80*/  STL [R1+0xc], R12 ;  /* 0x00000c0c01007387 */ /* 0x0005e20000100800 */
[----:B-1----:R-:W-:-:S03]  /*3ff90*/  F2FP.SATFINITE.E4M3.F32.PACK_AB_MERGE_C R0, R10, R11, RZ ;  /* 0x0000000b0a00723e */ /* 0x002fc600048070ff */
[----:B------:R-:W-:Y:S01]  /*3ffa0*/  STL [R1+0x1bd8], R14 ;  /* 0x001bd80e01007387 */ /* 0x000fe20000100800 */
[----:B--2---:R-:W-:-:S03]  /*3ffb0*/  F2FP.SATFINITE.E4M3.F32.PACK_AB_MERGE_C R12, R6, R7, RZ ;  /* 0x00000007060c723e */ /* 0x004fc600048070ff */
[----:B------:R-:W-:Y:S04]  /*3ffc0*/  STL [R1+0x8], R0 ;  /* 0x0000080001007387 */ /* 0x000fe80000100800 */
[----:B------:R-:W-:Y:S04]  /*3ffd0*/  STL [R1+0x1bdc], R12 ;  /* 0x001bdc0c01007387 */ /* 0x000fe80000100800 */
[----:B------:R-:W-:Y:S04]  /*3ffe0*/  STL [R1+0x1b9c], R29 ;  /* 0x001b9c1d01007387 */ /* 0x000fe80000100800 */
[----:B------:R-:W2:Y:S04]  /*3fff0*/  LDL.LU R10, [R1+0x3c4] ;  /* 0x0003c400010a7983 */ /* 0x000ea80000300800 */
[----:B------:R-:W3:Y:S04]  /*40000*/  LDL.LU R8, [R1+0x3cc] ;  /* 0x0003cc0001087983 */ /* 0x000ee80000300800 */
[----:B---3--:R1:W-:Y:S04]  /*40010*/  STL [R1+0x1bfc], R8 ;  /* 0x001bfc0801007387 */ /* 0x0083e80000100800 */
[----:B-1----:R-:W2:Y:S04]  /*40020*/  LDL.LU R8, [R1+0x3c0] ;  /* 0x0003c00001087983 */ /* 0x002ea80000300800 */
[----:B------:R-:W3:Y:S04]  /*40030*/  LDL.LU R6, [R1+0xc4] ;  /* 0x0000c40001067983 */ /* 0x000ee80000300800 */
[----:B------:R-:W4:Y:S01]  /*40040*/  LDL.LU R4, [R1+0xcc] ;  /* 0x0000cc0001047983 */ /* 0x000f220000300800 */
[----:B------:R-:W-:-:S03]  /*40050*/  F2FP.SATFINITE.E4M3.F32.PACK_AB_MERGE_C R16, R2, R3, RZ ;  /* 0x000000030210723e */ /* 0x000fc600048070ff */
[----:B----4-:R1:W-:Y:S04]  /*40060*/  STL [R1+0x1bf8], R4 ;  /* 0x001bf80401007387 */ /* 0x0103e80000100800 */
[----:B-1----:R-:W3:Y:S04]  /*40070*/  LDL.LU R4, [R1+0xc0] ;  /* 0x0000c00001047983 */ /* 0x002ee80000300800 */
[----:B------:R-:W4:Y:S04]  /*40080*/  LDL.LU R2, [R1+0x444] ;  /* 0x0004440001027983 */ /* 0x000f280000300800 */
[----:B----4-:R1:W-:Y:S04]  /*40090*/  STL [R1+0x1bf4], R2 ;  /* 0x001bf40201007387 */ /* 0x0103e80000100800 */
[----:B-1----:R-:W4:Y:S04]  /*400a0*/  LDL.LU R2, [R1+0xc8] ;  /* 0x0000c80001027983 */ /* 0x002f280000300800 */
[----:B------:R-:W2:Y:S04]  /*400b0*/  LDL.LU R0, [R1+0x44c] ;  /* 0x00044c0001007983 */ /* 0x000ea80000300800 */
[----:B--2---:R1:W-:Y:S04]  /*400c0*/  STL [R1+0x1bf0], R0 ;  /* 0x001bf00001007387 */ /* 0x0043e80000100800 */
[----:B-1----:R-:W2:Y:S04]  /*400d0*/  LDL.LU R0, [R1+0x440] ;  /* 0x0004400001007983 */ /* 0x002ea80000300800 */
[----:B------:R-:W3:Y:S04]  /*400e0*/  LDL.LU R3, [R1+0x3b4] ;  /* 0x0003b40001037983 */ /* 0x000ee80000300800 */
[----:B---3--:R1:W-:Y:S04]  /*400f0*/  STL [R1+0x1bec], R3 ;  /* 0x001bec0301007387 */ /* 0x0083e80000100800 */
[----:B-1----:R-:W3:Y:S04]  /*40100*/  LDL.LU R3, [R1+0x448] ;  /* 0x0004480001037983 */ /* 0x002ee80000300800 */
[----:B------:R-:W4:Y:S04]  /*40110*/  LDL.LU R5, [R1+0x3bc] ;  /* 0x0003bc0001057983 */ /* 0x000f280000300800 */
[----:B----4-:R1:W-:Y:S04]  /*40120*/  STL [R1+0x1be8], R5 ;  /* 0x001be80501007387 */ /* 0x0103e80000100800 */
[----:B-1----:R-:W4:Y:S04]  /*40130*/  LDL.LU R5, [R1+0x3b0] ;  /* 0x0003b00001057983 */ /* 0x002f280000300800 */
[----:B------:R-:W2:Y:S04]  /*40140*/  LDL.LU R7, [R1+0x464] ;  /* 0x0004640001077983 */ /* 0x000ea80000300800 */
[----:B--2---:R1:W-:Y:S04]  /*40150*/  STL [R1+0x1be4], R7 ;  /* 0x001be40701007387 */ /* 0x0043e80000100800 */
[----:B-1----:R-:W2:Y:S04]  /*40160*/  LDL.LU R7, [R1+0x3b8] ;  /* 0x0003b80001077983 */ /* 0x002ea80000300800 */
[----:B------:R-:W3:Y:S01]  /*40170*/  LDL.LU R9, [R1+0x46c] ;  /* 0x00046c0001097983 */ /* 0x000ee20000300800 */
[----:B------:R-:W-:-:S03]  /*40180*/  F2FP.SATFINITE.E4M3.F32.PACK_AB_MERGE_C R10, R10, R8, RZ ;  /* 0x000000080a0a723e */ /* 0x000fc600048070ff */
[----:B---3--:R1:W-:Y:S04]  /*40190*/  STL [R1+0x1be0], R9 ;  /* 0x001be00901007387 */ /* 0x0083e80000100800 */
[----:B-1----:R-:W3:Y:S04]  /*401a0*/  LDL.LU R9, [R1+0x460] ;  /* 0x0004600001097983 */ /* 0x002ee80000300800 */
        /* <DEDUP_REMOVED lines=19> */
[----:B-1----:R-:W4:Y:S04]  /*402e0*/  LDL.LU R16, [R1+0x3c8] ;  /* 0x0003c80001107983 */ /* 0x002f280000300800 */
[----:B------:R-:W4:Y:S01]  /*402f0*/  LDL.LU R8, [R1+0x1bfc] ;  /* 0x001bfc0001087983 */ /* 0x000f220000300800 */
[----:B------:R-:W-:-:S02]  /*40300*/  F2FP.SATFINITE.E4M3.F32.PACK_AB_MERGE_C R6, R6, R4, RZ ;  /* 0x000000040606723e */ /* 0x000fc400048070ff */
[----:B----4-:R-:W-:Y:S02]  /*40310*/  F2FP.SATFINITE.E4M3.F32.PACK_AB_MERGE_C R8, R8, R16, RZ ;  /* 0x000000100808723e */ /* 0x010fe400048070ff */
[----:B------:R-:W4:Y:S04]  /*40320*/  LDL.LU R16, [R1] ;  /* 0x0000000001107983 */ /* 0x000f280000300800 */
[----:B------:R-:W2:Y:S04]  /*40330*/  LDL.LU R4, [R1+0x1bf8] ;  /* 0x001bf80001047983 */ /* 0x000ea80000300800 */
[----:B------:R1:W-:Y:S04]  /*40340*/  STL [R1+0x1b8c], R6 ;  /* 0x001b8c0601007387 */ /* 0x0003e80000100800 */
[----:B-1----:R-:W4:Y:S01]  /*40350*/  LDL.LU R6, [R1+0x14] ;  /* 0x0000140001067983 */ /* 0x002f220000300800 */
[----:B--2---:R-:W-:-:S03]  /*40360*/  F2FP.SATFINITE.E4M3.F32.PACK_AB_MERGE_C R4, R4, R2, RZ ;  /* 0x000000020404723e */ /* 0x004fc600048070ff */
[----:B------:R-:W2:Y:S04]  /*40370*/  LDL.LU R2, [R1+0x1bf4] ;  /* 0x001bf40001027983 */ /* 0x000ea80000300800 */
[----:B------:R1:W-:Y:S04]  /*40380*/  STL [R1+0x1b90], R4 ;  /* 0x001b900401007387 */ /* 0x0003e80000100800 */
[----:B-1----:R-:W4:Y:S01]  /*40390*/  LDL.LU R4, [R1+0x18] ;  /* 0x0000180001047983 */ /* 0x002f220000300800 */
[----:B--2---:R-:W-:-:S03]  /*403a0*/  F2FP.SATFINITE.E4M3.F32.PACK_AB_MERGE_C R2, R2, R0, RZ ;  /* 0x000000000202723e */ /* 0x004fc600048070ff */
[----:B------:R-:W2:Y:S02]  /*403b0*/  LDL.LU R0, [R1+0x1bf0] ;  /* 0x001bf00001007983 */ /* 0x000ea40000300800 */
[----:B--2---:R-:W-:Y:S02]  /*403c0*/  F2FP.SATFINITE.E4M3.F32.PACK_AB_MERGE_C R0, R0, R3, RZ ;  /* 0x000000030000723e */ /* 0x004fe400048070ff */
[----:B------:R-:W2:Y:S02]  /*403d0*/  LDL.LU R3, [R1+0x1bec] ;  /* 0x001bec0001037983 */ /* 0x000ea40000300800 */
[----:B--2---:R-:W-:Y:S02]  /*403e0*/  F2FP.SATFINITE.E4M3.F32.PACK_AB_MERGE_C R3, R3, R5, RZ ;  /* 0x000000050303723e */ /* 0x004fe400048070ff */
[----:B------:R-:W2:Y:S04]  /*403f0*/  LDL.LU R5, [R1+0x1be8] ;  /* 0x001be80001057983 */ /* 0x000ea80000300800 */
[----:B------:R1:W-:Y:S04]  /*40400*/  STL [R1+0x1ba4], R3 ;  /* 0x001ba40301007387 */ /* 0x0003e80000100800 */
[----:B-1----:R-:W4:Y:S01]  /*40410*/  LDL.LU R3, [R1+0x468] ;  /* 0x0004680001037983 */ /* 0x002f220000300800 */
[----:B--2---:R-:W-:-:S03]  /*40420*/  F2FP.SATFINITE.E4M3.F32.PACK_AB_MERGE_C R5, R5, R7, RZ ;  /* 0x000000070505723e */ /* 0x004fc600048070ff */
[----:B------:R-:W2:Y:S01]  /*40430*/  LDL.LU R7, [R1+0x1be4] ;  /* 0x001be40001077983 */ /* 0x000ea20000300800 */
[----:B---3--:R-:W-:Y:S02]  /*40440*/  F2FP.SATFINITE.E4M3.F32.PACK_AB_MERGE_C R11, R11, R12, RZ ;  /* 0x0000000c0b0b723e */ /* 0x008fe400048070ff */
[----:B--2---:R-:W-:Y:S02]  /*40450*/  F2FP.SATFINITE.E4M3.F32.PACK_AB_MERGE_C R7, R7, R9, RZ ;  /* 0x000000090707723e */ /* 0x004fe400048070ff */
[----:B------:R-:W4:Y:S01]  /*40460*/  LDL.LU R9, [R1+0x1be0] ;  /* 0x001be00001097983 */ /* 0x000f220000300800 */
[----:B------:R-:W-:Y:S02]  /*40470*/  F2FP.SATFINITE.E4M3.F32.PACK_AB_MERGE_C R13, R13, R14, RZ ;  /* 0x0000000e0d0d723e */ /* 0x000fe400048070ff */
[----:B------:R-:W-:Y:S02]  /*40480*/  F2FP.SATFINITE.E4M3.F32.PACK_AB_MERGE_C R26, R26, R25, RZ ;  /* 0x000000191a1a723e */ /* 0x000fe400048070ff */
[----:B------:R-:W-:-:S02]  /*40490*/  F2FP.SATFINITE.E4M3.F32.PACK_AB_MERGE_C R24, R24, R17, RZ ;  /* 0x000000111818723e */ /* 0x000fc400048070ff */
[----:B------:R-:W-:Y:S02]  /*404a0*/  F2FP.SATFINITE.E4M3.F32.PACK_AB_MERGE_C R29, R29, R27, RZ ;  /* 0x0000001b1d1d723e */ /* 0x000fe400048070ff */
[----:B----4-:R-:W-:Y:S02]  /*404b0*/  F2FP.SATFINITE.E4M3.F32.PACK_AB_MERGE_C R9, R9, R3, RZ ;  /* 0x000000030909723e */ /* 0x010fe400048070ff */
[----:B------:R-:W2:Y:S04]  /*404c0*/  LDL R3, [R1+0x1af4] ;  /* 0x001af40001037983 */ /* 0x000ea80000100800 */
[----:B------:R-:W3:Y:S04]  /*404d0*/  LDL.LU R12, [R1+0x1bdc] ;  /* 0x001bdc00010c7983 */ /* 0x000ee80000300800 */
[----:B------:R1:W-:Y:S04]  /*404e0*/  STL [R1+0x1b94], R11 ;  /* 0x001b940b01007387 */ /* 0x0003e80000100800 */
[----:B-1----:R-:W4:Y:S04]  /*404f0*/  LDL.LU R11, [R1+0x428] ;  /* 0x00042800010b7983 */ /* 0x002f280000300800 */
[----:B------:R-:W3:Y:S04]  /*40500*/  LDL.LU R14, [R1+0x1bd8] ;  /* 0x001bd800010e7983 */ /* 0x000ee80000300800 */
[----:B------:R1:W-:Y:S04]  /*40510*/  STL [R1+0x1b98], R13 ;  /* 0x001b980d01007387 */ /* 0x0003e80000100800 */
[----:B-1----:R-:W2:Y:S04]  /*40520*/  LDL.LU R13, [R1+0x424] ;  /* 0x00042400010d7983 */ /* 0x002ea80000300800 */
[----:B------:R-:W3:Y:S04]  /*40530*/  LDL.LU R25, [R1+0x1bd4] ;  /* 0x001bd40001197983 */ /* 0x000ee80000300800 */
[----:B------:R1:W-:Y:S01]  /*40540*/  STL [R1+0xa8], R26 ;  /* 0x0000a81a01007387 */ /* 0x0003e20000100800 */
[----:B------:R-:W-:-:S02]  /*40550*/  F2FP.SATFINITE.E4M3.F32.PACK_AB_MERGE_C R19, R19, R18, RZ ;  /* 0x000000121313723e */ /* 0x000fc400048070ff */
[----:B------:R-:W-:Y:S01]  /*40560*/  F2FP.SATFINITE.E4M3.F32.PACK_AB_MERGE_C R28, R28, R20, RZ ;  /* 0x000000141c1c723e */ /* 0x000fe200048070ff */
[----:B-1----:R-:W3:Y:S04]  /*40570*/  LDL.LU R26, [R1+0x1bd0] ;  /* 0x001bd000011a7983 */ /* 0x002ee80000300800 */
[----:B------:R-:W3:Y:S04]  /*40580*/  LDL.LU R17, [R1+0x1bcc] ;  /* 0x001bcc0001117983 */ /* 0x000ee80000300800 */
[----:B------:R1:W-:Y:S01]  /*40590*/  STL [R1+0xa4], R24 ;  /* 0x0000a41801007387 */ /* 0x0003e20000100800 */
[----:B------:R-:W-:-:S03]  /*405a0*/  F2FP.SATFINITE.E4M3.F32.PACK_AB_MERGE_C R22, R22, R21, RZ ;  /* 0x000000151616723e */ /* 0x000fc600048070ff */
[----:B-1----:R-:W3:Y:S04]  /*405b0*/  LDL.LU R24, [R1+0x1bc8] ;  /* 0x001bc80001187983 */ /* 0x002ee80000300800 */
[----:B------:R-:W3:Y:S04]  /*405c0*/  LDL.LU R27, [R1+0x1bc4] ;  /* 0x001bc400011b7983 */ /* 0x000ee80000300800 */
[----:B------:R1:W-:Y:S04]  /*405d0*/  STL [R1+0xec], R29 ;  /* 0x0000ec1d01007387 */ /* 0x0003e80000100800 */
        /* <DEDUP_REMOVED lines=9> */
[----:B-1----:R-:W3:Y:S01]  /*40670*/  LDL.LU R22, [R1+0x1bac] ;  /* 0x001bac0001167983 */ /* 0x002ee20000300800 */
[----:B--2---:R-:W-:-:S03]  /*40680*/  F2FP.SATFINITE.E4M3.F32.PACK_AB_MERGE_C R13, R13, R23, RZ ;  /* 0x000000170d0d723e */ /* 0x004fc600048070ff */
[----:B------:R-:W2:Y:S01]  /*40690*/  LDL.LU R23, [R1+0x1ba8] ;  /* 0x001ba80001177983 */ /* 0x000ea20000300800 */
[----:B----4-:R-:W-:Y:S01]  /*406a0*/  F2FP.SATFINITE.E4M3.F32.PACK_AB_MERGE_C R11, R15, R11, RZ ;  /* 0x0000000b0f0b723e */ /* 0x010fe200048070ff */
[----:B------:R-:W-:Y:S02]  /*406b0*/  VIADD R15, R3, 0x1 ;  /* 0x00000001030f7836 */ /* 0x000fe40000000000 */
[----:B------:R1:W-:Y:S01]  /*406c0*/  STL [R1+0xd4], R13 ;  /* 0x0000d40d01007387 */ /* 0x0003e20000100800 */
[----:B------:R-:W-:Y:S02]  /*406d0*/  LOP3.LUT R6, R6, 0xffff, RZ, 0xc0, !PT ;  /* 0x0000ffff06067812 */ /* 0x000fe400078ec0ff */
[----:B------:R-:W-:Y:S01]  /*406e0*/  LOP3.LUT R3, R16, 0xffff, RZ, 0xc0, !PT ;  /* 0x0000ffff10037812 */ /* 0x000fe200078ec0ff */
[----:B------:R4:W-:Y:S01]  /*406f0*/  STL [R1+0xd0], R11 ;  /* 0x0000d00b01007387 */ /* 0x0009e20000100800 */
[----:B-1----:R-:W-:-:S05]  /*40700*/  LOP3.LUT R13, R4, 0xffff, RZ, 0xc0, !PT ;  /* 0x0000ffff040d7812 */ /* 0x002fca00078ec0ff */
[----:B------:R-:W-:Y:S04]  /*40710*/  STL [R1+0x1c], R13 ;  /* 0x00001c0d01007387 */ /* 0x000fe80000100800 */
[----:B------:R1:W-:Y:S01]  /*40720*/  STL [R1+0x48], R6 ;  /* 0x0000480601007387 */ /* 0x0003e20000100800 */
[----:B------:R-:W-:Y:S02]  /*40730*/  ISETP.GE.AND P2, PT, R15, UR4, PT ;  /* 0x000000040f007c0c */ /* 0x000fe4000bf46270 */
[----:B---3--:R-:W-:Y:S02]  /*40740*/  LOP3.LUT R19, R19, 0xffff, RZ, 0xc0, !PT ;  /* 0x0000ffff13137812 */ /* 0x008fe400078ec0ff */
[----:B------:R-:W-:Y:S02]  /*40750*/  LOP3.LUT R20, R20, 0xffff, RZ, 0xc0, !PT ;  /* 0x0000ffff14147812 */ /* 0x000fe400078ec0ff */
[----:B------:R-:W-:-:S02]  /*40760*/  LOP3.LUT R4, R21, 0xffff, RZ, 0xc0, !PT ;  /* 0x0000ffff15047812 */ /* 0x000fc400078ec0ff */
[----:B----4-:R-:W-:-:S04]  /*40770*/  LOP3.LUT R11, R22, 0xffff, RZ, 0xc0, !PT ;  /* 0x0000ffff160b7812 */ /* 0x010fc800078ec0ff */
[----:B------:R-:W-:Y:S02]  /*40780*/  PRMT R22, R6, 0x3340, R11 ;  /* 0x0000334006167816 */ /* 0x000fe4000000000b */
[----:B------:R-:W-:Y:S02]  /*40790*/  LOP3.LUT R15, R28, 0xffff, RZ, 0xc0, !PT ;  /* 0x0000ffff1c0f7812 */ /* 0x000fe400078ec0ff */
[----:B--2---:R-:W-:Y:S02]  /*407a0*/  LOP3.LUT R16, R23, 0xffff, RZ, 0xc0, !PT ;  /* 0x0000ffff17107812 */ /* 0x004fe400078ec0ff */
[----:B------:R-:W-:-:S03]  /*407b0*/  LOP3.LUT R23, R18, 0xffff, RZ, 0xc0, !PT ;  /* 0x0000ffff12177812 */ /* 0x000fc600078ec0ff */
[----:B------:R-:W-:Y:S01]  /*407c0*/  STL [R1+0x18], R16 ;  /* 0x0000181001007387 */ /* 0x000fe20000100800 */
[----:B------:R-:W-:-:S03]  /*407d0*/  PRMT R18, R20, 0x3340, R1 ;  /* 0x0000334014127816 */ /* 0x000fc60000000001 */
[----:B------:R-:W-:Y:S01]  /*407e0*/  STL [R1+0x50], R3 ;  /* 0x0000500301007387 */ /* 0x000fe20000100800 */
[----:B------:R-:W-:-:S03]  /*407f0*/  PRMT R21, R13, 0x3340, R16 ;  /* 0x000033400d157816 */ /* 0x000fc60000000010 */
[----:B------:R-:W-:Y:S04]  /*40800*/  STL [R1+0x3c], R11 ;  /* 0x00003c0b01007387 */ /* 0x000fe80000100800 */
[----:B------:R2:W-:Y:S01]  /*40810*/  STL [R1+0x34], R20 ;  /* 0x0000341401007387 */ /* 0x0005e20000100800 */
[----:B-1----:R-:W-:-:S03]  /*40820*/  PRMT R6, R21, 0x5410, R18 ;  /* 0x0000541015067816 */ /* 0x002fc60000000012 */
[----:B------:R1:W-:Y:S04]  /*40830*/  STL [R1+0x28], R19 ;  /* 0x0000281301007387 */ /* 0x0003e80000100800 */
[----:B------:R3:W-:Y:S01]  /*40840*/  STL [R1+0x68], R23 ;  /* 0x0000681701007387 */ /* 0x0007e20000100800 */
[--C-:B--2---:R-:W-:Y:S02]  /*40850*/  PRMT R20, R23, 0x3340, R1.reuse ;  /* 0x0000334017147816 */ /* 0x104fe40000000001 */
[----:B-1----:R-:W-:Y:S01]  /*40860*/  PRMT R19, R19, 0x3340, R1 ;  /* 0x0000334013137816 */ /* 0x002fe20000000001 */
[----:B------:R1:W-:Y:S01]  /*40870*/  STL [R1+0x14], R4 ;  /* 0x0000140401007387 */ /* 0x0003e20000100800 */
[----:B---3--:R-:W-:-:S03]  /*40880*/  PRMT R23, R3, 0x3340, R4 ;  /* 0x0000334003177816 */ /* 0x008fc60000000004 */
[----:B------:R-:W-:Y:S01]  /*40890*/  STL [R1+0xcc], R6 ;  /* 0x0000cc0601007387 */ /* 0x000fe20000100800 */
[----:B------:R-:W-:-:S03]  /*408a0*/  PRMT R3, R23, 0x5410, R20 ;  /* 0x0000541017037816 */ /* 0x000fc60000000014 */
[----:B------:R-:W2:Y:S01]  /*408b0*/  LDL.LU R16, [R1+0x5c] ;  /* 0x00005c0001107983 */ /* 0x000ea20000300800 */
[----:B-1----:R-:W-:Y:S02]  /*408c0*/  PRMT R4, R22, 0x5410, R19 ;  /* 0x0000541016047816 */ /* 0x002fe40000000013 */
[----:B------:R-:W-:Y:S02]  /*408d0*/  LOP3.LUT R13, R29, 0xffff, RZ, 0xc0, !PT ;  /* 0x0000ffff1d0d7812 */ /* 0x000fe400078ec0ff */
[----:B------:R-:W-:Y:S01]  /*408e0*/  LOP3.LUT R20, R27, 0xffff, RZ, 0xc0, !PT ;  /* 0x0000ffff1b147812 */ /* 0x000fe200078ec0ff */
[----:B------:R1:W-:Y:S01]  /*408f0*/  STL [R1+0xc8], R4 ;  /* 0x0000c80401007387 */ /* 0x0003e20000100800 */
[----:B------:R-:W-:-:S03]  /*40900*/  LOP3.LUT R11, R12, 0xffff, RZ, 0xc0, !PT ;  /* 0x0000ffff0c0b7812 */ /* 0x000fc600078ec0ff */
[----:B------:R3:W-:Y:S01]  /*40910*/  STL [R1+0xc4], R3 ;  /* 0x0000c40301007387 */ /* 0x0007e20000100800 */
[----:B------:R-:W-:Y:S02]  /*40920*/  LOP3.LUT R23, R0, 0xffff, RZ, 0xc0, !PT ;  /* 0x0000ffff00177812 */ /* 0x000fe400078ec0ff */
[----:B------:R-:W-:Y:S01]  /*40930*/  PRMT R12, R13, 0x3340, R15 ;  /* 0x000033400d0c7816 */ /* 0x000fe2000000000f */
[----:B-1----:R-:W4:Y:S01]  /*40940*/  LDL.LU R4, [R1+0x58] ;  /* 0x0000580001047983 */ /* 0x002f220000300800 */
[----:B------:R-:W-:Y:S02]  /*40950*/  PRMT R0, R20, 0x3340, R1 ;  /* 0x0000334014007816 */ /* 0x000fe40000000001 */
[----:B---3--:R-:W-:Y:S01]  /*40960*/  LOP3.LUT R3, R17, 0xffff, RZ, 0xc0, !PT ;  /* 0x0000ffff11037812 */ /* 0x008fe200078ec0ff */
[----:B------:R-:W3:Y:S04]  /*40970*/  LDL.LU R6, [R1+0x44] ;  /* 0x0000440001067983 */ /* 0x000ee80000300800 */
[----:B------:R-:W3:Y:S01]  /*40980*/  LDL.LU R29, [R1+0x40] ;  /* 0x00004000011d7983 */ /* 0x000ee20000300800 */
[----:B------:R-:W-:-:S03]  /*40990*/  PRMT R22, R3, 0x3340, R11 ;  /* 0x0000334003167816 */ /* 0x000fc6000000000b */
[----:B------:R-:W-:Y:S04]  /*409a0*/  STL [R1], R13 ;  /* 0x0000000d01007387 */ /* 0x000fe80000100800 */
[----:B------:R-:W3:Y:S04]  /*409b0*/  LDL.LU R28, [R1+0x20] ;  /* 0x00002000011c7983 */ /* 0x000ee80000300800 */
[----:B------:R1:W-:Y:S04]  /*409c0*/  STL [R1+0x6c], R3 ;  /* 0x00006c0301007387 */ /* 0x0003e80000100800 */
[----:B------:R-:W-:Y:S04]  /*409d0*/  STL [R1+0x38], R11 ;  /* 0x0000380b01007387 */ /* 0x000fe80000100800 */
[----:B------:R-:W-:Y:S01]  /*409e0*/  STL [R1+0x1b88], R20 ;  /* 0x001b881401007387 */ /* 0x000fe20000100800 */
[----:B-1----:R-:W-:-:S03]  /*409f0*/  PRMT R3, R12, 0x5410, R0 ;  /* 0x000054100c037816 */ /* 0x002fc60000000000 */
[----:B------:R-:W3:Y:S01]  /*40a00*/  LDL.LU R12, [R1+0x24] ;  /* 0x00002400010c7983 */ /* 0x000ee20000300800 */
[----:B------:R-:W1:Y:S01]  /*40a10*/  S2R R21, SR_TID.X ;  /* 0x0000000000157919 */ /* 0x000e620000002100 */
[----:B------:R-:W-:Y:S02]  /*40a20*/  LOP3.LUT R19, R24, 0xffff, RZ, 0xc0, !PT ;  /* 0x0000ffff18137812 */ /* 0x000fe400078ec0ff */
[----:B------:R-:W-:Y:S02]  /*40a30*/  LOP3.LUT R14, R14, 0xffff, RZ, 0xc0, !PT ;  /* 0x0000ffff0e0e7812 */ /* 0x000fe400078ec0ff */
[----:B------:R-:W-:Y:S01]  /*40a40*/  LOP3.LUT R18, R2, 0xffff, RZ, 0xc0, !PT ;  /* 0x0000ffff02127812 */ /* 0x000fe200078ec0ff */
[----:B------:R-:W-:Y:S01]  /*40a50*/  UMOV UR4, 0x400 ;  /* 0x0000040000047882 */ /* 0x000fe20000000000 */
[--C-:B------:R-:W-:Y:S02]  /*40a60*/  PRMT R17, R23, 0x3340, R1.reuse ;  /* 0x0000334017117816 */ /* 0x100fe40000000001 */
[----:B------:R-:W-:Y:S01]  /*40a70*/  PRMT R2, R18, 0x3340, R1 ;  /* 0x0000334012027816 */ /* 0x000fe20000000001 */
[----:B0-----:R-:W-:Y:S01]  /*40a80*/  ULEA UR4, UR5, UR4, 0x18 ;  /* 0x0000000405047291 */ /* 0x001fe2000f8ec03f */
[----:B------:R0:W-:Y:S01]  /*40a90*/  STL [R1+0xa0], R3 ;  /* 0x0000a00301007387 */ /* 0x0001e20000100800 */
[----:B-1----:R-:W-:-:S02]  /*40aa0*/  IMAD.SHL.U32 R27, R21, 0x10, RZ ;  /* 0x00000010151b7824 */ /* 0x002fc400078e00ff */
[----:B------:R-:W-:Y:S01]  /*40ab0*/  IMAD.SHL.U32 R24, R21, 0x20, RZ ;  /* 0x0000002015187824 */ /* 0x000fe200078e00ff */
[----:B------:R-:W-:Y:S02]  /*40ac0*/  PRMT R21, R19, 0x3340, R14 ;  /* 0x0000334013157816 */ /* 0x000fe4000000000e */
[----:B------:R-:W-:Y:S02]  /*40ad0*/  LOP3.LUT R27, R27, 0xf0, RZ, 0xc0, !PT ;  /* 0x000000f01b1b7812 */ /* 0x000fe400078ec0ff */
[----:B0-----:R-:W-:Y:S02]  /*40ae0*/  PRMT R3, R21, 0x5410, R2 ;  /* 0x0000541015037816 */ /* 0x001fe40000000002 */
[----:B------:R-:W-:Y:S02]  /*40af0*/  LOP3.LUT R24, R24, 0x200, RZ, 0xc0, !PT ;  /* 0x0000020018187812 */ /* 0x000fe400078ec0ff */
[----:B------:R-:W-:Y:S01]  /*40b00*/  PRMT R2, R22, 0x5410, R17 ;  /* 0x0000541016027816 */ /* 0x000fe20000000011 */
[----:B------:R3:W-:Y:S01]  /*40b10*/  STL [R1+0xf0], R3 ;  /* 0x0000f00301007387 */ /* 0x0007e20000100800 */
[----:B------:R-:W-:-:S03]  /*40b20*/  IADD3 R0, R24, UR4, R27 ;  /* 0x0000000418007c10 */ /* 0x000fc6000fffe01b */
[----:B------:R-:W3:Y:S04]  /*40b30*/  LDL.LU R20, [R1+0x64] ;  /* 0x0000640001147983 */ /* 0x000ee80000300800 */
[----:B------:R0:W-:Y:S04]  /*40b40*/  STL [R1+0xd8], R2 ;  /* 0x0000d80201007387 */ /* 0x0001e80000100800 */
[----:B------:R-:W3:Y:S01]  /*40b50*/  LDL.LU R11, [R1+0x4c] ;  /* 0x00004c00010b7983 */ /* 0x000ee20000300800 */
[----:B------:R-:W-:Y:S02]  /*40b60*/  LOP3.LUT R22, R26, 0xffff, RZ, 0xc0, !PT ;  /* 0x0000ffff1a167812 */ /* 0x000fe400078ec0ff */
[----:B------:R-:W-:-:S02]  /*40b70*/  LOP3.LUT R24, R10, 0xffff, RZ, 0xc0, !PT ;  /* 0x0000ffff0a187812 */ /* 0x000fc400078ec0ff */
[----:B------:R-:W-:Y:S02]  /*40b80*/  LOP3.LUT R21, R9, 0xffff, RZ, 0xc0, !PT ;  /* 0x0000ffff09157812 */ /* 0x000fe400078ec0ff */
[----:B--2---:R-:W-:-:S05]  /*40b90*/  LOP3.LUT R16, R16, 0xffff, RZ, 0xc0, !PT ;  /* 0x0000ffff10107812 */ /* 0x004fca00078ec0ff */
[----:B------:R-:W-:Y:S04]  /*40ba0*/  STL [R1+0x5c], R16 ;  /* 0x00005c1001007387 */ /* 0x000fe80000100800 */
[----:B------:R-:W2:Y:S01]  /*40bb0*/  LDL.LU R13, [R1+0x2c] ;  /* 0x00002c00010d7983 */ /* 0x000ea20000300800 */
[----:B----4-:R-:W-:Y:S02]  /*40bc0*/  LOP3.LUT R27, R4, 0xffff, RZ, 0xc0, !PT ;  /* 0x0000ffff041b7812 */ /* 0x010fe400078ec0ff */
[----:B---3--:R-:W-:-:S03]  /*40bd0*/  LOP3.LUT R3, R6, 0xffff, RZ, 0xc0, !PT ;  /* 0x0000ffff06037812 */ /* 0x008fc600078ec0ff */
[----:B------:R-:W-:Y:S01]  /*40be0*/  STL [R1+0x7c], R27 ;  /* 0x00007c1b01007387 */ /* 0x000fe20000100800 */
[----:B------:R-:W-:-:S03]  /*40bf0*/  LOP3.LUT R29, R29, 0xffff, RZ, 0xc0, !PT ;  /* 0x0000ffff1d1d7812 */ /* 0x000fc600078ec0ff */
[----:B------:R-:W-:Y:S04]  /*40c00*/  STL [R1+0x44], R3 ;  /* 0x0000440301007387 */ /* 0x000fe80000100800 */
[----:B------:R-:W3:Y:S01]  /*40c10*/  LDL.LU R4, [R1+0x10] ;  /* 0x0000100001047983 */ /* 0x000ee20000300800 */
[----:B------:R-:W-:-:S03]  /*40c20*/  LOP3.LUT R17, R28, 0xffff, RZ, 0xc0, !PT ;  /* 0x0000ffff1c117812 */ /* 0x000fc600078ec0ff */
[----:B------:R-:W4:Y:S04]  /*40c30*/  LDL.LU R6, [R1+0x4] ;  /* 0x0000040001067983 */ /* 0x000f280000300800 */
[----:B------:R-:W-:Y:S01]  /*40c40*/  STL [R1+0x78], R29 ;  /* 0x0000781d01007387 */ /* 0x000fe20000100800 */
[----:B------:R-:W-:Y:S02]  /*40c50*/  PRMT R10, R17, 0x3340, R1 ;  /* 0x00003340110a7816 */ /* 0x000fe40000000001 */
[----:B0-----:R-:W-:Y:S02]  /*40c60*/  LOP3.LUT R2, R12, 0xffff, RZ, 0xc0, !PT ;  /* 0x0000ffff0c027812 */ /* 0x001fe400078ec0ff */
[----:B------:R-:W-:-:S03]  /*40c70*/  LOP3.LUT R12, R7, 0xffff, RZ, 0xc0, !PT ;  /* 0x0000ffff070c7812 */ /* 0x000fc600078ec0ff */
[----:B------:R0:W-:Y:S01]  /*40c80*/  STL [R1+0x70], R2 ;  /* 0x0000700201007387 */ /* 0x0001e20000100800 */
[----:B------:R-:W-:Y:S01]  /*40c90*/  IMAD.MOV.U32 R26, RZ, RZ, R2 ;  /* 0x000000ffff1a7224 */ /* 0x000fe200078e0002 */
[--C-:B------:R-:W-:Y:S02]  /*40ca0*/  PRMT R7, R12, 0x3340, R1.reuse ;  /* 0x000033400c077816 */ /* 0x100fe40000000001 */
[----:B------:R1:W-:Y:S01]  /*40cb0*/  STL [R1+0x74], R17 ;  /* 0x0000741101007387 */ /* 0x0003e20000100800 */
[----:B------:R-:W-:Y:S02]  /*40cc0*/  LOP3.LUT R28, R8, 0xffff, RZ, 0xc0, !PT ;  /* 0x0000ffff081c7812 */ /* 0x000fe400078ec0ff */
[----:B------:R-:W-:Y:S02]  /*40cd0*/  PRMT R9, R26, 0x3340, R1 ;  /* 0x000033401a097816 */ /* 0x000fe40000000001 */
[----:B0-----:R-:W-:Y:S02]  /*40ce0*/  LOP3.LUT R2, R25, 0xffff, RZ, 0xc0, !PT ;  /* 0x0000ffff19027812 */ /* 0x001fe400078ec0ff */
[----:B-1----:R-:W-:-:S02]  /*40cf0*/  PRMT R17, R22, 0x3340, R24 ;  /* 0x0000334016117816 */ /* 0x002fc40000000018 */
[----:B------:R-:W-:Y:S02]  /*40d00*/  PRMT R26, R16, 0x3340, R3 ;  /* 0x00003340101a7816 */ /* 0x000fe40000000003 */
[----:B------:R-:W-:Y:S01]  /*40d10*/  PRMT R7, R17, 0x5410, R7 ;  /* 0x0000541011077816 */ /* 0x000fe20000000007 */
[----:B------:R-:W4:Y:S01]  /*40d20*/  LDL.LU R3, [R1+0x1ba4] ;  /* 0x001ba40001037983 */ /* 0x000f220000300800 */
[----:B------:R-:W-:Y:S02]  /*40d30*/  PRMT R8, R21, 0x3340, R1 ;  /* 0x0000334015087816 */ /* 0x000fe40000000001 */
[----:B------:R-:W-:Y:S01]  /*40d40*/  PRMT R25, R2, 0x3340, R28 ;  /* 0x0000334002197816 */ /* 0x000fe2000000001c */
[----:B------:R-:W4:Y:S01]  /*40d50*/  LDL.LU R16, [R1+0x1ba0] ;  /* 0x001ba00001107983 */ /* 0x000f220000300800 */
[----:B------:R-:W-:-:S03]  /*40d60*/  PRMT R27, R27, 0x3340, R29 ;  /* 0x000033401b1b7816 */ /* 0x000fc6000000001d */
[----:B------:R-:W4:Y:S01]  /*40d70*/  LDL.LU R29, [R1+0x1b9c] ;  /* 0x001b9c00011d7983 */ /* 0x000f220000300800 */
[----:B------:R-:W-:-:S03]  /*40d80*/  PRMT R25, R25, 0x5410, R8 ;  /* 0x0000541019197816 */ /* 0x000fc60000000008 */
[----:B------:R-:W4:Y:S04]  /*40d90*/  LDL.LU R17, [R1+0x54] ;  /* 0x0000540001117983 */ /* 0x000f280000300800 */
[----:B------:R0:W-:Y:S04]  /*40da0*/  STL [R1+0xb0], R7 ;  /* 0x0000b00701007387 */ /* 0x0001e80000100800 */
[----:B0-----:R-:W4:Y:S04]  /*40db0*/  LDL.LU R7, [R1+0x30] ;  /* 0x0000300001077983 */ /* 0x001f280000300800 */
[----:B------:R-:W4:Y:S04]  /*40dc0*/  LDL.LU R8, [R1+0x60] ;  /* 0x0000600001087983 */ /* 0x000f280000300800 */
[----:B------:R0:W-:Y:S01]  /*40dd0*/  STL [R1+0xac], R25 ;  /* 0x0000ac1901007387 */ /* 0x0001e20000100800 */
[----:B------:R-:W-:-:S02]  /*40de0*/  PRMT R10, R27, 0x5410, R10 ;  /* 0x000054101b0a7816 */ /* 0x000fc4000000000a */
[----:B------:R-:W-:Y:S02]  /*40df0*/  LOP3.LUT R11, R11, 0xffff, RZ, 0xc0, !PT ;  /* 0x0000ffff0b0b7812 */ /* 0x000fe400078ec0ff */
[----:B0-----:R-:W-:Y:S02]  /*40e00*/  PRMT R25, R26, 0x5410, R9 ;  /* 0x000054101a197816 */ /* 0x001fe40000000009 */
[----:B------:R-:W-:-:S03]  /*40e10*/  LOP3.LUT R9, R20, 0xffff, RZ, 0xc0, !PT ;  /* 0x0000ffff14097812 */ /* 0x000fc600078ec0ff */
[----:B------:R-:W-:Y:S04]  /*40e20*/  STL [R1+0xf8], R25 ;  /* 0x0000f81901007387 */ /* 0x000fe80000100800 */
[----:B------:R-:W4:Y:S04]  /*40e30*/  LDL.LU R20, [R1+0x8] ;  /* 0x0000080001147983 */ /* 0x000f280000300800 */
[----:B------:R0:W-:Y:S01]  /*40e40*/  STL [R1+0xf4], R10 ;  /* 0x0000f40a01007387 */ /* 0x0001e20000100800 */
[----:B--2---:R-:W-:Y:S02]  /*40e50*/  LOP3.LUT R13, R13, 0xffff, RZ, 0xc0, !PT ;  /* 0x0000ffff0d0d7812 */ /* 0x004fe400078ec0ff */
[----:B---3--:R-:W-:-:S02]  /*40e60*/  LOP3.LUT R26, R4, 0xffff, RZ, 0xc0, !PT ;  /* 0x0000ffff041a7812 */ /* 0x008fc400078ec0ff */
[----:B----4-:R-:W-:Y:S02]  /*40e70*/  LOP3.LUT R27, R6, 0xffff, RZ, 0xc0, !PT ;  /* 0x0000ffff061b7812 */ /* 0x010fe400078ec0ff */
[----:B------:R-:W-:Y:S02]  /*40e80*/  LOP3.LUT R6, R16, 0xffff, RZ, 0xc0, !PT ;  /* 0x0000ffff10067812 */ /* 0x000fe400078ec0ff */
[----:B------:R-:W-:Y:S02]  /*40e90*/  LOP3.LUT R4, R29, 0xffff, RZ, 0xc0, !PT ;  /* 0x0000ffff1d047812 */ /* 0x000fe400078ec0ff */
[----:B0-----:R-:W-:Y:S02]  /*40ea0*/  LOP3.LUT R10, R17, 0xffff, RZ, 0xc0, !PT ;  /* 0x0000ffff110a7812 */ /* 0x001fe400078ec0ff */
[----:B------:R-:W-:Y:S02]  /*40eb0*/  LOP3.LUT R17, R5, 0xffff, RZ, 0xc0, !PT ;  /* 0x0000ffff05117812 */ /* 0x000fe400078ec0ff */
[----:B------:R-:W-:-:S02]  /*40ec0*/  PRMT R5, R13, 0x3340, R1 ;  /* 0x000033400d057816 */ /* 0x000fc40000000001 */
[----:B------:R-:W-:Y:S02]  /*40ed0*/  LOP3.LUT R25, R8, 0xffff, RZ, 0xc0, !PT ;  /* 0x0000ffff08197812 */ /* 0x000fe400078ec0ff */
[----:B------:R-:W-:-:S03]  /*40ee0*/  LOP3.LUT R8, R3, 0xffff, RZ, 0xc0, !PT ;  /* 0x0000ffff03087812 */ /* 0x000fc600078ec0ff */
[----:B------:R-:W-:Y:S04]  /*40ef0*/  STL [R1+0x58], R25 ;  /* 0x0000581901007387 */ /* 0x000fe80000100800 */
[----:B------:R-:W-:Y:S04]  /*40f00*/  STL [R1+0x40], R11 ;  /* 0x0000400b01007387 */ /* 0x000fe80000100800 */
[----:B------:R0:W-:Y:S04]  /*40f10*/  STL [R1+0x2c], R13 ;  /* 0x00002c0d01007387 */ /* 0x0001e80000100800 */
[----:B------:R-:W2:Y:S01]  /*40f20*/  LDL.LU R29, [R1+0xc] ;  /* 0x00000c00011d7983 */ /* 0x000ea20000300800 */
[----:B------:R-:W-:-:S03]  /*40f30*/  LOP3.LUT R7, R7, 0xffff, RZ, 0xc0, !PT ;  /* 0x0000ffff07077812 */ /* 0x000fc600078ec0ff */
[----:B------:R1:W-:Y:S04]  /*40f40*/  STL [R1+0x24], R26 ;  /* 0x0000241a01007387 */ /* 0x0003e80000100800 */
[----:B------:R-:W-:Y:S04]  /*40f50*/  STL [R1+0x20], R4 ;  /* 0x0000200401007387 */ /* 0x000fe80000100800 */
[----:B------:R-:W-:Y:S01]  /*40f60*/  STL [R1+0x88], R27 ;  /* 0x0000881b01007387 */ /* 0x000fe20000100800 */
[----:B------:R-:W-:-:S03]  /*40f70*/  PRMT R16, R17, 0x3340, R1 ;  /* 0x0000334011107816 */ /* 0x000fc60000000001 */
[----:B------:R-:W-:Y:S01]  /*40f80*/  STL [R1+0x64], R6 ;  /* 0x0000640601007387 */ /* 0x000fe20000100800 */
[----:B------:R-:W-:-:S03]  /*40f90*/  PRMT R3, R7, 0x3340, R1 ;  /* 0x0000334007037816 */ /* 0x000fc60000000001 */
[----:B------:R3:W-:Y:S04]  /*40fa0*/  STL [R1+0x4c], R8 ;  /* 0x00004c0801007387 */ /* 0x0007e80000100800 */
[----:B0-----:R-:W4:Y:S01]  /*40fb0*/  LDL.LU R13, [R1+0x1b98] ;  /* 0x001b9800010d7983 */ /* 0x001f220000300800 */
[----:B------:R-:W-:-:S03]  /*40fc0*/  PRMT R25, R25, 0x3340, R11 ;  /* 0x0000334019197816 */ /* 0x000fc6000000000b */
[----:B------:R0:W-:Y:S01]  /*40fd0*/  STL [R1+0x60], R17 ;  /* 0x0000601101007387 */ /* 0x0001e20000100800 */
[----:B-1----:R-:W-:-:S03]  /*40fe0*/  PRMT R26, R26, 0x3340, R4 ;  /* 0x000033401a1a7816 */ /* 0x002fc60000000004 */
[----:B------:R-:W4:Y:S01]  /*40ff0*/  LDL.LU R11, [R1+0x1b94] ;  /* 0x001b9400010b7983 */ /* 0x000f220000300800 */
[----:B---3--:R-:W-:-:S03]  /*41000*/  PRMT R8, R8, 0x3340, R1 ;  /* 0x0000334008087816 */ /* 0x008fc60000000001 */
[----:B------:R-:W3:Y:S01]  /*41010*/  LDL.LU R4, [R1+0x1b90] ;  /* 0x001b900001047983 */ /* 0x000ee20000300800 */
[----:B0-----:R-:W-:Y:S02]  /*41020*/  PRMT R17, R9, 0x3340, R10 ;  /* 0x0000334009117816 */ /* 0x001fe4000000000a */
[----:B------:R-:W-:Y:S02]  /*41030*/  PRMT R27, R27, 0x3340, R6 ;  /* 0x000033401b1b7816 */ /* 0x000fe40000000006 */
[----:B------:R-:W-:Y:S01]  /*41040*/  PRMT R17, R17, 0x5410, R3 ;  /* 0x0000541011117816 */ /* 0x000fe20000000003 */
[----:B------:R-:W3:Y:S01]  /*41050*/  LDL.LU R6, [R1+0x1b8c] ;  /* 0x001b8c0001067983 */ /* 0x000ee20000300800 */
[----:B------:R-:W-:-:S03]  /*41060*/  PRMT R25, R25, 0x5410, R5 ;  /* 0x0000541019197816 */ /* 0x000fc60000000005 */
[----:B------:R-:W3:Y:S01]  /*41070*/  LDL.LU R3, [R1+0x1b1c] ;  /* 0x001b1c0001037983 */ /* 0x000ee20000300800 */
[----:B------:R-:W-:-:S03]  /*41080*/  PRMT R8, R26, 0x5410, R8 ;  /* 0x000054101a087816 */ /* 0x000fc60000000008 */
[----:B------:R0:W-:Y:S04]  /*41090*/  STL [R1+0xc0], R17 ;  /* 0x0000c01101007387 */ /* 0x0001e80000100800 */
[----:B0-----:R-:W3:Y:S04]  /*410a0*/  LDL.LU R17, [R1+0x34] ;  /* 0x0000340001117983 */ /* 0x001ee80000300800 */
[----:B------:R-:W3:Y:S04]  /*410b0*/  LDL.LU R5, [R1+0x1c] ;  /* 0x00001c0001057983 */ /* 0x000ee80000300800 */
[----:B------:R0:W-:Y:S04]  /*410c0*/  STL [R1+0xbc], R25 ;  /* 0x0000bc1901007387 */ /* 0x0001e80000100800 */
[----:B0-----:R-:W3:Y:S04]  /*410d0*/  LDL.LU R25, [R1+0x14] ;  /* 0x0000140001197983 */ /* 0x001ee80000300800 */
[----:B------:R-:W3:Y:S04]  /*410e0*/  LDL.LU R26, [R1+0x50] ;  /* 0x00005000011a7983 */ /* 0x000ee80000300800 */
[----:B------:R0:W-:Y:S02]  /*410f0*/  STL [R1+0xb8], R8 ;  /* 0x0000b80801007387 */ /* 0x0001e40000100800 */
[----:B0-----:R-:W-:-:S02]  /*41100*/  PRMT R8, R27, 0x5410, R16 ;  /* 0x000054101b087816 */ /* 0x001fc40000000010 */
[----:B------:R-:W3:Y:S01]  /*41110*/  LDL.LU R27, [R1+0x18] ;  /* 0x00001800011b7983 */ /* 0x000ee20000300800 */
[----:B------:R-:W-:-:S03]  /*41120*/  LOP3.LUT R16, R20, 0xffff, RZ, 0xc0, !PT ;  /* 0x0000ffff14107812 */ /* 0x000fc600078ec0ff */
[----:B------:R0:W-:Y:S04]  /*41130*/  STL [R1+0xb4], R8 ;  /* 0x0000b40801007387 */ /* 0x0001e80000100800 */
[----:B------:R1:W-:Y:S01]  /*41140*/  STL [R1+0x8c], R16 ;  /* 0x00008c1001007387 */ /* 0x0003e20000100800 */
[----:B--2---:R-:W-:Y:S02]  /*41150*/  LOP3.LUT R29, R29, 0xffff, RZ, 0xc0, !PT ;  /* 0x0000ffff1d1d7812 */ /* 0x004fe400078ec0ff */
[----:B----4-:R-:W-:Y:S02]  /*41160*/  LOP3.LUT R13, R13, 0xffff, RZ, 0xc0, !PT ;  /* 0x0000ffff0d0d7812 */ /* 0x010fe400078ec0ff */
[----:B------:R-:W-:Y:S02]  /*41170*/  LOP3.LUT R11, R11, 0xffff, RZ, 0xc0, !PT ;  /* 0x0000ffff0b0b7812 */ /* 0x000fe400078ec0ff */
[----:B---3--:R-:W-:-:S05]  /*41180*/  LOP3.LUT R20, R4, 0xffff, RZ, 0xc0, !PT ;  /* 0x0000ffff04147812 */ /* 0x008fca00078ec0ff */
[----:B------:R-:W-:Y:S01]  /*41190*/  STL [R1+0x84], R20 ;  /* 0x0000841401007387 */ /* 0x000fe20000100800 */
[----:B0-----:R-:W-:-:S03]  /*411a0*/  LOP3.LUT R8, R6, 0xffff, RZ, 0xc0, !PT ;  /* 0x0000ffff06087812 */ /* 0x001fc600078ec0ff */
[----:B------:R0:W-:Y:S01]  /*411b0*/  STL [R1+0x54], R11 ;  /* 0x0000540b01007387 */ /* 0x0001e20000100800 */
[----:B------:R-:W-:-:S03]  /*411c0*/  PRMT R6, R11, 0x3340, R1 ;  /* 0x000033400b067816 */ /* 0x000fc60000000001 */
[----:B------:R2:W-:Y:S01]  /*411d0*/  STL [R1+0x80], R13 ;  /* 0x0000800d01007387 */ /* 0x0005e20000100800 */
[----:B-1----:R-:W-:Y:S02]  /*411e0*/  PRMT R16, R16, 0x3340, R20 ;  /* 0x0000334010107816 */ /* 0x002fe40000000014 */
[----:B0-----:R-:W-:Y:S02]  /*411f0*/  PRMT R11, R13, 0x3340, R1 ;  /* 0x000033400d0b7816 */ /* 0x001fe40000000001 */
[----:B--2---:R-:W-:-:S04]  /*41200*/  PRMT R13, R29, 0x3340, R8 ;  /* 0x000033401d0d7816 */ /* 0x004fc80000000008 */
[----:B------:R-:W-:Y:S02]  /*41210*/  PRMT R13, R13, 0x5410, R6 ;  /* 0x000054100d0d7816 */ /* 0x000fe40000000006 */
[----:B------:R-:W-:Y:S02]  /*41220*/  PRMT R11, R16, 0x5410, R11 ;  /* 0x00005410100b7816 */ /* 0x000fe4000000000b */
[----:B------:R-:W-:Y:S02]  /*41230*/  SHF.R.U32.HI R4, RZ, 0x8, R27 ;  /* 0x00000008ff047819 */ /* 0x000fe4000001161b */
[----:B------:R-:W2:Y:S04]  /*41240*/  LDL.LU R27, [R1] ;  /* 0x00000000011b7983 */ /* 0x000ea80000300800 */
[----:B------:R-:W3:Y:S04]  /*41250*/  LDL.LU R20, [R1+0x1b88] ;  /* 0x001b880001147983 */ /* 0x000ee80000300800 */
[----:B------:R-:W4:Y:S04]  /*41260*/  LDL.LU R6, [R1+0x48] ;  /* 0x0000480001067983 */ /* 0x000f280000300800 */
[----:B------:R0:W-:Y:S04]  /*41270*/  STL [R1+0x9c], R13 ;  /* 0x00009c0d01007387 */ /* 0x0001e80000100800 */
[----:B0-----:R-:W2:Y:S04]  /*41280*/  LDL.LU R13, [R1+0x68] ;  /* 0x00006800010d7983 */ /* 0x001ea80000300800 */
[----:B------:R-:W3:Y:S04]  /*41290*/  LDL.LU R16, [R1+0x3c] ;  /* 0x00003c0001107983 */ /* 0x000ee80000300800 */
[----:B------:R0:W-:Y:S04]  /*412a0*/  STL [R1+0x90], R11 ;  /* 0x0000900b01007387 */ /* 0x0001e80000100800 */
[----:B0-----:R-:W2:Y:S01]  /*412b0*/  LDL.LU R11, [R1+0x28] ;  /* 0x00002800010b7983 */ /* 0x001ea20000300800 */
[----:B------:R-:W-:-:S02]  /*412c0*/  LOP3.LUT R3, R3, 0x100, RZ, 0xc0, !PT ;  /* 0x0000010003037812 */ /* 0x000fc400078ec0ff */
[----:B------:R-:W-:-:S03]  /*412d0*/  SHF.R.U32.HI R5, RZ, 0x8, R5 ;  /* 0x00000008ff057819 */ /* 0x000fc60000011605 */
[----:B------:R-:W-:Y:S01]  /*412e0*/  IMAD.IADD R0, R3, 0x1, R0 ;  /* 0x0000000103007824 */ /* 0x000fe200078e0200 */
[----:B------:R-:W-:Y:S02]  /*412f0*/  LOP3.LUT R4, R4, 0xffff, RZ, 0xc0, !PT ;  /* 0x0000ffff04047812 */ /* 0x000fe400078ec0ff */
[----:B------:R-:W-:Y:S02]  /*41300*/  LOP3.LUT R5, R5, 0xffff, RZ, 0xc0, !PT ;  /* 0x0000ffff05057812 */ /* 0x000fe400078ec0ff */
[----:B------:R0:W-:Y:S01]  /*41310*/  STL [R1+0x1b78], R0 ;  /* 0x001b780001007387 */ /* 0x0001e20000100800 */
[----:B------:R-:W-:-:S04]  /*41320*/  SHF.R.U32.HI R17, RZ, 0x8, R17 ;  /* 0x00000008ff117819 */ /* 0x000fc80000011611 */
[----:B------:R-:W-:Y:S02]  /*41330*/  LOP3.LUT R17, R17, 0xffff, RZ, 0xc0, !PT ;  /* 0x0000ffff11117812 */ /* 0x000fe400078ec0ff */
[----:B0-----:R-:W-:Y:S02]  /*41340*/  PRMT R0, R5, 0x3340, R4 ;  /* 0x0000334005007816 */ /* 0x001fe40000000004 */
[----:B------:R-:W-:Y:S02]  /*41350*/  SHF.R.U32.HI R4, RZ, 0x8, R26 ;  /* 0x00000008ff047819 */ /* 0x000fe4000001161a */
[----:B------:R-:W-:Y:S01]  /*41360*/  SHF.R.U32.HI R3, RZ, 0x8, R25 ;  /* 0x00000008ff037819 */ /* 0x000fe20000011619 */
[----:B------:R0:W-:Y:S01]  /*41370*/  STL [R1+0x18], R0 ;  /* 0x0000180001007387 */ /* 0x0001e20000100800 */
[----:B------:R-:W-:Y:S02]  /*41380*/  PRMT R17, R17, 0x3340, R1 ;  /* 0x0000334011117816 */ /* 0x000fe40000000001 */
[----:B------:R-:W-:Y:S01]  /*41390*/  LOP3.LUT R3, R3, 0xffff, RZ, 0xc0, !PT ;  /* 0x0000ffff03037812 */ /* 0x000fe200078ec0ff */
[----:B------:R-:W2:Y:S01]  /*413a0*/  LDL.LU R26, [R1+0x6c] ;  /* 0x00006c00011a7983 */ /* 0x000ea20000300800 */
[----:B------:R-:W-:-:S03]  /*413b0*/  LOP3.LUT R4, R4, 0xffff, RZ, 0xc0, !PT ;  /* 0x0000ffff04047812 */ /* 0x000fc600078ec0ff */
[----:B------:R-:W2:Y:S04]  /*413c0*/  LDL.LU R25, [R1+0x38] ;  /* 0x0000380001197983 */ /* 0x000ea80000300800 */
[----:B------:R-:W-:Y:S01]  /*413d0*/  STL [R1+0x1b7c], R17 ;  /* 0x001b7c1101007387 */ /* 0x000fe20000100800 */
[----:B------:R-:W-:Y:S02]  /*413e0*/  SHF.R.U32.HI R15, RZ, 0x8, R15 ;  /* 0x00000008ff0f7819 */ /* 0x000fe4000001160f */
[----:B------:R-:W-:Y:S02]  /*413f0*/  SHF.R.U32.HI R19, RZ, 0x8, R19 ;  /* 0x00000008ff137819 */ /* 0x000fe40000011613 */
[----:B------:R-:W-:Y:S02]  /*41400*/  SHF.R.U32.HI R14, RZ, 0x8, R14 ;  /* 0x00000008ff0e7819 */ /* 0x000fe4000001160e */
[----:B------:R-:W-:-:S02]  /*41410*/  LOP3.LUT R15, R15, 0xffff, RZ, 0xc0, !PT ;  /* 0x0000ffff0f0f7812 */ /* 0x000fc400078ec0ff */
[----:B------:R-:W-:Y:S02]  /*41420*/  LOP3.LUT R14, R14, 0xffff, RZ, 0xc0, !PT ;  /* 0x0000ffff0e0e7812 */ /* 0x000fe400078ec0ff */
[----:B------:R-:W-:Y:S02]  /*41430*/  LOP3.LUT R19, R19, 0xffff, RZ, 0xc0, !PT ;  /* 0x0000ffff13137812 */ /* 0x000fe400078ec0ff */
[----:B----4-:R-:W-:-:S04]  /*41440*/  SHF.R.U32.HI R6, RZ, 0x8, R6 ;  /* 0x00000008ff067819 */ /* 0x010fc80000011606 */
[----:B------:R-:W-:Y:S02]  /*41450*/  LOP3.LUT R6, R6, 0xffff, RZ, 0xc0, !PT ;  /* 0x0000ffff06067812 */ /* 0x000fe400078ec0ff */
[----:B---3--:R-:W-:-:S04]  /*41460*/  SHF.R.U32.HI R5, RZ, 0x8, R16 ;  /* 0x00000008ff057819 */ /* 0x008fc80000011610 */
[----:B------:R-:W-:Y:S02]  /*41470*/  LOP3.LUT R5, R5, 0xffff, RZ, 0xc0, !PT ;  /* 0x0000ffff05057812 */ /* 0x000fe400078ec0ff */
[----:B--2---:R-:W-:-:S04]  /*41480*/  SHF.R.U32.HI R16, RZ, 0x8, R11 ;  /* 0x00000008ff107819 */ /* 0x004fc8000001160b */
[----:B------:R-:W-:Y:S02]  /*41490*/  LOP3.LUT R16, R16, 0xffff, RZ, 0xc0, !PT ;  /* 0x0000ffff10107812 */ /* 0x000fe400078ec0ff */
[----:B0-----:R-:W-:Y:S02]  /*414a0*/  PRMT R0, R6, 0x3340, R5 ;  /* 0x0000334006007816 */ /* 0x001fe40000000005 */
[----:B------:R-:W-:-:S05]  /*414b0*/  PRMT R16, R16, 0x3340, R1 ;  /* 0x0000334010107816 */ /* 0x000fca0000000001 */
[----:B------:R-:W-:Y:S01]  /*414c0*/  STL [R1+0x1b74], R16 ;  /* 0x001b741001007387 */ /* 0x000fe20000100800 */
[----:B------:R-:W-:-:S03]  /*414d0*/  SHF.R.U32.HI R20, RZ, 0x8, R20 ;  /* 0x00000008ff147819 */ /* 0x000fc60000011614 */
[----:B------:R0:W-:Y:S01]  /*414e0*/  STL [R1+0x1c], R0 ;  /* 0x00001c0001007387 */ /* 0x0001e20000100800 */
[----:B------:R-:W-:Y:S02]  /*414f0*/  LOP3.LUT R20, R20, 0xffff, RZ, 0xc0, !PT ;  /* 0x0000ffff14147812 */ /* 0x000fe400078ec0ff */
[----:B0-----:R-:W-:Y:S02]  /*41500*/  PRMT R0, R4, 0x3340, R3 ;  /* 0x0000334004007816 */ /* 0x001fe40000000003 */
[----:B------:R-:W-:Y:S02]  /*41510*/  SHF.R.U32.HI R3, RZ, 0x8, R13 ;  /* 0x00000008ff037819 */ /* 0x000fe4000001160d */
[----:B------:R-:W-:Y:S02]  /*41520*/  SHF.R.U32.HI R4, RZ, 0x8, R27 ;  /* 0x00000008ff047819 */ /* 0x000fe4000001161b */
[----:B------:R-:W-:Y:S01]  /*41530*/  LOP3.LUT R3, R3, 0xffff, RZ, 0xc0, !PT ;  /* 0x0000ffff03037812 */ /* 0x000fe200078ec0ff */
[----:B------:R0:W-:Y:S01]  /*41540*/  STL [R1+0x30], R0 ;  /* 0x0000300001007387 */ /* 0x0001e20000100800 */
[----:B------:R-:W-:-:S02]  /*41550*/  LOP3.LUT R4, R4, 0xffff, RZ, 0xc0, !PT ;  /* 0x0000ffff04047812 */ /* 0x000fc400078ec0ff */
[--C-:B------:R-:W-:Y:S01]  /*41560*/  PRMT R27, R3, 0x3340, R1.reuse ;  /* 0x00003340031b7816 */ /* 0x100fe20000000001 */
[----:B------:R-:W2:Y:S01]  /*41570*/  LDL.LU R17, [R1+0x5c] ;  /* 0x00005c0001117983 */ /* 0x000ea20000300800 */
[----:B------:R-:W-:Y:S02]  /*41580*/  PRMT R3, R20, 0x3340, R1 ;  /* 0x0000334014037816 */ /* 0x000fe40000000001 */
[----:B------:R-:W-:Y:S01]  /*41590*/  PRMT R4, R4, 0x3340, R15 ;  /* 0x0000334004047816 */ /* 0x000fe2000000000f */
[----:B0-----:R-:W3:Y:S04]  /*415a0*/  LDL.LU R0, [R1+0x44] ;  /* 0x0000440001007983 */ /* 0x001ee80000300800 */
[----:B------:R-:W-:Y:S04]  /*415b0*/  STL [R1+0x1b80], R27 ;  /* 0x001b801b01007387 */ /* 0x000fe80000100800 */
[----:B------:R0:W-:Y:S04]  /*415c0*/  STL [R1+0x1b84], R3 ;  /* 0x001b840301007387 */ /* 0x0001e80000100800 */
[----:B------:R1:W-:Y:S01]  /*415d0*/  STL [R1+0x10], R4 ;  /* 0x0000100401007387 */ /* 0x0003e20000100800 */
[----:B0-----:R-:W-:-:S05]  /*415e0*/  PRMT R3, R19, 0x3340, R14 ;  /* 0x0000334013037816 */ /* 0x001fca000000000e */
[----:B------:R0:W-:Y:S04]  /*415f0*/  STL [R1+0x14], R3 ;  /* 0x0000140301007387 */ /* 0x0001e80000100800 */
[----:B------:R-:W4:Y:S04]  /*41600*/  LDL.LU R15, [R1+0x70] ;  /* 0x00007000010f7983 */ /* 0x000f280000300800 */
[----:B------:R-:W4:Y:S04]  /*41610*/  LDL.LU R11, [R1+0x7c] ;  /* 0x00007c00010b7983 */ /* 0x000f280000300800 */
[----:B------:R-:W4:Y:S04]  /*41620*/  LDL.LU R16, [R1+0x78] ;  /* 0x0000780001107983 */ /* 0x000f280000300800 */
[----:B------:R-:W4:Y:S01]  /*41630*/  LDL.LU R13, [R1+0x74] ;  /* 0x00007400010d7983 */ /* 0x000f220000300800 */
[----:B-1----:R-:W-:-:S02]  /*41640*/  SHF.R.U32.HI R4, RZ, 0x8, R26 ;  /* 0x00000008ff047819 */ /* 0x002fc4000001161a */
[----:B------:R-:W-:Y:S02]  /*41650*/  SHF.R.U32.HI R5, RZ, 0x8, R25 ;  /* 0x00000008ff057819 */ /* 0x000fe40000011619 */
[----:B------:R-:W-:Y:S02]  /*41660*/  SHF.R.U32.HI R22, RZ, 0x8, R22 ;  /* 0x00000008ff167819 */ /* 0x000fe40000011616 */
[----:B------:R-:W-:Y:S02]  /*41670*/  SHF.R.U32.HI R24, RZ, 0x8, R24 ;  /* 0x00000008ff187819 */ /* 0x000fe40000011618 */
[----:B------:R-:W-:Y:S02]  /*41680*/  LOP3.LUT R6, R4, 0xffff, RZ, 0xc0, !PT ;  /* 0x0000ffff04067812 */ /* 0x000fe400078ec0ff */
[----:B------:R-:W-:Y:S02]  /*41690*/  LOP3.LUT R5, R5, 0xffff, RZ, 0xc0, !PT ;  /* 0x0000ffff05057812 */ /* 0x000fe400078ec0ff */
[----:B------:R-:W-:-:S02]  /*416a0*/  LOP3.LUT R4, R24, 0xffff, RZ, 0xc0, !PT ;  /* 0x0000ffff18047812 */ /* 0x000fc400078ec0ff */
[----:B------:R-:W-:Y:S02]  /*416b0*/  LOP3.LUT R22, R22, 0xffff, RZ, 0xc0, !PT ;  /* 0x0000ffff16167812 */ /* 0x000fe400078ec0ff */
[----:B------:R-:W-:Y:S02]  /*416c0*/  SHF.R.U32.HI R23, RZ, 0x8, R23 ;  /* 0x00000008ff177819 */ /* 0x000fe40000011617 */
[----:B------:R-:W-:Y:S02]  /*416d0*/  SHF.R.U32.HI R12, RZ, 0x8, R12 ;  /* 0x00000008ff0c7819 */ /* 0x000fe4000001160c */
[----:B------:R-:W-:Y:S02]  /*416e0*/  PRMT R24, R6, 0x3340, R5 ;  /* 0x0000334006187816 */ /* 0x000fe40000000005 */
[----:B0-----:R-:W-:Y:S02]  /*416f0*/  PRMT R3, R22, 0x3340, R4 ;  /* 0x0000334016037816 */ /* 0x001fe40000000004 */
[----:B------:R-:W-:-:S02]  /*41700*/  LOP3.LUT R23, R23, 0xffff, RZ, 0xc0, !PT ;  /* 0x0000ffff17177812 */ /* 0x000fc400078ec0ff */
[----:B------:R-:W-:Y:S01]  /*41710*/  LOP3.LUT R12, R12, 0xffff, RZ, 0xc0, !PT ;  /* 0x0000ffff0c0c7812 */ /* 0x000fe200078ec0ff */
[----:B------:R0:W-:Y:S01]  /*41720*/  STL [R1+0xc], R3 ;  /* 0x00000c0301007387 */ /* 0x0001e20000100800 */
[--C-:B------:R-:W-:Y:S02]  /*41730*/  PRMT R25, R23, 0x3340, R1.reuse ;  /* 0x0000334017197816 */ /* 0x100fe40000000001 */
[----:B------:R-:W-:Y:S01]  /*41740*/  PRMT R23, R12, 0x3340, R1 ;  /* 0x000033400c177816 */ /* 0x000fe20000000001 */
[----:B------:R-:W4:Y:S01]  /*41750*/  LDL.LU R14, [R1+0x58] ;  /* 0x00005800010e7983 */ /* 0x000f220000300800 */
[----:B------:R-:W-:-:S03]  /*41760*/  SHF.R.U32.HI R6, RZ, 0x8, R10 ;  /* 0x00000008ff067819 */ /* 0x000fc6000001160a */
[----:B0-----:R-:W4:Y:S04]  /*41770*/  LDL.LU R3, [R1+0x40] ;  /* 0x0000400001037983 */ /* 0x001f280000300800 */
[----:B------:R-:W4:Y:S01]  /*41780*/  LDL.LU R27, [R1+0x2c] ;  /* 0x00002c00011b7983 */ /* 0x000f220000300800 */
[----:B--2---:R-:W-:-:S03]  /*41790*/  SHF.R.U32.HI R4, RZ, 0x8, R17 ;  /* 0x00000008ff047819 */ /* 0x004fc60000011611 */
[----:B------:R-:W2:Y:S01]  /*417a0*/  LDL.LU R17, [R1+0x24] ;  /* 0x0000240001117983 */ /* 0x000ea20000300800 */
[----:B---3--:R-:W-:Y:S02]  /*417b0*/  SHF.R.U32.HI R5, RZ, 0x8, R0 ;  /* 0x00000008ff057819 */ /* 0x008fe40000011600 */
[----:B------:R-:W-:Y:S01]  /*417c0*/  LOP3.LUT R4, R4, 0xffff, RZ, 0xc0, !PT ;  /* 0x0000ffff04047812 */ /* 0x000fe200078ec0ff */
[----:B------:R-:W3:Y:S01]  /*417d0*/  LDL.LU R0, [R1+0x20] ;  /* 0x0000200001007983 */ /* 0x000ee20000300800 */
[----:B------:R-:W-:-:S04]  /*417e0*/  LOP3.LUT R5, R5, 0xffff, RZ, 0xc0, !PT ;  /* 0x0000ffff05057812 */ /* 0x000fc800078ec0ff */
[----:B------:R-:W-:-:S05]  /*417f0*/  PRMT R5, R4, 0x3340, R5 ;  /* 0x0000334004057816 */ /* 0x000fca0000000005 */
[----:B------:R0:W-:Y:S04]  /*41800*/  STL [R1+0x8], R5 ;  /* 0x0000080501007387 */ /* 0x0001e80000100800 */
[----:B------:R-:W3:Y:S01]  /*41810*/  LDL.LU R20, [R1+0x4c] ;  /* 0x00004c0001147983 */ /* 0x000ee20000300800 */
[----:B----4-:R-:W-:Y:S02]  /*41820*/  SHF.R.U32.HI R11, RZ, 0x8, R11 ;  /* 0x00000008ff0b7819 */ /* 0x010fe4000001160b */
[----:B------:R-:W-:Y:S02]  /*41830*/  SHF.R.U32.HI R12, RZ, 0x8, R16 ;  /* 0x00000008ff0c7819 */ /* 0x000fe40000011610 */
[----:B------:R-:W-:Y:S02]  /*41840*/  LOP3.LUT R11, R11, 0xffff, RZ, 0xc0, !PT ;  /* 0x0000ffff0b0b7812 */ /* 0x000fe400078ec0ff */
[----:B------:R-:W-:-:S02]  /*41850*/  LOP3.LUT R10, R12, 0xffff, RZ, 0xc0, !PT ;  /* 0x0000ffff0c0a7812 */ /* 0x000fc400078ec0ff */
[----:B------:R-:W-:Y:S02]  /*41860*/  SHF.R.U32.HI R4, RZ, 0x8, R15 ;  /* 0x00000008ff047819 */ /* 0x000fe4000001160f */
[----:B------:R-:W-:Y:S01]  /*41870*/  PRMT R10, R11, 0x3340, R10 ;  /* 0x000033400b0a7816 */ /* 0x000fe2000000000a */
[----:B------:R-:W4:Y:S01]  /*41880*/  LDL.LU R15, [R1+0x88] ;  /* 0x00008800010f7983 */ /* 0x000f220000300800 */
[----:B0-----:R-:W-:-:S03]  /*41890*/  SHF.R.U32.HI R5, RZ, 0x8, R13 ;  /* 0x00000008ff057819 */ /* 0x001fc6000001160d */
[----:B------:R-:W4:Y:S04]  /*418a0*/  LDL.LU R16, [R1+0x64] ;  /* 0x0000640001107983 */ /* 0x000f280000300800 */
[----:B------:R-:W-:Y:S04]  /*418b0*/  STL [R1+0x4], R10 ;  /* 0x0000040a01007387 */ /* 0x000fe80000100800 */
[----:B------:R-:W4:Y:S01]  /*418c0*/  LDL.LU R13, [R1+0x60] ;  /* 0x00006000010d7983 */ /* 0x000f220000300800 */
[----:B------:R-:W-:Y:S02]  /*418d0*/  LOP3.LUT R5, R5, 0xffff, RZ, 0xc0, !PT ;  /* 0x0000ffff05057812 */ /* 0x000fe400078ec0ff */
[----:B------:R-:W-:-:S02]  /*418e0*/  SHF.R.U32.HI R9, RZ, 0x8, R9 ;  /* 0x00000008ff097819 */ /* 0x000fc40000011609 */
[----:B------:R-:W-:Y:S02]  /*418f0*/  PRMT R5, R5, 0x3340, R1 ;  /* 0x0000334005057816 */ /* 0x000fe40000000001 */
[----:B------:R-:W-:Y:S02]  /*41900*/  LOP3.LUT R6, R6, 0xffff, RZ, 0xc0, !PT ;  /* 0x0000ffff06067812 */ /* 0x000fe400078ec0ff */
[----:B------:R-:W-:Y:S01]  /*41910*/  LOP3.LUT R9, R9, 0xffff, RZ, 0xc0, !PT ;  /* 0x0000ffff09097812 */ /* 0x000fe200078ec0ff */
[----:B------:R0:W-:Y:S01]  /*41920*/  STL [R1+0x1b70], R5 ;  /* 0x001b700501007387 */ /* 0x0001e20000100800 */
[----:B------:R-:W-:Y:S02]  /*41930*/  SHF.R.U32.HI R21, RZ, 0x8, R21 ;  /* 0x00000008ff157819 */ /* 0x000fe40000011615 */
[----:B------:R-:W-:Y:S02]  /*41940*/  SHF.R.U32.HI R18, RZ, 0x8, R18 ;  /* 0x00000008ff127819 */ /* 0x000fe40000011612 */
[----:B------:R-:W-:-:S02]  /*41950*/  SHF.R.U32.HI R12, RZ, 0x8, R14 ;  /* 0x00000008ff0c7819 */ /* 0x000fc4000001160e */
[----:B0-----:R-:W-:Y:S02]  /*41960*/  PRMT R5, R9, 0x3340, R6 ;  /* 0x0000334009057816 */ /* 0x001fe40000000006 */
[----:B------:R-:W-:Y:S02]  /*41970*/  SHF.R.U32.HI R6, RZ, 0x8, R7 ;  /* 0x00000008ff067819 */ /* 0x000fe40000011607 */
[----:B------:R-:W-:Y:S02]  /*41980*/  SHF.R.U32.HI R7, RZ, 0x8, R3 ;  /* 0x00000008ff077819 */ /* 0x000fe40000011603 */
[----:B------:R-:W-:Y:S02]  /*41990*/  SHF.R.U32.HI R28, RZ, 0x8, R28 ;  /* 0x00000008ff1c7819 */ /* 0x000fe4000001161c */
[----:B------:R-:W-:Y:S01]  /*419a0*/  LOP3.LUT R6, R6, 0xffff, RZ, 0xc0, !PT ;  /* 0x0000ffff06067812 */ /* 0x000fe200078ec0ff */
[----:B------:R0:W-:Y:S01]  /*419b0*/  STL [R1], R5 ;  /* 0x0000000501007387 */ /* 0x0001e20000100800 */
[----:B------:R-:W-:-:S02]  /*419c0*/  SHF.R.U32.HI R2, RZ, 0x8, R2 ;  /* 0x00000008ff027819 */ /* 0x000fc40000011602 */
[----:B------:R-:W-:Y:S01]  /*419d0*/  LOP3.LUT R21, R21, 0xffff, RZ, 0xc0, !PT ;  /* 0x0000ffff15157812 */ /* 0x000fe200078ec0ff */
[----:B------:R-:W4:Y:S01]  /*419e0*/  LDL.LU R3, [R1+0x100] ;  /* 0x0001000001037983 */ /* 0x000f220000300800 */
[----:B------:R-:W-:Y:S02]  /*419f0*/  LOP3.LUT R7, R7, 0xffff, RZ, 0xc0, !PT ;  /* 0x0000ffff07077812 */ /* 0x000fe400078ec0ff */
[----:B------:R-:W-:Y:S02]  /*41a00*/  LOP3.LUT R12, R12, 0xffff, RZ, 0xc0, !PT ;  /* 0x0000ffff0c0c7812 */ /* 0x000fe400078ec0ff */
[----:B------:R-:W-:Y:S02]  /*41a10*/  LOP3.LUT R18, R18, 0xffff, RZ, 0xc0, !PT ;  /* 0x0000ffff12127812 */ /* 0x000fe400078ec0ff */
[----:B------:R-:W-:Y:S02]  /*41a20*/  SHF.R.U32.HI R9, RZ, 0x8, R27 ;  /* 0x00000008ff097819 */ /* 0x000fe4000001161b */
[----:B------:R-:W-:Y:S01]  /*41a30*/  LOP3.LUT R28, R28, 0xffff, RZ, 0xc0, !PT ;  /* 0x0000ffff1c1c7812 */ /* 0x000fe200078ec0ff */
[----:B------:R-:W4:Y:S01]  /*41a40*/  LDL.LU R27, [R1+0xe8] ;  /* 0x0000e800011b7983 */ /* 0x000f220000300800 */
[----:B------:R-:W-:-:S02]  /*41a50*/  PRMT R6, R6, 0x3340, R1 ;  /* 0x0000334006067816 */ /* 0x000fc40000000001 */
[----:B------:R-:W-:Y:S02]  /*41a60*/  LOP3.LUT R2, R2, 0xffff, RZ, 0xc0, !PT ;  /* 0x0000ffff02027812 */ /* 0x000fe400078ec0ff */
[----:B------:R-:W-:Y:S02]  /*41a70*/  PRMT R7, R12, 0x3340, R7 ;  /* 0x000033400c077816 */ /* 0x000fe40000000007 */
[--C-:B------:R-:W-:Y:S02]  /*41a80*/  PRMT R26, R18, 0x3340, R1.reuse ;  /* 0x00003340121a7816 */ /* 0x100fe40000000001 */
[----:B------:R-:W-:Y:S02]  /*41a90*/  PRMT R22, R21, 0x3340, R1 ;  /* 0x0000334015167816 */ /* 0x000fe40000000001 */
[----:B------:R-:W-:Y:S02]  /*41aa0*/  PRMT R2, R2, 0x3340, R28 ;  /* 0x0000334002027816 */ /* 0x000fe4000000001c */
[----:B--2---:R-:W-:-:S02]  /*41ab0*/  SHF.R.U32.HI R11, RZ, 0x8, R17 ;  /* 0x00000008ff0b7819 */ /* 0x004fc40000011611 */
[----:B------:R-:W2:Y:S01]  /*41ac0*/  LDL.LU R17, [R1+0xe4] ;  /* 0x0000e40001117983 */ /* 0x000ea20000300800 */
[----:B---3--:R-:W-:-:S03]  /*41ad0*/  SHF.R.U32.HI R10, RZ, 0x8, R0 ;  /* 0x00000008ff0a7819 */ /* 0x008fc60000011600 */
[----:B------:R-:W3:Y:S04]  /*41ae0*/  LDL.LU R0, [R1+0xe0] ;  /* 0x0000e00001007983 */ /* 0x000ee80000300800 */
[----:B------:R-:W3:Y:S04]  /*41af0*/  LDL.LU R21, [R1+0x54] ;  /* 0x0000540001157983 */ /* 0x000ee80000300800 */
[----:B0-----:R-:W3:Y:S04]  /*41b00*/  LDL.LU R5, [R1+0x84] ;  /* 0x0000840001057983 */ /* 0x001ee80000300800 */
[----:B------:R0:W-:Y:S04]  /*41b10*/  STL [R1+0x1b6c], R6 ;  /* 0x001b6c0601007387 */ /* 0x0001e80000100800 */
[----:B------:R-:W3:Y:S04]  /*41b20*/  LDL.LU R28, [R1+0x8c] ;  /* 0x00008c00011c7983 */ /* 0x000ee80000300800 */
[----:B0-----:R-:W3:Y:S01]  /*41b30*/  LDL.LU R6, [R1+0x80] ;  /* 0x0000800001067983 */ /* 0x001ee20000300800 */
[----:B----4-:R-:W-:-:S02]  /*41b40*/  SHF.R.U32.HI R12, RZ, 0x8, R15 ;  /* 0x00000008ff0c7819 */ /* 0x010fc4000001160f */
[----:B------:R-:W-:Y:S02]  /*41b50*/  SHF.R.U32.HI R18, RZ, 0x8, R16 ;  /* 0x00000008ff127819 */ /* 0x000fe40000011610 */
[----:B------:R-:W-:Y:S02]  /*41b60*/  LOP3.LUT R12, R12, 0xffff, RZ, 0xc0, !PT ;  /* 0x0000ffff0c0c7812 */ /* 0x000fe400078ec0ff */
[----:B------:R-:W-:Y:S02]  /*41b70*/  LOP3.LUT R18, R18, 0xffff, RZ, 0xc0, !PT ;  /* 0x0000ffff12127812 */ /* 0x000fe400078ec0ff */
[----:B------:R-:W-:Y:S02]  /*41b80*/  SHF.R.U32.HI R19, RZ, 0x8, R13 ;  /* 0x00000008ff137819 */ /* 0x000fe4000001160d */
[----:B------:R-:W4:Y:S01]  /*41b90*/  LDL.LU R13, [R1+0xc8] ;  /* 0x0000c800010d7983 */ /* 0x000f220000300800 */
[----:B------:R-:W-:-:S03]  /*41ba0*/  PRMT R18, R12, 0x3340, R18 ;  /* 0x000033400c127816 */ /* 0x000fc60000000012 */
[----:B------:R-:W4:Y:S04]  /*41bb0*/  LDL.LU R14, [R1+0xc4] ;  /* 0x0000c400010e7983 */ /* 0x000f280000300800 */
[----:B------:R-:W4:Y:S04]  /*41bc0*/  LDL.LU R15, [R1+0xa0] ;  /* 0x0000a000010f7983 */ /* 0x000f280000300800 */
[----:B------:R-:W4:Y:S04]  /*41bd0*/  LDL.LU R16, [R1+0x18] ;  /* 0x0000180001107983 */ /* 0x000f280000300800 */
[----:B------:R-:W4:Y:S01]  /*41be0*/  LDL.LU R12, [R1+0xcc] ;  /* 0x0000cc00010c7983 */ /* 0x000f220000300800 */
[----:B------:R-:W-:-:S02]  /*41bf0*/  LOP3.LUT R10, R10, 0xffff, RZ, 0xc0, !PT ;  /* 0x0000ffff0a0a7812 */ /* 0x000fc400078ec0ff */
[----:B------:R-:W-:Y:S02]  /*41c00*/  LOP3.LUT R11, R11, 0xffff, RZ, 0xc0, !PT ;  /* 0x0000ffff0b0b7812 */ /* 0x000fe400078ec0ff */
[----:B------:R-:W-:Y:S02]  /*41c10*/  SHF.R.U32.HI R29, RZ, 0x8, R29 ;  /* 0x00000008ff1d7819 */ /* 0x000fe4000001161d */
[----:B------:R-:W-:Y:S02]  /*41c20*/  PRMT R10, R11, 0x3340, R10 ;  /* 0x000033400b0a7816 */ /* 0x000fe4000000000a */
[----:B------:R-:W-:Y:S02]  /*41c30*/  SHF.R.U32.HI R11, RZ, 0x8, R20 ;  /* 0x00000008ff0b7819 */ /* 0x000fe40000011614 */
[----:B------:R-:W-:Y:S02]  /*41c40*/  SHF.R.U32.HI R20, RZ, 0x8, R8 ;  /* 0x00000008ff147819 */ /* 0x000fe40000011608 */
[----:B------:R-:W-:-:S02]  /*41c50*/  LOP3.LUT R3, R3, 0xffff, RZ, 0xc0, !PT ;  /* 0x0000ffff03037812 */ /* 0x000fc400078ec0ff */
[----:B------:R-:W-:Y:S02]  /*41c60*/  LOP3.LUT R20, R20, 0xffff, RZ, 0xc0, !PT ;  /* 0x0000ffff14147812 */ /* 0x000fe400078ec0ff */
[----:B------:R-:W-:Y:S01]  /*41c70*/  LOP3.LUT R8, R29, 0xffff, RZ, 0xc0, !PT ;  /* 0x0000ffff1d087812 */ /* 0x000fe200078ec0ff */
[----:B------:R0:W-:Y:S01]  /*41c80*/  STL [R1+0x20], R3 ;  /* 0x0000200301007387 */ /* 0x0001e20000100800 */
[----:B------:R-:W-:Y:S02]  /*41c90*/  LOP3.LUT R27, R27, 0xffff, RZ, 0xc0, !PT ;  /* 0x0000ffff1b1b7812 */ /* 0x000fe400078ec0ff */
[----:B------:R-:W-:-:S03]  /*41ca0*/  PRMT R20, R8, 0x3340, R20 ;  /* 0x0000334008147816 */ /* 0x000fc60000000014 */
[----:B------:R1:W-:Y:S01]  /*41cb0*/  STL [R1+0x24], R27 ;  /* 0x0000241b01007387 */ /* 0x0003e20000100800 */
[----:B--2---:R-:W-:Y:S02]  /*41cc0*/  LOP3.LUT R17, R17, 0xffff, RZ, 0xc0, !PT ;  /* 0x0000ffff11117812 */ /* 0x004fe400078ec0ff */
[----:B---3--:R-:W-:-:S03]  /*41cd0*/  LOP3.LUT R0, R0, 0xffff, RZ, 0xc0, !PT ;  /* 0x0000ffff00007812 */ /* 0x008fc600078ec0ff */
[----:B------:R2:W-:Y:S04]  /*41ce0*/  STL [R1+0x28], R17 ;  /* 0x0000281101007387 */ /* 0x0005e80000100800 */
[----:B------:R3:W-:Y:S01]  /*41cf0*/  STL [R1+0x2c], R0 ;  /* 0x00002c0001007387 */ /* 0x0007e20000100800 */
[----:B------:R-:W-:-:S03]  /*41d00*/  SHF.R.U32.HI R8, RZ, 0x8, R5 ;  /* 0x00000008ff087819 */ /* 0x000fc60000011605 */
[----:B------:R-:W3:Y:S01]  /*41d10*/  LDL.LU R5, [R1+0x8] ;  /* 0x0000080001057983 */ /* 0x000ee20000300800 */
[----:B------:R-:W-:-:S03]  /*41d20*/  SHF.R.U32.HI R29, RZ, 0x8, R6 ;  /* 0x00000008ff1d7819 */ /* 0x000fc60000011606 */
[----:B------:R-:W3:Y:S01]  /*41d30*/  LDL.LU R6, [R1+0x4] ;  /* 0x0000040001067983 */ /* 0x000ee20000300800 */
[----:B----4-:R-:W-:Y:S02]  /*41d40*/  PRMT R13, R13, 0x4210, R27 ;  /* 0x000042100d0d7816 */ /* 0x010fe4000000001b */
[----:B------:R-:W-:Y:S02]  /*41d50*/  PRMT R14, R14, 0x4210, R17 ;  /* 0x000042100e0e7816 */ /* 0x000fe40000000011 */
[----:B------:R-:W-:Y:S02]  /*41d60*/  PRMT R15, R15, 0x4210, R0 ;  /* 0x000042100f0f7816 */ /* 0x000fe40000000000 */
[----:B------:R-:W-:Y:S02]  /*41d70*/  PRMT R12, R12, 0x4210, R3 ;  /* 0x000042100c0c7816 */ /* 0x000fe40000000003 */
[----:B0-----:R-:W4:Y:S04]  /*41d80*/  LDL.LU R3, [R1+0x1b84] ;  /* 0x001b840001037983 */ /* 0x001f280000300800 */
[----:B-1----:R-:W4:Y:S04]  /*41d90*/  LDL.LU R27, [R1+0x1b80] ;  /* 0x001b8000011b7983 */ /* 0x002f280000300800 */
[----:B--2---:R-:W2:Y:S04]  /*41da0*/  LDL.LU R17, [R1+0x1b7c] ;  /* 0x001b7c0001117983 */ /* 0x004ea80000300800 */
[----:B---3--:R-:W3:Y:S01]  /*41db0*/  LDL.LU R0, [R1+0x1b78] ;  /* 0x001b780001007983 */ /* 0x008ee20000300800 */
[----:B------:R-:W-:-:S02]  /*41dc0*/  SHF.R.U32.HI R28, RZ, 0x8, R28 ;  /* 0x00000008ff1c7819 */ /* 0x000fc4000001161c */
[----:B------:R-:W-:Y:S02]  /*41dd0*/  LOP3.LUT R8, R8, 0xffff, RZ, 0xc0, !PT ;  /* 0x0000ffff08087812 */ /* 0x000fe400078ec0ff */
[----:B------:R-:W-:Y:S02]  /*41de0*/  LOP3.LUT R28, R28, 0xffff, RZ, 0xc0, !PT ;  /* 0x0000ffff1c1c7812 */ /* 0x000fe400078ec0ff */
[----:B------:R-:W-:Y:S02]  /*41df0*/  LOP3.LUT R29, R29, 0xffff, RZ, 0xc0, !PT ;  /* 0x0000ffff1d1d7812 */ /* 0x000fe400078ec0ff */
[----:B------:R-:W-:Y:S02]  /*41e00*/  PRMT R28, R28, 0x3340, R8 ;  /* 0x000033401c1c7816 */ /* 0x000fe40000000008 */
[----:B------:R-:W-:Y:S02]  /*41e10*/  PRMT R8, R29, 0x3340, R1 ;  /* 0x000033401d087816 */ /* 0x000fe40000000001 */
[----:B------:R-:W4:Y:S01]  /*41e20*/  LDL.LU R29, [R1+0xc] ;  /* 0x00000c00011d7983 */ /* 0x000f220000300800 */
[----:B--2---:R-:W-:-:S03]  /*41e30*/  PRMT R17, R16, 0x5410, R17 ;  /* 0x0000541010117816 */ /* 0x004fc60000000011 */
[----:B---3--:R0:W-:Y:S04]  /*41e40*/  STSM.16.M88.4 [R0], R12 ;  /* 0x0000000c00007844 */ /* 0x0081e80000000200 */
[----:B0-----:R-:W2:Y:S04]  /*41e50*/  LDL.LU R12, [R1+0x1c] ;  /* 0x00001c00010c7983 */ /* 0x001ea80000300800 */
[----:B------:R-:W3:Y:S04]  /*41e60*/  LDL.LU R15, [R1+0x30] ;  /* 0x00003000010f7983 */ /* 0x000ee80000300800 */
[----:B------:R-:W4:Y:S04]  /*41e70*/  LDL.LU R13, [R1+0x10] ;  /* 0x00001000010d7983 */ /* 0x000f280000300800 */
[----:B------:R-:W3:Y:S04]  /*41e80*/  LDL.LU R14, [R1+0x14] ;  /* 0x00001400010e7983 */ /* 0x000ee80000300800 */
[----:B------:R-:W2:Y:S01]  /*41e90*/  LDL.LU R16, [R1+0x1b74] ;  /* 0x001b740001107983 */ /* 0x000ea20000300800 */
[----:B------:R-:W-:-:S04]  /*41ea0*/  LOP3.LUT R4, R4, 0xffff, RZ, 0xc0, !PT ;  /* 0x0000ffff04047812 */ /* 0x000fc800078ec0ff */
[----:B------:R-:W-:Y:S02]  /*41eb0*/  PRMT R4, R4, 0x3340, R1 ;  /* 0x0000334004047816 */ /* 0x000fe40000000001 */
[----:B------:R-:W-:Y:S02]  /*41ec0*/  PRMT R2, R2, 0x5410, R22 ;  /* 0x0000541002027816 */ /* 0x000fe40000000016 */
[----:B------:R-:W-:Y:S02]  /*41ed0*/  PRMT R4, R5, 0x5410, R4 ;  /* 0x0000541005047816 */ /* 0x000fe40000000004 */
[----:B------:R-:W-:Y:S02]  /*41ee0*/  LOP3.LUT R9, R9, 0xffff, RZ, 0xc0, !PT ;  /* 0x0000ffff09097812 */ /* 0x000fe400078ec0ff */
[----:B------:R-:W-:Y:S02]  /*41ef0*/  LOP3.LUT R11, R11, 0xffff, RZ, 0xc0, !PT ;  /* 0x0000ffff0b0b7812 */ /* 0x000fe400078ec0ff */
[----:B------:R-:W-:-:S02]  /*41f00*/  SHF.R.U32.HI R21, RZ, 0x8, R21 ;  /* 0x00000008ff157819 */ /* 0x000fc40000011615 */
[----:B------:R-:W-:Y:S01]  /*41f10*/  LOP3.LUT R19, R19, 0xffff, RZ, 0xc0, !PT ;  /* 0x0000ffff13137812 */ /* 0x000fe200078ec0ff */
[----:B------:R-:W-:Y:S01]  /*41f20*/  BAR.SYNC.DEFER_BLOCKING 0x0 ;  /* 0x0000000000007b1d */ /* 0x000fe20000010000 */
[----:B----4-:R-:W-:Y:S02]  /*41f30*/  PRMT R3, R13, 0x5410, R3 ;  /* 0x000054100d037816 */ /* 0x010fe40000000003 */
[----:B------:R-:W-:-:S03]  /*41f40*/  PRMT R13, R24, 0x5410, R25 ;  /* 0x00005410180d7816 */ /* 0x000fc60000000019 */
[----:B------:R-:W4:Y:S01]  /*41f50*/  LDL.LU R24, [R1+0xac] ;  /* 0x0000ac0001187983 */ /* 0x000f220000300800 */
[----:B--2---:R-:W-:Y:S02]  /*41f60*/  PRMT R16, R12, 0x5410, R16 ;  /* 0x000054100c107816 */ /* 0x004fe40000000010 */
[----:B---3--:R-:W-:Y:S02]  /*41f70*/  PRMT R12, R14, 0x5410, R26 ;  /* 0x000054100e0c7816 */ /* 0x008fe4000000001a */
[----:B------:R-:W-:Y:S02]  /*41f80*/  PRMT R14, R29, 0x5410, R23 ;  /* 0x000054101d0e7816 */ /* 0x000fe40000000017 */
[----:B------:R-:W2:Y:S01]  /*41f90*/  LDL.LU R23, [R1+0xb0] ;  /* 0x0000b00001177983 */ /* 0x000ea20000300800 */
[----:B------:R-:W-:-:S03]  /*41fa0*/  PRMT R15, R15, 0x5410, R27 ;  /* 0x000054100f0f7816 */ /* 0x000fc6000000001b */
[----:B------:R-:W3:Y:S04]  /*41fb0*/  LDL.LU R25, [R1+0x20] ;  /* 0x0000200001197983 */ /* 0x000ee80000300800 */
[----:B------:R-:W3:Y:S04]  /*41fc0*/  LDL.LU R26, [R1+0x24] ;  /* 0x00002400011a7983 */ /* 0x000ee80000300800 */
[----:B------:R-:W3:Y:S04]  /*41fd0*/  LDL.LU R27, [R1+0x28] ;  /* 0x00002800011b7983 */ /* 0x000ee80000300800 */
[----:B------:R-:W3:Y:S04]  /*41fe0*/  LDL.LU R29, [R1+0x2c] ;  /* 0x00002c00011d7983 */ /* 0x000ee80000300800 */
[----:B------:R-:W4:Y:S04]  /*41ff0*/  LDL.LU R22, [R1+0xd8] ;  /* 0x0000d80001167983 */ /* 0x000f280000300800 */
[----:B------:R-:W2:Y:S04]  /*42000*/  LDL.LU R5, [R1+0x1b70] ;  /* 0x001b700001057983 */ /* 0x000ea80000300800 */
[----:B------:R0:W-:Y:S04]  /*42010*/  STL [R1+0x1c], R4 ;  /* 0x00001c0401007387 */ /* 0x0001e80000100800 */
[----:B0-----:R-:W3:Y:S01]  /*42020*/  LDL.LU R4, [R1+0xf0] ;  /* 0x0000f00001047983 */ /* 0x001ee20000300800 */
[----:B--2---:R-:W-:-:S03]  /*42030*/  PRMT R5, R6, 0x5410, R5 ;  /* 0x0000541006057816 */ /* 0x004fc60000000005 */
[----:B------:R-:W2:Y:S04]  /*42040*/  LDL.LU R6, [R1+0x1b6c] ;  /* 0x001b6c0001067983 */ /* 0x000ea80000300800 */
[----:B------:R0:W-:Y:S04]  /*42050*/  STL [R1+0x14], R5 ;  /* 0x0000140501007387 */ /* 0x0001e80000100800 */
[----:B0-----:R-:W2:Y:S01]  /*42060*/  LDL.LU R5, [R1] ;  /* 0x0000000001057983 */ /* 0x001ea20000300800 */
[--C-:B------:R-:W-:Y:S02]  /*42070*/  PRMT R9, R9, 0x3340, R1.reuse ;  /* 0x0000334009097816 */ /* 0x100fe40000000001 */
[----:B------:R-:W-:-:S04]  /*42080*/  PRMT R11, R11, 0x3340, R1 ;  /* 0x000033400b0b7816 */ /* 0x000fc80000000001 */
[----:B------:R-:W-:Y:S02]  /*42090*/  PRMT R10, R10, 0x5410, R11 ;  /* 0x000054100a0a7816 */ /* 0x000fe4000000000b */
[----:B--2---:R-:W-:Y:S02]  /*420a0*/  PRMT R5, R5, 0x5410, R6 ;  /* 0x0000541005057816 */ /* 0x004fe40000000006 */
[----:B------:R-:W2:Y:S04]  /*420b0*/  LDL.LU R6, [R1+0x94] ;  /* 0x0000940001067983 */ /* 0x000ea80000300800 */
[----:B------:R0:W-:Y:S02]  /*420c0*/  STL [R1+0xc], R5 ;  /* 0x00000c0501007387 */ /* 0x0001e40000100800 */
[----:B0-----:R-:W-:-:S02]  /*420d0*/  PRMT R5, R7, 0x5410, R9 ;  /* 0x0000541007057816 */ /* 0x001fc40000000009 */
[----:B------:R-:W4:Y:S04]  /*420e0*/  LDL.LU R7, [R1+0xa4] ;  /* 0x0000a40001077983 */ /* 0x000f280000300800 */
[----:B------:R-:W3:Y:S04]  /*420f0*/  LDL.LU R9, [R1+0x98] ;  /* 0x0000980001097983 */ /* 0x000ee80000300800 */
[----:B------:R0:W-:Y:S04]  /*42100*/  STL [R1], R5 ;  /* 0x0000000501007387 */ /* 0x0001e80000100800 */
[----:B------:R-:W2:Y:S01]  /*42110*/  LDL.LU R11, [R1+0xa8] ;  /* 0x0000a800010b7983 */ /* 0x000ea20000300800 */
[----:B0-----:R-:W0:Y:S01]  /*42120*/  S2R R5, SR_TID.X ;  /* 0x0000000000057919 */ /* 0x001e220000002100 */
[----:B------:R-:W-:-:S02]  /*42130*/  LOP3.LUT R21, R21, 0xffff, RZ, 0xc0, !PT ;  /* 0x0000ffff15157812 */ /* 0x000fc400078ec0ff */
[--C-:B------:R-:W-:Y:S02]  /*42140*/  PRMT R19, R19, 0x3340, R1.reuse ;  /* 0x0000334013137816 */ /* 0x100fe40000000001 */
[----:B------:R-:W-:Y:S01]  /*42150*/  PRMT R21, R21, 0x3340, R1 ;  /* 0x0000334015157816 */ /* 0x000fe20000000001 */
[----:B------:R1:W-:Y:S01]  /*42160*/  STL [R1+0x18], R10 ;  /* 0x0000180a01007387 */ /* 0x0003e20000100800 */
[----:B------:R-:W-:-:S05]  /*42170*/  PRMT R18, R18, 0x5410, R19 ;  /* 0x0000541012127816 */ /* 0x000fca0000000013 */
[----:B------:R-:W-:Y:S01]  /*42180*/  STL [R1+0x10], R18 ;  /* 0x0000101201007387 */ /* 0x000fe20000100800 */
[----:B-1----:R-:W-:-:S05]  /*42190*/  PRMT R10, R20, 0x5410, R21 ;  /* 0x00005410140a7816 */ /* 0x002fca0000000015 */
[----:B------:R-:W-:Y:S01]  /*421a0*/  STL [R1+0x4], R10 ;  /* 0x0000040a01007387 */ /* 0x000fe20000100800 */
[----:B0-----:R-:W-:Y:S02]  /*421b0*/  LOP3.LUT R5, R5, 0x3f, RZ, 0xc0, !PT ;  /* 0x0000003f05057812 */ /* 0x001fe400078ec0ff */
[----:B----4-:R-:W-:Y:S02]  /*421c0*/  LOP3.LUT R20, R7, 0xffff, RZ, 0xc0, !PT ;  /* 0x0000ffff07147812 */ /* 0x010fe400078ec0ff */
[----:B---3--:R-:W-:Y:S02]  /*421d0*/  LOP3.LUT R19, R9, 0xffff, RZ, 0xc0, !PT ;  /* 0x0000ffff09137812 */ /* 0x008fe400078ec0ff */
[----:B------:R-:W-:Y:S01]  /*421e0*/  LEA R9, R5, UR4, 0x4 ;  /* 0x0000000405097c11 */ /* 0x000fe2000f8e20ff */
[----:B------:R-:W-:Y:S01]  /*421f0*/  ULDC.64 UR4, c[0x0][0x228] ;  /* 0x00008a0000047ab9 */ /* 0x000fe20000000a00 */
[----:B------:R-:W-:Y:S02]  /*42200*/  PRMT R5, R22, 0x4210, R20 ;  /* 0x0000421016057816 */ /* 0x000fe40000000014 */
[----:B------:R-:W-:Y:S01]  /*42210*/  PRMT R22, R28, 0x5410, R8 ;  /* 0x000054101c167816 */ /* 0x000fe20000000008 */
[----:B------:R-:W-:Y:S01]  /*42220*/  STL [R1+0x54], R9 ;  /* 0x0000540901007387 */ /* 0x000fe20000100800 */
[----:B--2---:R-:W-:-:S03]  /*42230*/  LOP3.LUT R21, R11, 0xffff, RZ, 0xc0, !PT ;  /* 0x0000ffff0b157812 */ /* 0x004fc600078ec0ff */
[----:B------:R-:W0:Y:S04]  /*42240*/  LDS.128 R8, [R9] ;  /* 0x0000000009087984 */ /* 0x000e280000000c00 */
[----:B------:R-:W-:Y:S04]  /*42250*/  STL [R1+0x48], R22 ;  /* 0x0000481601007387 */ /* 0x000fe80000100800 */
[----:B0-----:R-:W-:Y:S04]  /*42260*/  STL [R1+0x1b68], R8 ;  /* 0x001b680801007387 */ /* 0x001fe80000100800 */
[----:B------:R0:W-:Y:S04]  /*42270*/  STL [R1+0x1b54], R9 ;  /* 0x001b540901007387 */ /* 0x0001e80000100800 */
[----:B0-----:R-:W2:Y:S01]  /*42280*/  LDL R9, [R1+0x54] ;  /* 0x0000540001097983 */ /* 0x001ea20000100800 */
[----:B------:R-:W-:-:S02]  /*42290*/  LOP3.LUT R18, R6, 0xffff, RZ, 0xc0, !PT ;  /* 0x0000ffff06127812 */ /* 0x000fc400078ec0ff */
[----:B------:R-:W-:Y:S02]  /*422a0*/  PRMT R4, R4, 0x4210, R21 ;  /* 0x0000421004047816 */ /* 0x000fe40000000015 */
[----:B------:R-:W-:Y:S02]  /*422b0*/  PRMT R6, R23, 0x4210, R19 ;  /* 0x0000421017067816 */ /* 0x000fe40000000013 */
[----:B------:R-:W-:Y:S01]  /*422c0*/  PRMT R7, R24, 0x4210, R18 ;  /* 0x0000421018077816 */ /* 0x000fe20000000012 */
[----:B------:R-:W-:Y:S06]  /*422d0*/  BAR.SYNC.DEFER_BLOCKING 0x0 ;  /* 0x0000000000007b1d */ /* 0x000fec0000010000 */
[----:B------:R-:W-:Y:S04]  /*422e0*/  STL [R1+0x1b44], R10 ;  /* 0x001b440a01007387 */ /* 0x000fe80000100800 */
[----:B------:R-:W-:Y:S04]  /*422f0*/  STL [R1+0x1b34], R11 ;  /* 0x001b340b01007387 */ /* 0x000fe80000100800 */
[----:B------:R0:W-:Y:S01]  /*42300*/  STSM.16.M88.4 [R0], R4 ;  /* 0x0000000400007844 */ /* 0x0001e20000000200 */
[----:B------:R-:W-:-:S02]  /*42310*/  PRMT R12, R12, 0x5210, R21 ;  /* 0x000052100c0c7816 */ /* 0x000fc40000000015 */
[----:B------:R-:W-:Y:S02]  /*42320*/  PRMT R13, R13, 0x5210, R20 ;  /* 0x000052100d0d7816 */ /* 0x000fe40000000014 */
[----:B0-----:R-:W-:Y:S02]  /*42330*/  PRMT R7, R3, 0x5210, R29 ;  /* 0x0000521003077816 */ /* 0x001fe4000000001d */
[----:B------:R-:W3:Y:S04]  /*42340*/  LDL.LU R3, [R1+0x10c] ;  /* 0x00010c0001037983 */ /* 0x000ee80000300800 */
[----:B------:R-:W4:Y:S04]  /*42350*/  LDL.LU R28, [R1+0x108] ;  /* 0x00010800011c7983 */ /* 0x000f280000300800 */
[----:B------:R-:W4:Y:S04]  /*42360*/  LDL.LU R29, [R1+0x104] ;  /* 0x00010400011d7983 */ /* 0x000f280000300800 */
[----:B------:R-:W4:Y:S04]  /*42370*/  LDL.LU R8, [R1+0xec] ;  /* 0x0000ec0001087983 */ /* 0x000f280000300800 */
[----:B------:R-:W4:Y:S01]  /*42380*/  LDL.LU R10, [R1+0xdc] ;  /* 0x0000dc00010a7983 */ /* 0x000f220000300800 */
[----:B------:R-:W-:-:S03]  /*42390*/  PRMT R4, R17, 0x5210, R25 ;  /* 0x0000521011047816 */ /* 0x000fc60000000019 */
[----:B------:R-:W4:Y:S01]  /*423a0*/  LDL.LU R11, [R1+0xf4] ;  /* 0x0000f400010b7983 */ /* 0x000f220000300800 */
[----:B------:R-:W-:-:S03]  /*423b0*/  PRMT R5, R16, 0x5210, R26 ;  /* 0x0000521010057816 */ /* 0x000fc6000000001a */
[----:B------:R-:W4:Y:S01]  /*423c0*/  LDL.LU R22, [R1+0xc0] ;  /* 0x0000c00001167983 */ /* 0x000f220000300800 */
[----:B------:R-:W-:-:S03]  /*423d0*/  PRMT R6, R15, 0x5210, R27 ;  /* 0x000052100f067816 */ /* 0x000fc6000000001b */
[----:B------:R-:W4:Y:S04]  /*423e0*/  LDL.LU R23, [R1+0xbc] ;  /* 0x0000bc0001177983 */ /* 0x000f280000300800 */
[----:B------:R-:W4:Y:S04]  /*423f0*/  LDL.LU R24, [R1+0xb8] ;  /* 0x0000b80001187983 */ /* 0x000f280000300800 */
[----:B------:R-:W4:Y:S01]  /*42400*/  LDL.LU R25, [R1+0xb4] ;  /* 0x0000b40001197983 */ /* 0x000f220000300800 */
[----:B------:R-:W-:-:S03]  /*42410*/  PRMT R15, R2, 0x5210, R18 ;  /* 0x00005210020f7816 */ /* 0x000fc60000000012 */
[----:B------:R-:W4:Y:S04]  /*42420*/  LDL.LU R26, [R1+0x9c] ;  /* 0x00009c00011a7983 */ /* 0x000f280000300800 */
[----:B------:R-:W4:Y:S04]  /*42430*/  LDL.LU R27, [R1+0x90] ;  /* 0x00009000011b7983 */ /* 0x000f280000300800 */
[----:B------:R-:W4:Y:S04]  /*42440*/  LDL.LU R21, [R1+0xf8] ;  /* 0x0000f80001157983 */ /* 0x000f280000300800 */
[----:B------:R-:W4:Y:S04]  /*42450*/  LDL.LU R20, [R1+0xd0] ;  /* 0x0000d00001147983 */ /* 0x000f280000300800 */
[----:B------:R-:W3:Y:S01]  /*42460*/  LDL.LU R2, [R1+0x130] ;  /* 0x0001300001027983 */ /* 0x000ee20000300800 */
[----:B------:R-:W-:Y:S01]  /*42470*/  BAR.SYNC.DEFER_BLOCKING 0x0 ;  /* 0x0000000000007b1d */ /* 0x000fe20000010000 */
[----:B------:R-:W-:-:S05]  /*42480*/  PRMT R14, R14, 0x5210, R19 ;  /* 0x000052100e0e7816 */ /* 0x000fca0000000013 */
[----:B--2---:R-:W0:Y:S02]  /*42490*/  LDS.128 R16, [R9] ;  /* 0x0000000009107984 */ /* 0x004e240000000c00 */
[----:B------:R-:W-:Y:S06]  /*424a0*/  BAR.SYNC.DEFER_BLOCKING 0x0 ;  /* 0x0000000000007b1d */ /* 0x000fec0000010000 */
[----:B------:R-:W-:Y:S02]  /*424b0*/  STSM.16.M88.4 [R0], R4 ;  /* 0x0000000400007844 */ /* 0x000fe40000000200 */
[----:B------:R-:W-:Y:S06]  /*424c0*/  BAR.SYNC.DEFER_BLOCKING 0x0 ;  /* 0x0000000000007b1d */ /* 0x000fec0000010000 */
[----:B------:R-:W1:Y:S02]  /*424d0*/  LDS.128 R4, [R9] ;  /* 0x0000000009047984 */ /* 0x000e640000000c00 */
[----:B------:R-:W-:Y:S06]  /*424e0*/  BAR.SYNC.DEFER_BLOCKING 0x0 ;  /* 0x0000000000007b1d */ /* 0x000fec0000010000 */
[----:B------:R-:W-:Y:S02]  /*424f0*/  STSM.16.M88.4 [R0], R12 ;  /* 0x0000000c00007844 */ /* 0x000fe40000000200 */
[----:B------:R-:W-:Y:S06]  /*42500*/  BAR.SYNC.DEFER_BLOCKING 0x0 ;  /* 0x0000000000007b1d */ /* 0x000fec0000010000 */
[----:B0-----:R0:W-:Y:S04]  /*42510*/  STL [R1+0x1b50], R17 ;  /* 0x001b501101007387 */ /* 0x0011e80000100800 */
[----:B0-----:R-:W2:Y:S04]  /*42520*/  LDL.LU R17, [R1+0xd4] ;  /* 0x0000d40001117983 */ /* 0x001ea80000300800 */
[----:B------:R-:W0:Y:S04]  /*42530*/  LDS.128 R12, [R9] ;  /* 0x00000000090c7984 */ /* 0x000e280000000c00 */
[----:B------:R-:W-:Y:S01]  /*42540*/  STL [R1+0x1b40], R18 ;  /* 0x001b401201007387 */ /* 0x000fe20000100800 */
[----:B---3--:R-:W-:-:S03]  /*42550*/  LOP3.LUT R2, R2, 0xffff, RZ, 0xc0, !PT ;  /* 0x0000ffff02027812 */ /* 0x008fc600078ec0ff */
[----:B------:R-:W-:Y:S01]  /*42560*/  STL [R1+0x1b30], R19 ;  /* 0x001b301301007387 */ /* 0x000fe20000100800 */
[----:B------:R-:W-:-:S03]  /*42570*/  LOP3.LUT R3, R3, 0xffff, RZ, 0xc0, !PT ;  /* 0x0000ffff03037812 */ /* 0x000fc600078ec0ff */
[----:B-1----:R-:W-:Y:S04]  /*42580*/  STL [R1+0x1b5c], R4 ;  /* 0x001b5c0401007387 */ /* 0x002fe80000100800 */
[----:B------:R4:W-:Y:S04]  /*42590*/  STL [R1+0x1b4c], R5 ;  /* 0x001b4c0501007387 */ /* 0x0009e80000100800 */
[----:B------:R1:W-:Y:S04]  /*425a0*/  STL [R1+0x1b3c], R6 ;  /* 0x001b3c0601007387 */ /* 0x0003e80000100800 */
[----:B------:R3:W-:Y:S01]  /*425b0*/  STL [R1+0x1b2c], R7 ;  /* 0x001b2c0701007387 */ /* 0x0007e20000100800 */
[----:B----4-:R-:W-:-:S03]  /*425c0*/  LOP3.LUT R5, R10, 0xffff, RZ, 0xc0, !PT ;  /* 0x0000ffff0a057812 */ /* 0x010fc600078ec0ff */
[----:B------:R-:W4:Y:S01]  /*425d0*/  LDL.LU R10, [R1+0x1c] ;  /* 0x00001c00010a7983 */ /* 0x000f220000300800 */
[----:B-1----:R-:W-:-:S03]  /*425e0*/  LOP3.LUT R6, R20, 0xffff, RZ, 0xc0, !PT ;  /* 0x0000ffff14067812 */ /* 0x002fc600078ec0ff */
[----:B------:R-:W4:Y:S01]  /*425f0*/  LDL R4, [R1+0x1af4] ;  /* 0x001af40001047983 */ /* 0x000f220000100800 */
[----:B------:R-:W-:Y:S02]  /*42600*/  PRMT R20, R21, 0x4210, R2 ;  /* 0x0000421015147816 */ /* 0x000fe40000000002 */
[----:B------:R-:W-:Y:S01]  /*42610*/  PRMT R21, R11, 0x4210, R3 ;  /* 0x000042100b157816 */ /* 0x000fe20000000003 */
[----:B------:R-:W4:Y:S04]  /*42620*/  LDL.LU R19, [R1+0x18] ;  /* 0x0000180001137983 */ /* 0x000f280000300800 */
[----:B------:R-:W4:Y:S04]  /*42630*/  LDL.LU R18, [R1+0x10] ;  /* 0x0000100001127983 */ /* 0x000f280000300800 */
[----:B------:R-:W4:Y:S04]  /*42640*/  LDL.LU R11, [R1+0x4] ;  /* 0x00000400010b7983 */ /* 0x000f280000300800 */
[----:B---3--:R-:W3:Y:S04]  /*42650*/  LDL R7, [R1+0x1af8] ;  /* 0x001af80001077983 */ /* 0x008ee80000100800 */
[----:B0-----:R0:W-:Y:S04]  /*42660*/  STL [R1+0x1b58], R12 ;  /* 0x001b580c01007387 */ /* 0x0011e80000100800 */
[----:B0-----:R-:W4:Y:S04]  /*42670*/  LDL.LU R12, [R1] ;  /* 0x00000000010c7983 */ /* 0x001f280000300800 */
[----:B------:R0:W-:Y:S04]  /*42680*/  STL [R1+0x1b48], R13 ;  /* 0x001b480d01007387 */ /* 0x0001e80000100800 */
[----:B0-----:R-:W3:Y:S04]  /*42690*/  LDL.LU R13, [R1+0xc] ;  /* 0x00000c00010d7983 */ /* 0x001ee80000300800 */
[----:B------:R0:W-:Y:S04]  /*426a0*/  STL [R1+0x1b38], R14 ;  /* 0x001b380e01007387 */ /* 0x0001e80000100800 */
[----:B0-----:R-:W3:Y:S01]  /*426b0*/  LDL.LU R14, [R1+0x14] ;  /* 0x00001400010e7983 */ /* 0x001ee20000300800 */
[----:B------:R-:W-:-:S02]  /*426c0*/  LOP3.LUT R28, R28, 0xffff, RZ, 0xc0, !PT ;  /* 0x0000ffff1c1c7812 */ /* 0x000fc400078ec0ff */
[----:B------:R-:W-:Y:S02]  /*426d0*/  LOP3.LUT R29, R29, 0xffff, RZ, 0xc0, !PT ;  /* 0x0000ffff1d1d7812 */ /* 0x000fe400078ec0ff */
[----:B------:R-:W-:Y:S02]  /*426e0*/  PRMT R22, R22, 0x4210, R28 ;  /* 0x0000421016167816 */ /* 0x000fe4000000001c */
[----:B------:R-:W-:Y:S01]  /*426f0*/  PRMT R23, R23, 0x4210, R29 ;  /* 0x0000421017177816 */ /* 0x000fe2000000001d */
[----:B------:R-:W-:Y:S06]  /*42700*/  BAR.SYNC.DEFER_BLOCKING 0x0 ;  /* 0x0000000000007b1d */ /* 0x000fec0000010000 */
[----:B------:R-:W-:Y:S02]  /*42710*/  STSM.16.M88.4 [R0], R20 ;  /* 0x0000001400007844 */ /* 0x000fe40000000200 */
[----:B------:R-:W-:Y:S01]  /*42720*/  BAR.SYNC.DEFER_BLOCKING 0x0 ;  /* 0x0000000000007b1d */ /* 0x000fe20000010000 */
[----:B------:R-:W-:-:S02]  /*42730*/  LOP3.LUT R8, R8, 0xffff, RZ, 0xc0, !PT ;  /* 0x0000ffff08087812 */ /* 0x000fc400078ec0ff */
[----:B------:R-:W-:-:S03]  /*42740*/  PRMT R25, R25, 0x4210, R5 ;  /* 0x0000421019197816 */ /* 0x000fc60000000005 */
[----:B------:R-:W0:Y:S01]  /*42750*/  LDS.128 R20, [R9] ;  /* 0x0000000009147984 */ /* 0x000e220000000c00 */
[----:B------:R-:W-:Y:S02]  /*42760*/  PRMT R24, R24, 0x4210, R8 ;  /* 0x0000421018187816 */ /* 0x000fe40000000008 */
[----:B------:R-:W-:Y:S01]  /*42770*/  PRMT R27, R27, 0x4210, R6 ;  /* 0x000042101b1b7816 */ /* 0x000fe20000000006 */
[----:B------:R-:W-:Y:S04]  /*42780*/  STL [R1+0x1b28], R15 ;  /* 0x001b280f01007387 */ /* 0x000fe80000100800 */
[----:B0-----:R-:W-:Y:S04]  /*42790*/  STL.64 [R1+0x20], R20 ;  /* 0x0000201401007387 */ /* 0x001fe80000100a00 */
[----:B------:R-:W-:Y:S01]  /*427a0*/  STL.64 [R1+0x28], R22 ;  /* 0x0000281601007387 */ /* 0x000fe20000100a00 */
[----:B--2---:R-:W-:-:S04]  /*427b0*/  LOP3.LUT R17, R17, 0xffff, RZ, 0xc0, !PT ;  /* 0x0000ffff11117812 */ /* 0x004fc800078ec0ff */
[----:B------:R-:W-:Y:S01]  /*427c0*/  PRMT R26, R26, 0x4210, R17 ;  /* 0x000042101a1a7816 */ /* 0x000fe20000000011 */
[----:B------:R-:W-:Y:S06]  /*427d0*/  BAR.SYNC.DEFER_BLOCKING 0x0 ;  /* 0x0000000000007b1d */ /* 0x000fec0000010000 */
[----:B------:R4:W-:Y:S02]  /*427e0*/  STSM.16.M88.4 [R0], R24 ;  /* 0x0000001800007844 */ /* 0x0009e40000000200 */
[----:B----4-:R-:W-:Y:S02]  /*427f0*/  PRMT R27, R12, 0x5210, R29 ;  /* 0x000052100c1b7816 */ /* 0x010fe4000000001d */
[----:B---3--:R-:W-:-:S02]  /*42800*/  PRMT R26, R13, 0x5210, R28 ;  /* 0x000052100d1a7816 */ /* 0x008fc4000000001c */
[----:B------:R-:W-:Y:S01]  /*42810*/  PRMT R25, R14, 0x5210, R3 ;  /* 0x000052100e197816 */ /* 0x000fe20000000003 */
[----:B------:R-:W-:Y:S06]  /*42820*/  BAR.SYNC.DEFER_BLOCKING 0x0 ;  /* 0x0000000000007b1d */ /* 0x000fec0000010000 */
[----:B------:R-:W0:Y:S01]  /*42830*/  LDS.128 R12, [R9] ;  /* 0x00000000090c7984 */ /* 0x000e220000000c00 */
[----:B------:R-:W-:-:S03]  /*42840*/  PRMT R24, R10, 0x5210, R2 ;  /* 0x000052100a187816 */ /* 0x000fc60000000002 */
[----:B------:R-:W2:Y:S01]  /*42850*/  LDL.LU R10, [R1+0x48] ;  /* 0x00004800010a7983 */ /* 0x000ea20000300800 */
[----:B------:R-:W-:Y:S02]  /*42860*/  PRMT R20, R19, 0x5210, R8 ;  /* 0x0000521013147816 */ /* 0x000fe40000000008 */
[----:B------:R-:W-:Y:S01]  /*42870*/  PRMT R21, R18, 0x5210, R5 ;  /* 0x0000521012157816 */ /* 0x000fe20000000005 */
[----:B------:R-:W-:Y:S06]  /*42880*/  BAR.SYNC.DEFER_BLOCKING 0x0 ;  /* 0x0000000000007b1d */ /* 0x000fec0000010000 */
[----:B0-----:R-:W-:Y:S04]  /*42890*/  STL.64 [R1+0x30], R12 ;  /* 0x0000300c01007387 */ /* 0x001fe80000100a00 */
[----:B------:R-:W-:Y:S04]  /*428a0*/  STL.64 [R1+0x38], R14 ;  /* 0x0000380e01007387 */ /* 0x000fe80000100a00 */
[----:B------:R-:W3:Y:S04]  /*428b0*/  LDL.LU R8, [R1+0x1b68] ;  /* 0x001b680001087983 */ /* 0x000ee80000300800 */
[----:B------:R-:W4:Y:S04]  /*428c0*/  LDL R5, [R1+0x1b00] ;  /* 0x001b000001057983 */ /* 0x000f280000100800 */
[----:B------:R0:W-:Y:S02]  /*428d0*/  STSM.16.M88.4 [R0], R24 ;  /* 0x0000001800007844 */ /* 0x0001e40000000200 */
[----:B0-----:R-:W0:Y:S08]  /*428e0*/  LDC R27, c[0x0][0x244] ;  /* 0x00009100ff1b7b82 */ /* 0x001e300000000800 */
[----:B------:R-:W-:Y:S01]  /*428f0*/  BAR.SYNC.DEFER_BLOCKING 0x0 ;  /* 0x0000000000007b1d */ /* 0x000fe20000010000 */
[----:B------:R-:W-:-:S02]  /*42900*/  ISETP.GE.AND P0, PT, R7, UR4, PT ;  /* 0x0000000407007c0c */ /* 0x000fc4000bf06270 */
[C---:B------:R-:W-:Y:S01]  /*42910*/  ISETP.GE.AND P3, PT, R4.reuse, UR5, PT ;  /* 0x0000000504007c0c */ /* 0x040fe2000bf66270 */
[C---:B------:R-:W-:Y:S02]  /*42920*/  IMAD R28, R4.reuse, UR24, RZ ;  /* 0x00000018041c7c24 */ /* 0x040fe4000f8e02ff */
[----:B------:R-:W-:Y:S01]  /*42930*/  ULDC.64 UR4, c[0x0][0x228] ;  /* 0x00008a0000047ab9 */ /* 0x000fe20000000a00 */
[----:B------:R-:W-:Y:S01]  /*42940*/  ISETP.LT.AND P0, PT, R4, UR29, !P0 ;  /* 0x0000001d04007c0c */ /* 0x000fe2000c701270 */
[----:B------:R-:W-:Y:S04]  /*42950*/  STL [R1+0x1b64], R7 ;  /* 0x001b640701007387 */ /* 0x000fe80000100800 */
[----:B------:R-:W-:Y:S01]  /*42960*/  STL [R1+0x1b60], R4 ;  /* 0x001b600401007387 */ /* 0x000fe20000100800 */
[----:B0-----:R-:W-:-:S04]  /*42970*/  IMAD R2, R7, R27, RZ ;  /* 0x0000001b07027224 */ /* 0x001fc800078e02ff */
[----:B------:R-:W-:Y:S01]  /*42980*/  IMAD R26, R27, 0x40, R2 ;  /* 0x000000401b1a7824 */ /* 0x000fe200078e0202 */
[----:B------:R-:W-:-:S04]  /*42990*/  IADD3 R3, P1, R2, UR16, RZ ;  /* 0x0000001002037c10 */ /* 0x000fc8000ff3e0ff */
[----:B------:R-:W-:Y:S02]  /*429a0*/  LEA.HI.X.SX32 R12, R2, UR17, 0x1, P1 ;  /* 0x00000011020c7c11 */ /* 0x000fe400088f0eff */
[----:B------:R-:W-:Y:S01]  /*429b0*/  IADD3 R18, P1, R26, UR16, RZ ;  /* 0x000000101a127c10 */ /* 0x000fe2000ff3e0ff */
[----:B------:R-:W-:Y:S01]  /*429c0*/  STL [R1+0x14], R3 ;  /* 0x0000140301007387 */ /* 0x000fe20000100800 */
[----:B------:R-:W-:-:S03]  /*429d0*/  PRMT R22, R11, 0x5210, R17 ;  /* 0x000052100b167816 */ /* 0x000fc60000000011 */
[----:B------:R-:W-:Y:S01]  /*429e0*/  STL [R1+0x50], R12 ;  /* 0x0000500c01007387 */ /* 0x000fe20000100800 */
[----:B------:R-:W-:-:S03]  /*429f0*/  LEA.HI.X.SX32 R11, R26, UR17, 0x1, P1 ;  /* 0x000000111a0b7c11 */ /* 0x000fc600088f0eff */
[----:B------:R-:W-:Y:S01]  /*42a00*/  STL [R1+0x18], R18 ;  /* 0x0000181201007387 */ /* 0x000fe20000100800 */
[----:B--2---:R-:W-:Y:S02]  /*42a10*/  PRMT R23, R10, 0x5210, R6 ;  /* 0x000052100a177816 */ /* 0x004fe40000000006 */
[----:B----4-:R-:W-:Y:S01]  /*42a20*/  ISETP.LT.AND P5, PT, R5, UR4, !P3 ;  /* 0x0000000405007c0c */ /* 0x010fe2000dfa1270 */
[----:B------:R-:W-:Y:S01]  /*42a30*/  ULDC UR4, c[0x0][0x22c] ;  /* 0x00008b0000047ab9 */ /* 0x000fe20000000800 */
[----:B------:R-:W0:Y:S01]  /*42a40*/  LDS.128 R4, [R9] ;  /* 0x0000000009047984 */ /* 0x000e220000000c00 */
[----:B------:R-:W-:Y:S06]  /*42a50*/  BAR.SYNC.DEFER_BLOCKING 0x0 ;  /* 0x0000000000007b1d */ /* 0x000fec0000010000 */
[----:B0-----:R-:W-:Y:S04]  /*42a60*/  STL.64 [R1+0x40], R4 ;  /* 0x0000400401007387 */ /* 0x001fe80000100a00 */
[----:B------:R0:W-:Y:S04]  /*42a70*/  STL.64 [R1+0x48], R6 ;  /* 0x0000480601007387 */ /* 0x0001e80000100a00 */
[----:B0-----:R-:W2:Y:S04]  /*42a80*/  LDL.LU R7, [R1+0x1b64] ;  /* 0x001b640001077983 */ /* 0x001ea80000300800 */
[----:B------:R-:W4:Y:S04]  /*42a90*/  LDL.LU R4, [R1+0x1b60] ;  /* 0x001b600001047983 */ /* 0x000f280000300800 */
[----:B------:R-:W2:Y:S04]  /*42aa0*/  LDL R9, [R1+0x1b14] ;  /* 0x001b140001097983 */ /* 0x000ea80000100800 */
[----:B------:R-:W2:Y:S04]  /*42ab0*/  LDL R17, [R1+0x1b04] ;  /* 0x001b040001117983 */ /* 0x000ea80000100800 */
[----:B------:R-:W2:Y:S04]  /*42ac0*/  LDL R5, [R1+0x1b18] ;  /* 0x001b180001057983 */ /* 0x000ea80000100800 */
[----:B------:R-:W2:Y:S04]  /*42ad0*/  LDL R10, [R1+0x1b10] ;  /* 0x001b1000010a7983 */ /* 0x000ea80000100800 */
[----:B------:R-:W-:Y:S04]  /*42ae0*/  STL [R1+0x1c], R11 ;  /* 0x00001c0b01007387 */ /* 0x000fe80000100800 */
[----:B------:R-:W2:Y:S04]  /*42af0*/  LDL R19, [R1+0x1b08] ;  /* 0x001b080001137983 */ /* 0x000ea80000100800 */
[----:B------:R-:W2:Y:S04]  /*42b00*/  LDL R15, [R1+0x1b0c] ;  /* 0x001b0c00010f7983 */ /* 0x000ea80000100800 */
[----:B------:R3:W-:Y:S01]  /*42b10*/  STSM.16.M88.4 [R0], R20 ;  /* 0x0000001400007844 */ /* 0x0007e20000000200 */
[----:B------:R-:W-:Y:S01]  /*42b20*/  SHF.R.S32.HI R29, RZ, 0x1f, R28 ;  /* 0x0000001fff1d7819 */ /* 0x000fe2000001141c */
[----:B------:R-:W-:Y:S01]  /*42b30*/  BAR.SYNC.DEFER_BLOCKING 0x0 ;  /* 0x0000000000007b1d */ /* 0x000fe20000010000 */
[----:B------:R-:W-:-:S02]  /*42b40*/  IADD3 R2, P4, R28, R3, RZ ;  /* 0x000000031c027210 */ /* 0x000fc40007f9e0ff */
[----:B------:R-:W-:-:S03]  /*42b50*/  IADD3 R24, P1, R28, R18, RZ ;  /* 0x000000121c187210 */ /* 0x000fc60007f3e0ff */
[C---:B------:R-:W-:Y:S02]  /*42b60*/  IMAD.X R3, R29.reuse, 0x1, R12, P4 ;  /* 0x000000011d037824 */ /* 0x040fe400020e060c */
[----:B------:R-:W-:Y:S01]  /*42b70*/  IMAD.X R25, R29, 0x1, R11, P1 ;  /* 0x000000011d197824 */ /* 0x000fe200008e060b */
[C---:B---3--:R-:W-:Y:S02]  /*42b80*/  PRMT R20, R8.reuse, 0x7770, RZ ;  /* 0x0000777008147816 */ /* 0x048fe400000000ff */
[----:B------:R-:W-:-:S03]  /*42b90*/  PRMT R0, R8, 0x7771, RZ ;  /* 0x0000777108007816 */ /* 0x000fc600000000ff */
[----:B------:R0:W-:Y:S04]  /*42ba0*/  @P0 STG.E.U8 desc[UR32][R2.64], R20 ;  /* 0x0000001402000986 */ /* 0x0001e8000c101120 */
[----:B------:R1:W-:Y:S01]  /*42bb0*/  @P5 STG.E.U8 desc[UR32][R24.64], R0 ;  /* 0x0000000018005986 */ /* 0x0003e2000c101120 */
[----:B0-----:R-:W-:-:S04]  /*42bc0*/  IMAD R2, R27, 0x40, R26 ;  /* 0x000000401b027824 */ /* 0x001fc800078e021a */
[----:B-1----:R-:W-:Y:S01]  /*42bd0*/  IMAD R0, R27, 0x40, R2 ;  /* 0x000000401b007824 */ /* 0x002fe200078e0202 */
[----:B------:R-:W-:-:S04]  /*42be0*/  IADD3 R14, P0, R2, UR16, RZ ;  /* 0x00000010020e7c10 */ /* 0x000fc8000ff1e0ff */
[----:B------:R-:W-:Y:S02]  /*42bf0*/  IADD3 R6, P5, R0, UR16, RZ ;  /* 0x0000001000067c10 */ /* 0x000fe4000ffbe0ff */
[----:B------:R-:W-:Y:S02]  /*42c00*/  LEA.HI.X.SX32 R13, R2, UR17, 0x1, P0 ;  /* 0x00000011020d7c11 */ /* 0x000fe400080f0eff */
[----:B------:R-:W-:Y:S02]  /*42c10*/  IADD3 R2, P0, R28, R14, RZ ;  /* 0x0000000e1c027210 */ /* 0x000fe40007f1e0ff */
[----:B------:R-:W-:Y:S02]  /*42c20*/  LEA.HI.X.SX32 R23, R0, UR17, 0x1, P5 ;  /* 0x0000001100177c11 */ /* 0x000fe4000a8f0eff */
[----:B------:R-:W-:Y:S01]  /*42c30*/  IADD3 R20, P5, R28, R6, RZ ;  /* 0x000000061c147210 */ /* 0x000fe20007fbe0ff */
[----:B------:R-:W-:Y:S01]  /*42c40*/  IMAD.X R3, R29, 0x1, R13, P0 ;  /* 0x000000011d037824 */ /* 0x000fe200000e060d */
[C---:B------:R-:W-:Y:S01]  /*42c50*/  PRMT R22, R8.reuse, 0x7772, RZ ;  /* 0x0000777208167816 */ /* 0x040fe200000000ff */
[----:B------:R-:W-:Y:S01]  /*42c60*/  IMAD R0, R27, 0x40, R0 ;  /* 0x000000401b007824 */ /* 0x000fe200078e0200 */
[----:B------:R-:W-:Y:S01]  /*42c70*/  PRMT R8, R8, 0x7773, RZ ;  /* 0x0000777308087816 */ /* 0x000fe200000000ff */
[----:B------:R-:W-:Y:S01]  /*42c80*/  STL [R1+0x4], R14 ;  /* 0x0000040e01007387 */ /* 0x000fe20000100800 */
[----:B------:R-:W-:-:S03]  /*42c90*/  PRMT R26, R16, 0x7771, RZ ;  /* 0x00007771101a7816 */ /* 0x000fc600000000ff */
[----:B------:R-:W-:Y:S04]  /*42ca0*/  STL [R1+0x10], R6 ;  /* 0x0000100601007387 */ /* 0x000fe80000100800 */
[----:B------:R-:W-:Y:S04]  /*42cb0*/  STL [R1], R13 ;  /* 0x0000000d01007387 */ /* 0x000fe80000100800 */
[----:B------:R-:W-:Y:S01]  /*42cc0*/  STL [R1+0xc], R23 ;  /* 0x00000c1701007387 */ /* 0x000fe20000100800 */
[----:B----4-:R-:W-:Y:S01]  /*42cd0*/  VIADD R21, R4, 0x2 ;  /* 0x0000000204157836 */ /* 0x010fe20000000000 */
[----:B--2---:R-:W-:-:S04]  /*42ce0*/  ISETP.LT.AND P4, PT, R17, UR26, !P3 ;  /* 0x0000001a11007c0c */ /* 0x004fc8000df81270 */
[----:B------:R-:W-:Y:S01]  /*42cf0*/  ISETP.GE.AND P0, PT, R21, UR4, PT ;  /* 0x0000000415007c0c */ /* 0x000fe2000bf06270 */
[----:B------:R-:W-:Y:S01]  /*42d00*/  IMAD.X R21, R29, 0x1, R23, P5 ;  /* 0x000000011d157824 */ /* 0x000fe200028e0617 */
[----:B------:R-:W-:Y:S01]  /*42d10*/  ULDC UR4, c[0x0][0x22c] ;  /* 0x00008b0000047ab9 */ /* 0x000fe20000000800 */
[----:B------:R-:W-:-:S06]  /*42d20*/  ISETP.LT.AND P1, PT, R19, UR6, !P3 ;  /* 0x0000000613007c0c */ /* 0x000fcc000df21270 */
[----:B------:R0:W-:Y:S01]  /*42d30*/  @P4 STG.E.U8 desc[UR32][R2.64], R22 ;  /* 0x0000001602004986 */ /* 0x0001e2000c101120 */
[----:B------:R-:W-:Y:S01]  /*42d40*/  ISETP.LT.AND P5, PT, R10, UR8, !P3 ;  /* 0x000000080a007c0c */ /* 0x000fe2000dfa1270 */
[----:B------:R-:W-:Y:S01]  /*42d50*/  ULDC UR6, c[0x0][0x228] ;  /* 0x00008a0000067ab9 */ /* 0x000fe20000000800 */
[----:B------:R-:W-:-:S04]  /*42d60*/  ISETP.LT.AND P4, PT, R15, UR10, !P3 ;  /* 0x0000000a0f007c0c */ /* 0x000fc8000df81270 */
[----:B------:R1:W-:Y:S01]  /*42d70*/  @P1 STG.E.U8 desc[UR32][R20.64], R8 ;  /* 0x0000000814001986 */ /* 0x0003e2000c101120 */
[----:B0-----:R-:W-:Y:S01]  /*42d80*/  IMAD R3, R27, 0x40, R0 ;  /* 0x000000401b037824 */ /* 0x001fe200078e0200 */
[----:B-1----:R-:W-:-:S04]  /*42d90*/  IADD3 R21, P1, R0, UR16, RZ ;  /* 0x0000001000157c10 */ /* 0x002fc8000ff3e0ff */
[----:B------:R-:W-:Y:S01]  /*42da0*/  LEA.HI.X.SX32 R2, R0, UR17, 0x1, P1 ;  /* 0x0000001100027c11 */ /* 0x000fe200088f0eff */
[----:B------:R-:W-:Y:S01]  /*42db0*/  VIADD R0, R4, 0x3 ;  /* 0x0000000304007836 */ /* 0x000fe20000000000 */
[----:B------:R-:W-:Y:S01]  /*42dc0*/  IADD3 R24, P1, R28, R21, RZ ;  /* 0x000000151c187210 */ /* 0x000fe20007f3e0ff */
[----:B------:R-:W2:Y:S01]  /*42dd0*/  LDL.LU R4, [R1+0x1b5c] ;  /* 0x001b5c0001047983 */ /* 0x000ea20000300800 */
[----:B------:R-:W-:-:S03]  /*42de0*/  IADD3 R20, P6, R3, UR16, RZ ;  /* 0x0000001003147c10 */ /* 0x000fc6000ffde0ff */
[----:B------:R-:W-:Y:S01]  /*42df0*/  IMAD.X R25, R29, 0x1, R2, P1 ;  /* 0x000000011d197824 */ /* 0x000fe200008e0602 */
[----:B------:R-:W-:Y:S01]  /*42e00*/  ISETP.GE.AND P1, PT, R0, UR4, PT ;  /* 0x0000000400007c0c */ /* 0x000fe2000bf26270 */
[----:B------:R-:W-:Y:S01]  /*42e10*/  ULDC UR4, c[0x0][0x228] ;  /* 0x00008a0000047ab9 */ /* 0x000fe20000000800 */
[----:B------:R-:W-:Y:S02]  /*42e20*/  LEA.HI.X.SX32 R0, R3, UR17, 0x1, P6 ;  /* 0x0000001103007c11 */ /* 0x000fe4000b0f0eff */
[----:B------:R-:W-:Y:S01]  /*42e30*/  IADD3 R22, P6, R28, R20, RZ ;  /* 0x000000141c167210 */ /* 0x000fe20007fde0ff */
[----:B------:R-:W-:Y:S01]  /*42e40*/  IMAD R3, R27, 0x40, R3 ;  /* 0x000000401b037824 */ /* 0x000fe200078e0203 */
[----:B------:R-:W-:-:S03]  /*42e50*/  PRMT R8, R16, 0x7770, RZ ;  /* 0x0000777010087816 */ /* 0x000fc600000000ff */
[----:B------:R-:W-:Y:S02]  /*42e60*/  IMAD.X R23, R29, 0x1, R0, P6 ;  /* 0x000000011d177824 */ /* 0x000fe400030e0600 */
[----:B------:R0:W-:Y:S01]  /*42e70*/  @P4 STG.E.U8 desc[UR32][R24.64], R8 ;  /* 0x0000000818004986 */ /* 0x0001e2000c101120 */
[----:B------:R-:W-:-:S03]  /*42e80*/  ISETP.LT.AND P4, PT, R5, UR14, !P3 ;  /* 0x0000000e05007c0c */ /* 0x000fc6000df81270 */
[----:B------:R1:W-:Y:S01]  /*42e90*/  @P5 STG.E.U8 desc[UR32][R22.64], R26 ;  /* 0x0000001a16005986 */ /* 0x0003e2000c101120 */
[----:B0-----:R-:W-:Y:S01]  /*42ea0*/  IADD3 R8, P6, R3, UR16, RZ ;  /* 0x0000001003087c10 */ /* 0x001fe2000ffde0ff */
[----:B-1----:R-:W-:-:S03]  /*42eb0*/  IMAD R26, R27, 0x40, R3 ;  /* 0x000000401b1a7824 */ /* 0x002fc600078e0203 */
[----:B------:R-:W-:Y:S02]  /*42ec0*/  LEA.HI.X.SX32 R3, R3, UR17, 0x1, P6 ;  /* 0x0000001103037c11 */ /* 0x000fe4000b0f0eff */
[----:B------:R-:W-:Y:S02]  /*42ed0*/  IADD3 R22, P6, R28, R8, RZ ;  /* 0x000000081c167210 */ /* 0x000fe40007fde0ff */
[----:B------:R-:W-:-:S03]  /*42ee0*/  PRMT R25, R16, 0x7772, RZ ;  /* 0x0000777210197816 */ /* 0x000fc600000000ff */
[----:B------:R-:W-:-:S05]  /*42ef0*/  IMAD.X R23, R29, 0x1, R3, P6 ;  /* 0x000000011d177824 */ /* 0x000fca00030e0603 */
[----:B------:R0:W-:Y:S04]  /*42f00*/  @P4 STG.E.U8 desc[UR32][R22.64], R25 ;  /* 0x0000001916004986 */ /* 0x0001e8000c101120 */
[----:B0-----:R-:W3:Y:S01]  /*42f10*/  LDL R23, [R1+0x14] ;  /* 0x0000140001177983 */ /* 0x001ee20000100800 */
[----:B------:R-:W-:-:S04]  /*42f20*/  IADD3 R27, P5, R26, UR16, RZ ;  /* 0x000000101a1b7c10 */ /* 0x000fc8000ffbe0ff */
[----:B------:R-:W-:Y:S01]  /*42f30*/  LEA.HI.X.SX32 R26, R26, UR17, 0x1, P5 ;  /* 0x000000111a1a7c11 */ /* 0x000fe2000a8f0eff */
[----:B------:R-:W-:Y:S01]  /*42f40*/  ULDC.64 UR16, c[0x0][0x228] ;  /* 0x00008a0000107ab9 */ /* 0x000fe20000000a00 */
[C---:B------:R-:W-:Y:S01]  /*42f50*/  IADD3 R24, P5, R28.reuse, R27, RZ ;  /* 0x0000001b1c187210 */ /* 0x040fe20007fbe0ff */
[----:B------:R-:W-:-:S04]  /*42f60*/  VIADD R28, R28, UR24 ;  /* 0x000000181c1c7c36 */ /* 0x000fc80008000000 */
[----:B------:R-:W-:Y:S01]  /*42f70*/  IMAD.X R25, R29, 0x1, R26, P5 ;  /* 0x000000011d197824 */ /* 0x000fe200028e061a */
[----:B---3--:R-:W-:Y:S02]  /*42f80*/  IADD3 R22, P5, R28, R23, RZ ;  /* 0x000000171c167210 */ /* 0x008fe40007fbe0ff */
[----:B------:R-:W3:Y:S01]  /*42f90*/  LDL R23, [R1+0x1b00] ;  /* 0x001b000001177983 */ /* 0x000ee20000100800 */
[----:B------:R-:W-:Y:S02]  /*42fa0*/  ISETP.LT.AND P3, PT, R9, UR12, !P3 ;  /* 0x0000000c09007c0c */ /* 0x000fe4000df61270 */
[----:B------:R-:W-:Y:S02]  /*42fb0*/  ISETP.LT.AND P4, PT, R7, UR22, !P2 ;  /* 0x0000001607007c0c */ /* 0x000fe4000d781270 */
[----:B------:R-:W-:Y:S02]  /*42fc0*/  PRMT R16, R16, 0x7773, RZ ;  /* 0x0000777310107816 */ /* 0x000fe400000000ff */
[----:B------:R-:W-:-:S07]  /*42fd0*/  SHF.R.S32.HI R29, RZ, 0x1f, R28 ;  /* 0x0000001fff1d7819 */ /* 0x000fce000001141c */
[----:B------:R2:W-:Y:S02]  /*42fe0*/  @P3 STG.E.U8 desc[UR32][R24.64], R16 ;  /* 0x0000001018003986 */ /* 0x0005e4000c101120 */
[----:B--2---:R-:W-:Y:S02]  /*42ff0*/  PRMT R16, R4, 0x7770, RZ ;  /* 0x0000777004107816 */ /* 0x004fe400000000ff */
[----:B---3--:R-:W-:Y:S01]  /*43000*/  ISETP.LT.AND P6, PT, R23, UR20, !P2 ;  /* 0x0000001417007c0c */ /* 0x008fe2000d7c1270 */
[C---:B------:R-:W-:Y:S01]  /*43010*/  IMAD.X R23, R29.reuse, 0x1, R12, P5 ;  /* 0x000000011d177824 */ /* 0x040fe200028e060c */
[----:B------:R-:W-:Y:S01]  /*43020*/  IADD3 R24, P5, R28, R18, RZ ;  /* 0x000000121c187210 */ /* 0x000fe20007fbe0ff */
[----:B------:R-:W2:Y:S04]  /*43030*/  LDL.LU R12, [R1+0x1b58] ;  /* 0x001b5800010c7983 */ /* 0x000ea80000300800 */
[----:B------:R0:W-:Y:S01]  /*43040*/  @P4 STG.E.U8 desc[UR32][R22.64], R16 ;  /* 0x0000001016004986 */ /* 0x0001e2000c101120 */
[----:B------:R-:W-:Y:S01]  /*43050*/  IMAD.X R25, R29, 0x1, R11, P5 ;  /* 0x000000011d197824 */ /* 0x000fe200028e060b */
[----:B0-----:R-:W-:-:S05]  /*43060*/  PRMT R16, R4, 0x7771, RZ ;  /* 0x0000777104107816 */ /* 0x001fca00000000ff */
[----:B------:R0:W-:Y:S04]  /*43070*/  @P6 STG.E.U8 desc[UR32][R24.64], R16 ;  /* 0x0000001018006986 */ /* 0x0001e8000c101120 */
[----:B0-----:R-:W3:Y:S01]  /*43080*/  LDL R16, [R1+0xc] ;  /* 0x00000c0001107983 */ /* 0x001ee20000100800 */
[----:B------:R-:W-:Y:S02]  /*43090*/  ISETP.LT.AND P3, PT, R17, UR18, !P2 ;  /* 0x0000001211007c0c */ /* 0x000fe4000d761270 */
[----:B------:R-:W-:Y:S02]  /*430a0*/  IADD3 R22, P4, R28, R14, RZ ;  /* 0x0000000e1c167210 */ /* 0x000fe40007f9e0ff */
[----:B------:R-:W-:Y:S02]  /*430b0*/  ISETP.LT.AND P5, PT, R19, UR16, !P2 ;  /* 0x0000001013007c0c */ /* 0x000fe4000d7a1270 */
[----:B------:R-:W-:Y:S01]  /*430c0*/  PRMT R25, R4, 0x7772, RZ ;  /* 0x0000777204197816 */ /* 0x000fe200000000ff */
[----:B------:R-:W-:Y:S01]  /*430d0*/  IMAD.X R23, R29, 0x1, R13, P4 ;  /* 0x000000011d177824 */ /* 0x000fe200020e060d */
[----:B------:R-:W-:-:S05]  /*430e0*/  IADD3 R24, P6, R28, R6, RZ ;  /* 0x000000061c187210 */ /* 0x000fca0007fde0ff */
[----:B------:R3:W-:Y:S02]  /*430f0*/  @P3 STG.E.U8 desc[UR32][R22.64], R25 ;  /* 0x0000001916003986 */ /* 0x0007e4000c101120 */
[----:B---3--:R-:W-:Y:S01]  /*43100*/  IMAD.X R25, R29, 0x1, R16, P6 ;  /* 0x000000011d197824 */ /* 0x008fe200030e0610 */
[----:B------:R-:W-:-:S05]  /*43110*/  PRMT R16, R4, 0x7773, RZ ;  /* 0x0000777304107816 */ /* 0x000fca00000000ff */
[----:B------:R0:W-:Y:S04]  /*43120*/  @P5 STG.E.U8 desc[UR32][R24.64], R16 ;  /* 0x0000001018005986 */ /* 0x0001e8000c101120 */
[----:B0-----:R-:W3:Y:S01]  /*43130*/  LDL R25, [R1+0x1af4] ;  /* 0x001af40001197983 */ /* 0x001ee20000100800 */
[----:B------:R-:W-:Y:S02]  /*43140*/  ISETP.LT.AND P4, PT, R15, UR28, !P2 ;  /* 0x0000001c0f007c0c */ /* 0x000fe4000d781270 */
[----:B------:R-:W-:Y:S02]  /*43150*/  IADD3 R22, P3, R28, R21, RZ ;  /* 0x000000151c167210 */ /* 0x000fe40007f7e0ff */
[----:B--2---:R-:W-:-:S03]  /*43160*/  PRMT R4, R12, 0x7770, RZ ;  /* 0x000077700c047816 */ /* 0x004fc600000000ff */
[----:B------:R-:W-:Y:S01]  /*43170*/  IMAD.X R23, R29, 0x1, R2, P3 ;  /* 0x000000011d177824 */ /* 0x000fe200018e0602 */
[----:B------:R-:W-:Y:S01]  /*43180*/  ISETP.LT.AND P5, PT, R10, UR4, !P2 ;  /* 0x000000040a007c0c */ /* 0x000fe2000d7a1270 */
[----:B------:R-:W-:-:S04]  /*43190*/  ULDC UR4, c[0x0][0x22c] ;  /* 0x00008b0000047ab9 */ /* 0x000fc80000000800 */
[----:B------:R0:W-:Y:S01]  /*431a0*/  @P4 STG.E.U8 desc[UR32][R22.64], R4 ;  /* 0x0000000416004986 */ /* 0x0001e2000c101120 */
[----:B------:R-:W-:Y:S01]  /*431b0*/  ISETP.LT.AND P4, PT, R5, UR6, !P2 ;  /* 0x0000000605007c0c */ /* 0x000fe2000d781270 */
[----:B------:R-:W-:Y:S01]  /*431c0*/  ULDC UR6, c[0x0][0x228] ;  /* 0x00008a0000067ab9 */ /* 0x000fe20000000800 */
[----:B0-----:R-:W-:-:S05]  /*431d0*/  IADD3 R22, P6, R28, R20, RZ ;  /* 0x000000141c167210 */ /* 0x001fca0007fde0ff */
[----:B------:R-:W-:Y:S01]  /*431e0*/  IMAD.X R23, R29, 0x1, R0, P6 ;  /* 0x000000011d177824 */ /* 0x000fe200030e0600 */
[----:B------:R-:W-:Y:S02]  /*431f0*/  IADD3 R24, P6, R28, R8, RZ ;  /* 0x000000081c187210 */ /* 0x000fe40007fde0ff */
[----:B------:R-:W-:Y:S01]  /*43200*/  PRMT R16, R12, 0x7772, RZ ;  /* 0x000077720c107816 */ /* 0x000fe200000000ff */
[----:B---3--:R-:W-:Y:S02]  /*43210*/  VIADD R4, R25, 0x4 ;  /* 0x0000000419047836 */ /* 0x008fe40000000000 */
[----:B------:R-:W-:-:S03]  /*43220*/  IMAD.X R25, R29, 0x1, R3, P6 ;  /* 0x000000011d197824 */ /* 0x000fc600030e0603 */
[----:B------:R-:W-:Y:S01]  /*43230*/  ISETP.GE.AND P3, PT, R4, UR4, PT ;  /* 0x0000000404007c0c */ /* 0x000fe2000bf66270 */
[----:B------:R-:W-:Y:S01]  /*43240*/  ULDC UR4, c[0x0][0x228] ;  /* 0x00008a0000047ab9 */ /* 0x000fe20000000800 */
[----:B------:R-:W-:Y:S02]  /*43250*/  PRMT R4, R12, 0x7771, RZ ;  /* 0x000077710c047816 */ /* 0x000fe400000000ff */
[----:B------:R-:W-:Y:S01]  /*43260*/  ISETP.LT.AND P2, PT, R9, UR4, !P2 ;  /* 0x0000000409007c0c */ /* 0x000fe2000d741270 */
[----:B------:R-:W-:Y:S01]  /*43270*/  ULDC UR4, c[0x0][0x228] ;  /* 0x00008a0000047ab9 */ /* 0x000fe20000000800 */
[----:B------:R-:W2:Y:S04]  /*43280*/  LDL.LU R9, [R1+0x1b54] ;  /* 0x001b540001097983 */ /* 0x000ea80000300800 */
[----:B------:R-:W-:Y:S04]  /*43290*/  @P5 STG.E.U8 desc[UR32][R22.64], R4 ;  /* 0x0000000416005986 */ /* 0x000fe8000c101120 */
[----:B------:R0:W-:Y:S04]  /*432a0*/  @P4 STG.E.U8 desc[UR32][R24.64], R16 ;  /* 0x0000001018004986 */ /* 0x0001e8000c101120 */
[----:B0-----:R-:W3:Y:S01]  /*432b0*/  LDL R25, [R1+0x14] ;  /* 0x0000140001197983 */ /* 0x001ee20000100800 */
[C---:B------:R-:W-:Y:S01]  /*432c0*/  IADD3 R22, P5, R28.reuse, R27, RZ ;  /* 0x0000001b1c167210 */ /* 0x040fe20007fbe0ff */
[----:B------:R-:W-:-:S02]  /*432d0*/  VIADD R16, R28, UR24 ;  /* 0x000000181c107c36 */ /* 0x000fc40008000000 */
[----:B------:R-:W4:Y:S02]  /*432e0*/  LDL R28, [R1+0x50] ;  /* 0x00005000011c7983 */ /* 0x000f240000100800 */
[----:B------:R-:W-:Y:S02]  /*432f0*/  IMAD.X R23, R29, 0x1, R26, P5 ;  /* 0x000000011d177824 */ /* 0x000fe400028e061a */
[----:B------:R-:W4:Y:S01]  /*43300*/  LDL.LU R29, [R1+0x1af4] ;  /* 0x001af400011d7983 */ /* 0x000f220000300800 */
[----:B---3--:R-:W-:-:S03]  /*43310*/  IADD3 R24, P6, R16, R25, RZ ;  /* 0x0000001910187210 */ /* 0x008fc60007fde0ff */
[----:B------:R-:W3:Y:S01]  /*43320*/  LDL R25, [R1+0x1b00] ;  /* 0x001b000001197983 */ /* 0x000ee20000100800 */
[----:B------:R-:W-:Y:S01]  /*43330*/  ISETP.LT.AND P4, PT, R7, UR4, !P0 ;  /* 0x0000000407007c0c */ /* 0x000fe2000c781270 */
[----:B------:R-:W-:Y:S01]  /*43340*/  ULDC UR4, c[0x0][0x228] ;  /* 0x00008a0000047ab9 */ /* 0x000fe20000000800 */
[----:B------:R-:W-:Y:S02]  /*43350*/  PRMT R4, R12, 0x7773, RZ ;  /* 0x000077730c047816 */ /* 0x000fe400000000ff */
[----:B------:R-:W-:-:S03]  /*43360*/  SHF.R.S32.HI R12, RZ, 0x1f, R16 ;  /* 0x0000001fff0c7819 */ /* 0x000fc60000011410 */
[----:B------:R0:W-:Y:S02]  /*43370*/  @P2 STG.E.U8 desc[UR32][R22.64], R4 ;  /* 0x0000000416002986 */ /* 0x0001e4000c101120 */
[----:B0-----:R-:W-:Y:S02]  /*43380*/  IADD3 R22, P2, R16, R18, RZ ;  /* 0x0000001210167210 */ /* 0x001fe40007f5e0ff */
[----:B--2---:R-:W-:-:S03]  /*43390*/  PRMT R4, R9, 0x7770, RZ ;  /* 0x0000777009047816 */ /* 0x004fc600000000ff */
[C---:B------:R-:W-:Y:S01]  /*433a0*/  IMAD.X R23, R12.reuse, 0x1, R11, P2 ;  /* 0x000000010c177824 */ /* 0x040fe200010e060b */
[----:B---3--:R-:W-:Y:S01]  /*433b0*/  ISETP.LT.AND P5, PT, R25, UR4, !P0 ;  /* 0x0000000419007c0c */ /* 0x008fe2000c7a1270 */
[----:B----4-:R-:W-:Y:S01]  /*433c0*/  IMAD.X R25, R12, 0x1, R28, P6 ;  /* 0x000000010c197824 */ /* 0x010fe200030e061c */
[----:B------:R-:W-:Y:S01]  /*433d0*/  PRMT R28, R9, 0x7771, RZ ;  /* 0x00007771091c7816 */ /* 0x000fe200000000ff */
[----:B------:R-:W-:Y:S02]  /*433e0*/  ULDC UR4, c[0x0][0x228] ;  /* 0x00008a0000047ab9 */ /* 0x000fe40000000800 */
[----:B------:R-:W-:Y:S01]  /*433f0*/  ISETP.LT.AND P6, PT, R17, UR4, !P0 ;  /* 0x0000000411007c0c */ /* 0x000fe2000c7c1270 */
[----:B------:R-:W-:Y:S01]  /*43400*/  @P4 STG.E.U8 desc[UR32][R24.64], R4 ;  /* 0x0000000418004986 */ /* 0x000fe2000c101120 */
[----:B------:R-:W-:-:S03]  /*43410*/  ULDC UR4, c[0x0][0x228] ;  /* 0x00008a0000047ab9 */ /* 0x000fc60000000800 */
[----:B------:R-:W2:Y:S04]  /*43420*/  LDL.LU R17, [R1+0x1b50] ;  /* 0x001b500001117983 */ /* 0x000ea80000300800 */
[----:B------:R0:W-:Y:S04]  /*43430*/  @P5 STG.E.U8 desc[UR32][R22.64], R28 ;  /* 0x0000001c16005986 */ /* 0x0001e8000c101120 */
[----:B0-----:R-:W3:Y:S04]  /*43440*/  LDL.LU R28, [R1+0x1b14] ;  /* 0x001b1400011c7983 */ /* 0x001ee80000300800 */
[----:B------:R-:W4:Y:S01]  /*43450*/  LDL R23, [R1+0xc] ;  /* 0x00000c0001177983 */ /* 0x000f220000100800 */
[----:B------:R-:W-:-:S02]  /*43460*/  IADD3 R24, P4, R16, R14, RZ ;  /* 0x0000000e10187210 */ /* 0x000fc40007f9e0ff */
[----:B------:R-:W-:-:S03]  /*43470*/  PRMT R4, R9, 0x7772, RZ ;  /* 0x0000777209047816 */ /* 0x000fc600000000ff */
[----:B------:R-:W-:Y:S01]  /*43480*/  IMAD.X R25, R12, 0x1, R13, P4 ;  /* 0x000000010c197824 */ /* 0x000fe200020e060d */
[----:B------:R-:W-:Y:S01]  /*43490*/  ISETP.LT.AND P2, PT, R19, UR4, !P0 ;  /* 0x0000000413007c0c */ /* 0x000fe2000c741270 */
[----:B------:R-:W-:Y:S01]  /*434a0*/  ULDC UR4, c[0x0][0x228] ;  /* 0x00008a0000047ab9 */ /* 0x000fe20000000800 */
[----:B------:R-:W-:Y:S02]  /*434b0*/  IADD3 R22, P4, R16, R6, RZ ;  /* 0x0000000610167210 */ /* 0x000fe40007f9e0ff */
[----:B------:R2:W-:Y:S01]  /*434c0*/  @P6 STG.E.U8 desc[UR32][R24.64], R4 ;  /* 0x0000000418006986 */ /* 0x0005e2000c101120 */
[----:B------:R-:W-:Y:S01]  /*434d0*/  ISETP.LT.AND P6, PT, R15, UR4, !P0 ;  /* 0x000000040f007c0c */ /* 0x000fe2000c7c1270 */
[----:B------:R-:W-:Y:S01]  /*434e0*/  ULDC UR4, c[0x0][0x228] ;  /* 0x00008a0000047ab9 */ /* 0x000fe20000000800 */
[----:B------:R-:W-:Y:S02]  /*434f0*/  PRMT R9, R9, 0x7773, RZ ;  /* 0x0000777309097816 */ /* 0x000fe400000000ff */
[----:B------:R-:W-:Y:S01]  /*43500*/  ISETP.LT.AND P5, PT, R10, UR4, !P0 ;  /* 0x000000040a007c0c */ /* 0x000fe2000c7a1270 */
[----:B------:R-:W-:Y:S01]  /*43510*/  ULDC UR4, c[0x0][0x228] ;  /* 0x00008a0000047ab9 */ /* 0x000fe20000000800 */
[----:B--2---:R-:W-:Y:S01]  /*43520*/  PRMT R4, R17, 0x7770, RZ ;  /* 0x0000777011047816 */ /* 0x004fe200000000ff */
[----:B----4-:R-:W-:Y:S01]  /*43530*/  IMAD.X R23, R12, 0x1, R23, P4 ;  /* 0x000000010c177824 */ /* 0x010fe200020e0617 */
[----:B------:R-:W-:-:S05]  /*43540*/  IADD3 R24, P4, R16, R21, RZ ;  /* 0x0000001510187210 */ /* 0x000fca0007f9e0ff */
[----:B------:R-:W-:Y:S01]  /*43550*/  IMAD.X R25, R12, 0x1, R2, P4 ;  /* 0x000000010c197824 */ /* 0x000fe200020e0602 */
[----:B------:R0:W-:Y:S01]  /*43560*/  @P2 STG.E.U8 desc[UR32][R22.64], R9 ;  /* 0x0000000916002986 */ /* 0x0001e2000c101120 */
[----:B------:R-:W-:Y:S01]  /*43570*/  ISETP.LT.AND P4, PT, R5, UR6, !P0 ;  /* 0x0000000605007c0c */ /* 0x000fe2000c781270 */
[----:B------:R-:W-:Y:S02]  /*43580*/  ULDC UR6, c[0x0][0x228] ;  /* 0x00008a0000067ab9 */ /* 0x000fe40000000800 */
[----:B------:R1:W-:Y:S04]  /*43590*/  @P6 STG.E.U8 desc[UR32][R24.64], R4 ;  /* 0x0000000418006986 */ /* 0x0003e8000c101120 */
[----:B------:R-:W2:Y:S01]  /*435a0*/  LDL.LU R5, [R1+0x1b4c] ;  /* 0x001b4c0001057983 */ /* 0x000ea20000300800 */
[C---:B0-----:R-:W-:Y:S01]  /*435b0*/  IADD3 R22, P2, R16.reuse, R20, RZ ;  /* 0x0000001410167210 */ /* 0x041fe20007f5e0ff */
[----:B------:R-:W-:Y:S01]  /*435c0*/  VIADD R9, R29, 0x6 ;  /* 0x000000061d097836 */ /* 0x000fe20000000000 */
[----:B-1----:R-:W-:-:S03]  /*435d0*/  IADD3 R24, P6, R16, R8, RZ ;  /* 0x0000000810187210 */ /* 0x002fc60007fde0ff */
[C---:B------:R-:W-:Y:S01]  /*435e0*/  IMAD.X R23, R12.reuse, 0x1, R0, P2 ;  /* 0x000000010c177824 */ /* 0x040fe200010e0600 */
[----:B------:R-:W-:Y:S02]  /*435f0*/  PRMT R4, R17, 0x7771, RZ ;  /* 0x0000777111047816 */ /* 0x000fe400000000ff */
[----:B------:R-:W-:Y:S01]  /*43600*/  ISETP.GE.AND P2, PT, R9, UR27, PT ;  /* 0x0000001b09007c0c */ /* 0x000fe2000bf46270 */
[----:B------:R-:W-:Y:S01]  /*43610*/  IMAD.X R25, R12, 0x1, R3, P6 ;  /* 0x000000010c197824 */ /* 0x000fe200030e0603 */
[----:B------:R-:W-:Y:S01]  /*43620*/  PRMT R9, R17, 0x7772, RZ ;  /* 0x0000777211097816 */ /* 0x000fe200000000ff */
[----:B------:R-:W-:Y:S04]  /*43630*/  @P5 STG.E.U8 desc[UR32][R22.64], R4 ;  /* 0x0000000416005986 */ /* 0x000fe8000c101120 */
[----:B------:R0:W-:Y:S04]  /*43640*/  @P4 STG.E.U8 desc[UR32][R24.64], R9 ;  /* 0x0000000918004986 */ /* 0x0001e8000c101120 */
[----:B0-----:R-:W4:Y:S01]  /*43650*/  LDL R25, [R1+0x14] ;  /* 0x0000140001197983 */ /* 0x001f220000100800 */
[C---:B------:R-:W-:Y:S01]  /*43660*/  IADD3 R22, P4, R16.reuse, R27, RZ ;  /* 0x0000001b10167210 */ /* 0x040fe20007f9e0ff */
[----:B------:R-:W-:-:S02]  /*43670*/  VIADD R4, R16, UR24 ;  /* 0x0000001810047c36 */ /* 0x000fc40008000000 */
[----:B------:R-:W2:Y:S02]  /*43680*/  LDL R16, [R1+0x1b04] ;  /* 0x001b040001107983 */ /* 0x000ea40000100800 */
[----:B------:R-:W-:Y:S02]  /*43690*/  IMAD.X R23, R12, 0x1, R26, P4 ;  /* 0x000000010c177824 */ /* 0x000fe400020e061a */
[----:B------:R-:W2:Y:S01]  /*436a0*/  LDL R12, [R1+0x1b00] ;  /* 0x001b0000010c7983 */ /* 0x000ea20000100800 */
[----:B---3--:R-:W-:Y:S01]  /*436b0*/  ISETP.LT.AND P0, PT, R28, UR4, !P0 ;  /* 0x000000041c007c0c */ /* 0x008fe2000c701270 */
[----:B------:R-:W-:Y:S01]  /*436c0*/  ULDC UR4, c[0x0][0x228] ;  /* 0x00008a0000047ab9 */ /* 0x000fe20000000800 */
[----:B----4-:R-:W-:Y:S02]  /*436d0*/  IADD3 R24, P6, R4, R25, RZ ;  /* 0x0000001904187210 */ /* 0x010fe40007fde0ff */
[----:B------:R-:W3:Y:S01]  /*436e0*/  LDL R25, [R1+0x50] ;  /* 0x0000500001197983 */ /* 0x000ee20000100800 */
[----:B------:R-:W-:Y:S01]  /*436f0*/  ISETP.LT.AND P5, PT, R7, UR4, !P1 ;  /* 0x0000000407007c0c */ /* 0x000fe2000cfa1270 */
[----:B------:R-:W-:Y:S01]  /*43700*/  ULDC UR4, c[0x0][0x228] ;  /* 0x00008a0000047ab9 */ /* 0x000fe20000000800 */
[----:B------:R-:W-:-:S02]  /*43710*/  SHF.R.S32.HI R9, RZ, 0x1f, R4 ;  /* 0x0000001fff097819 */ /* 0x000fc40000011404 */
[----:B------:R-:W-:Y:S02]  /*43720*/  PRMT R17, R17, 0x7773, RZ ;  /* 0x0000777311117816 */ /* 0x000fe400000000ff */
[----:B--2---:R-:W-:Y:S01]  /*43730*/  ISETP.LT.AND P4, PT, R12, UR6, !P1 ;  /* 0x000000060c007c0c */ /* 0x004fe2000cf81270 */
[----:B------:R-:W-:Y:S01]  /*43740*/  ULDC UR6, c[0x0][0x228] ;  /* 0x00008a0000067ab9 */ /* 0x000fe20000000800 */
[----:B------:R-:W-:Y:S01]  /*43750*/  PRMT R12, R5, 0x7770, RZ ;  /* 0x00007770050c7816 */ /* 0x000fe200000000ff */
[----:B------:R0:W-:Y:S01]  /*43760*/  @P0 STG.E.U8 desc[UR32][R22.64], R17 ;  /* 0x0000001116000986 */ /* 0x0001e2000c101120 */
[----:B------:R-:W-:Y:S01]  /*43770*/  ISETP.LT.AND P0, PT, R16, UR4, !P1 ;  /* 0x0000000410007c0c */ /* 0x000fe2000cf01270 */
[----:B------:R-:W-:Y:S01]  /*43780*/  ULDC UR4, c[0x0][0x228] ;  /* 0x00008a0000047ab9 */ /* 0x000fe20000000800 */
[----:B---3--:R-:W-:Y:S01]  /*43790*/  IMAD.X R25, R9, 0x1, R25, P6 ;  /* 0x0000000109197824 */ /* 0x008fe200030e0619 */
[----:B------:R-:W-:-:S04]  /*437a0*/  IADD3 R16, P6, R4, R18, RZ ;  /* 0x0000001204107210 */ /* 0x000fc80007fde0ff */
[----:B------:R1:W-:Y:S01]  /*437b0*/  @P5 STG.E.U8 desc[UR32][R24.64], R12 ;  /* 0x0000000c18005986 */ /* 0x0003e2000c101120 */
[----:B0-----:R-:W-:Y:S01]  /*437c0*/  IADD3 R22, P5, R4, R14, RZ ;  /* 0x0000000e04167210 */ /* 0x001fe20007fbe0ff */
[----:B------:R-:W-:-:S04]  /*437d0*/  IMAD.X R17, R9, 0x1, R11, P6 ;  /* 0x0000000109117824 */ /* 0x000fc800030e060b */
[----:B------:R-:W-:Y:S01]  /*437e0*/  IMAD.X R23, R9, 0x1, R13, P5 ;  /* 0x0000000109177824 */ /* 0x000fe200028e060d */
[C---:B-1----:R-:W-:Y:S01]  /*437f0*/  PRMT R24, R5.reuse, 0x7771, RZ ;  /* 0x0000777105187816 */ /* 0x042fe200000000ff */
[----:B------:R-:W2:Y:S04]  /*43800*/  LDL.LU R25, [R1+0x1b18] ;  /* 0x001b180001197983 */ /* 0x000ea80000300800 */
[----:B------:R-:W3:Y:S04]  /*43810*/  LDL.LU R13, [R1+0x1b48] ;  /* 0x001b4800010d7983 */ /* 0x000ee80000300800 */
[----:B------:R0:W-:Y:S04]  /*43820*/  @P4 STG.E.U8 desc[UR32][R16.64], R24 ;  /* 0x0000001810004986 */ /* 0x0001e8000c101120 */
[----:B0-----:R-:W4:Y:S01]  /*43830*/  LDL R24, [R1+0xc] ;  /* 0x00000c0001187983 */ /* 0x001f220000100800 */
[----:B------:R-:W-:-:S02]  /*43840*/  PRMT R12, R5, 0x7772, RZ ;  /* 0x00007772050c7816 */ /* 0x000fc400000000ff */
[----:B------:R-:W-:Y:S01]  /*43850*/  ISETP.LT.AND P6, PT, R19, UR4, !P1 ;  /* 0x0000000413007c0c */ /* 0x000fe2000cfc1270 */
[----:B------:R-:W-:Y:S02]  /*43860*/  ULDC UR4, c[0x0][0x228] ;  /* 0x00008a0000047ab9 */ /* 0x000fe40000000800 */
[----:B------:R0:W-:Y:S01]  /*43870*/  @P0 STG.E.U8 desc[UR32][R22.64], R12 ;  /* 0x0000000c16000986 */ /* 0x0001e2000c101120 */
[----:B------:R-:W-:Y:S01]  /*43880*/  ISETP.LT.AND P0, PT, R15, UR4, !P1 ;  /* 0x000000040f007c0c */ /* 0x000fe2000cf01270 */
[----:B------:R-:W-:Y:S01]  /*43890*/  ULDC UR4, c[0x0][0x228] ;  /* 0x00008a0000047ab9 */ /* 0x000fe20000000800 */
[C---:B------:R-:W-:Y:S02]  /*438a0*/  IADD3 R16, P4, R4.reuse, R6, RZ ;  /* 0x0000000604107210 */ /* 0x040fe40007f9e0ff */
[----:B0-----:R-:W-:Y:S02]  /*438b0*/  IADD3 R22, P5, R4, R21, RZ ;  /* 0x0000001504167210 */ /* 0x001fe40007fbe0ff */
[----:B------:R-:W-:-:S03]  /*438c0*/  PRMT R12, R5, 0x7773, RZ ;  /* 0x00007773050c7816 */ /* 0x000fc600000000ff */
[----:B------:R-:W-:Y:S01]  /*438d0*/  IMAD.X R23, R9, 0x1, R2, P5 ;  /* 0x0000000109177824 */ /* 0x000fe200028e0602 */
[----:B--2---:R-:W-:Y:S01]  /*438e0*/  ISETP.LT.AND P5, PT, R25, UR6, !P1 ;  /* 0x0000000619007c0c */ /* 0x004fe2000cfa1270 */
[----:B------:R-:W-:Y:S01]  /*438f0*/  ULDC UR6, c[0x0][0x228] ;  /* 0x00008a0000067ab9 */ /* 0x000fe20000000800 */
[----:B---3--:R-:W-:Y:S01]  /*43900*/  PRMT R5, R13, 0x7770, RZ ;  /* 0x000077700d057816 */ /* 0x008fe200000000ff */
[----:B----4-:R-:W-:Y:S01]  /*43910*/  IMAD.X R17, R9, 0x1, R24, P4 ;  /* 0x0000000109117824 */ /* 0x010fe200020e0618 */
[----:B------:R-:W-:Y:S01]  /*43920*/  ISETP.LT.AND P4, PT, R10, UR4, !P1 ;  /* 0x000000040a007c0c */ /* 0x000fe2000cf81270 */
[----:B------:R-:W-:Y:S01]  /*43930*/  ULDC UR4, c[0x0][0x228] ;  /* 0x00008a0000047ab9 */ /* 0x000fe20000000800 */
[----:B------:R-:W-:Y:S01]  /*43940*/  PRMT R24, R13, 0x7772, RZ ;  /* 0x000077720d187816 */ /* 0x000fe200000000ff */
[----:B------:R-:W2:Y:S04]  /*43950*/  LDL.LU R10, [R1+0x1b44] ;  /* 0x001b4400010a7983 */ /* 0x000ea80000300800 */
[----:B------:R0:W-:Y:S04]  /*43960*/  @P6 STG.E.U8 desc[UR32][R16.64], R12 ;  /* 0x0000000c10006986 */ /* 0x0001e8000c101120 */
[----:B------:R1:W-:Y:S01]  /*43970*/  @P0 STG.E.U8 desc[UR32][R22.64], R5 ;  /* 0x0000000516000986 */ /* 0x0003e2000c101120 */
[----:B0-----:R-:W-:-:S02]  /*43980*/  IADD3 R16, P6, R4, R20, RZ ;  /* 0x0000001404107210 */ /* 0x001fc40007fde0ff */
[----:B-1----:R-:W-:-:S03]  /*43990*/  IADD3 R22, P0, R4, R8, RZ ;  /* 0x0000000804167210 */ /* 0x002fc60007f1e0ff */
[----:B------:R-:W-:Y:S01]  /*439a0*/  IMAD.X R17, R9, 0x1, R0, P6 ;  /* 0x0000000109117824 */ /* 0x000fe200030e0600 */
[----:B------:R-:W-:Y:S01]  /*439b0*/  PRMT R12, R13, 0x7771, RZ ;  /* 0x000077710d0c7816 */ /* 0x000fe200000000ff */
[----:B------:R-:W-:Y:S01]  /*439c0*/  IMAD.X R23, R9, 0x1, R3, P0 ;  /* 0x0000000109177824 */ /* 0x000fe200000e0603 */
[----:B------:R-:W-:-:S03]  /*439d0*/  ISETP.LT.AND P1, PT, R28, UR4, !P1 ;  /* 0x000000041c007c0c */ /* 0x000fc6000cf21270 */
[----:B------:R0:W-:Y:S01]  /*439e0*/  @P4 STG.E.U8 desc[UR32][R16.64], R12 ;  /* 0x0000000c10004986 */ /* 0x0001e2000c101120 */
[----:B------:R-:W-:Y:S01]  /*439f0*/  VIADD R5, R29, 0x7 ;  /* 0x000000071d057836 */ /* 0x000fe20000000000 */
[----:B------:R-:W-:Y:S02]  /*43a00*/  ULDC UR4, c[0x0][0x228] ;  /* 0x00008a0000047ab9 */ /* 0x000fe40000000800 */
[----:B------:R1:W-:Y:S02]  /*43a10*/  @P5 STG.E.U8 desc[UR32][R22.64], R24 ;  /* 0x0000001816005986 */ /* 0x0003e4000c101120 */
[----:B------:R-:W-:Y:S01]  /*43a20*/  ISETP.GE.AND P0, PT, R5, UR7, PT ;  /* 0x0000000705007c0c */ /* 0x000fe2000bf06270 */
[C---:B0-----:R-:W-:Y:S01]  /*43a30*/  VIADD R16, R4.reuse, UR24 ;  /* 0x0000001804107c36 */ /* 0x041fe20008000000 */
[----:B------:R-:W-:Y:S01]  /*43a40*/  IADD3 R4, P5, R4, R27, RZ ;  /* 0x0000001b04047210 */ /* 0x000fe20007fbe0ff */
[----:B------:R-:W3:Y:S01]  /*43a50*/  LDL R12, [R1+0x14] ;  /* 0x00001400010c7983 */ /* 0x000ee20000100800 */
[----:B-1----:R-:W-:-:S03]  /*43a60*/  PRMT R22, R13, 0x7773, RZ ;  /* 0x000077730d167816 */ /* 0x002fc600000000ff */
[----:B------:R-:W4:Y:S01]  /*43a70*/  LDL.LU R24, [R1] ;  /* 0x0000000001187983 */ /* 0x000f220000300800 */
[----:B------:R-:W-:-:S03]  /*43a80*/  IMAD.X R5, R9, 0x1, R26, P5 ;  /* 0x0000000109057824 */ /* 0x000fc600028e061a */
[----:B------:R-:W4:Y:S04]  /*43a90*/  LDL.LU R23, [R1+0xc] ;  /* 0x00000c0001177983 */ /* 0x000f280000300800 */
[----:B------:R-:W4:Y:S04]  /*43aa0*/  LDL R13, [R1+0x1b00] ;  /* 0x001b0000010d7983 */ /* 0x000f280000100800 */
[----:B------:R-:W4:Y:S04]  /*43ab0*/  LDL R9, [R1+0x50] ;  /* 0x0000500001097983 */ /* 0x000f280000100800 */
[----:B------:R0:W-:Y:S04]  /*43ac0*/  @P1 STG.E.U8 desc[UR32][R4.64], R22 ;  /* 0x0000001604001986 */ /* 0x0001e8000c101120 */
[----:B0-----:R-:W4:Y:S01]  /*43ad0*/  LDL R5, [R1+0x1b04] ;  /* 0x001b040001057983 */ /* 0x001f220000100800 */
[----:B------:R-:W-:Y:S01]  /*43ae0*/  ISETP.LT.AND P6, PT, R7, UR6, !P3 ;  /* 0x0000000607007c0c */ /* 0x000fe2000dfc1270 */
[----:B------:R-:W-:Y:S01]  /*43af0*/  ULDC UR6, c[0x0][0x228] ;  /* 0x00008a0000067ab9 */ /* 0x000fe20000000800 */
[----:B------:R-:W-:-:S02]  /*43b00*/  SHF.R.S32.HI R17, RZ, 0x1f, R16 ;  /* 0x0000001fff117819 */ /* 0x000fc40000011410 */
[----:B------:R-:W-:Y:S02]  /*43b10*/  IADD3 R4, P1, R16, R18, RZ ;  /* 0x0000001210047210 */ /* 0x000fe40007f3e0ff */
[----:B------:R-:W4:Y:S01]  /*43b20*/  LDL.LU R18, [R1+0x1b40] ;  /* 0x001b400001127983 */ /* 0x000f220000300800 */
[----:B--2---:R-:W-:Y:S02]  /*43b30*/  PRMT R22, R10, 0x7771, RZ ;  /* 0x000077710a167816 */ /* 0x004fe400000000ff */
[----:B---3--:R-:W-:Y:S02]  /*43b40*/  IADD3 R12, P4, R16, R12, RZ ;  /* 0x0000000c100c7210 */ /* 0x008fe40007f9e0ff */
[----:B----4-:R-:W-:Y:S01]  /*43b50*/  ISETP.LT.AND P5, PT, R13, UR4, !P3 ;  /* 0x000000040d007c0c */ /* 0x010fe2000dfa1270 */
[----:B------:R-:W-:Y:S02]  /*43b60*/  ULDC UR4, c[0x0][0x228] ;  /* 0x00008a0000047ab9 */ /* 0x000fe40000000800 */
[----:B------:R-:W-:Y:S01]  /*43b70*/  IMAD.X R13, R17, 0x1, R9, P4 ;  /* 0x00000001110d7824 */ /* 0x000fe200020e0609 */
[----:B------:R-:W-:-:S05]  /*43b80*/  PRMT R9, R10, 0x7770, RZ ;  /* 0x000077700a097816 */ /* 0x000fca00000000ff */
[----:B------:R0:W-:Y:S01]  /*43b90*/  @P6 STG.E.U8 desc[UR32][R12.64], R9 ;  /* 0x000000090c006986 */ /* 0x0001e2000c101120 */
[----:B------:R-:W-:Y:S01]  /*43ba0*/  ISETP.LT.AND P4, PT, R5, UR6, !P3 ;  /* 0x0000000605007c0c */ /* 0x000fe2000df81270 */
[----:B------:R-:W-:Y:S01]  /*43bb0*/  IMAD.X R5, R17, 0x1, R11, P1 ;  /* 0x0000000111057824 */ /* 0x000fe200008e060b */
[----:B0-----:R-:W-:Y:S01]  /*43bc0*/  IADD3 R12, P6, R16, R14, RZ ;  /* 0x0000000e100c7210 */ /* 0x001fe20007fde0ff */
[----:B------:R-:W-:-:S03]  /*43bd0*/  ULDC UR6, c[0x0][0x228] ;  /* 0x00008a0000067ab9 */ /* 0x000fc60000000800 */
[----:B------:R0:W-:Y:S04]  /*43be0*/  @P5 STG.E.U8 desc[UR32][R4.64], R22 ;  /* 0x0000001604005986 */ /* 0x0001e8000c101120 */
[----:B0-----:R-:W2:Y:S01]  /*43bf0*/  LDL.LU R22, [R1+0x1b10] ;  /* 0x001b100001167983 */ /* 0x001ea20000300800 */
[----:B------:R-:W-:Y:S01]  /*43c00*/  ISETP.LT.AND P1, PT, R19, UR4, !P3 ;  /* 0x0000000413007c0c */ /* 0x000fe2000df21270 */
[----:B------:R-:W-:Y:S01]  /*43c10*/  IMAD.X R13, R17, 0x1, R24, P6 ;  /* 0x00000001110d7824 */ /* 0x000fe200030e0618 */
[----:B------:R-:W-:Y:S01]  /*43c20*/  PRMT R9, R10, 0x7772, RZ ;  /* 0x000077720a097816 */ /* 0x000fe200000000ff */
[----:B------:R-:W-:Y:S01]  /*43c30*/  ULDC UR4, c[0x0][0x228] ;  /* 0x00008a0000047ab9 */ /* 0x000fe20000000800 */
[----:B------:R-:W-:Y:S02]  /*43c40*/  IADD3 R4, P5, R16, R6, RZ ;  /* 0x0000000610047210 */ /* 0x000fe40007fbe0ff */
[----:B------:R-:W-:Y:S01]  /*43c50*/  ISETP.LT.AND P6, PT, R15, UR4, !P3 ;  /* 0x000000040f007c0c */ /* 0x000fe2000dfc1270 */
[----:B------:R0:W-:Y:S01]  /*43c60*/  @P4 STG.E.U8 desc[UR32][R12.64], R9 ;  /* 0x000000090c004986 */ /* 0x0001e2000c101120 */
[----:B------:R-:W-:Y:S01]  /*43c70*/  PRMT R10, R10, 0x7773, RZ ;  /* 0x000077730a0a7816 */ /* 0x000fe200000000ff */
[----:B------:R-:W-:Y:S01]  /*43c80*/  IMAD.X R5, R17, 0x1, R23, P5 ;  /* 0x0000000111057824 */ /* 0x000fe200028e0617 */
[----:B------:R-:W-:Y:S01]  /*43c90*/  ULDC UR4, c[0x0][0x228] ;  /* 0x00008a0000047ab9 */ /* 0x000fe20000000800 */
[----:B------:R-:W3:Y:S01]  /*43ca0*/  LDL.LU R6, [R1+0x1b3c] ;  /* 0x001b3c0001067983 */ /* 0x000ee20000300800 */
[----:B0-----:R-:W-:-:S02]  /*43cb0*/  IADD3 R12, P4, R16, R21, RZ ;  /* 0x00000015100c7210 */ /* 0x001fc40007f9e0ff */
[----:B------:R-:W-:-:S03]  /*43cc0*/  PRMT R9, R18, 0x7770, RZ ;  /* 0x0000777012097816 */ /* 0x000fc600000000ff */
[----:B------:R-:W-:Y:S01]  /*43cd0*/  IMAD.X R13, R17, 0x1, R2, P4 ;  /* 0x00000001110d7824 */ /* 0x000fe200020e0602 */
[----:B------:R0:W-:Y:S01]  /*43ce0*/  @P1 STG.E.U8 desc[UR32][R4.64], R10 ;  /* 0x0000000a04001986 */ /* 0x0001e2000c101120 */
[----:B------:R-:W-:Y:S01]  /*43cf0*/  ISETP.LT.AND P4, PT, R25, UR6, !P3 ;  /* 0x0000000619007c0c */ /* 0x000fe2000df81270 */
[----:B------:R-:W-:Y:S02]  /*43d00*/  ULDC UR6, c[0x0][0x228] ;  /* 0x00008a0000067ab9 */ /* 0x000fe40000000800 */
[----:B------:R1:W-:Y:S01]  /*43d10*/  @P6 STG.E.U8 desc[UR32][R12.64], R9 ;  /* 0x000000090c006986 */ /* 0x0003e2000c101120 */
        /* <DEDUP_REMOVED lines=8> */
[----:B------:R-:W-:Y:S01]  /*43da0*/  ULDC UR5, c[0x0][0x228] ;  /* 0x00008a0000057ab9 */ /* 0x000fe20000000800 */
[----:B--2---:R-:W-:Y:S01]  /*43db0*/  ISETP.LT.AND P5, PT, R22, UR4, !P3 ;  /* 0x0000000416007c0c */ /* 0x004fe2000dfa1270 */
[----:B------:R-:W-:-:S12]  /*43dc0*/  ULDC UR4, c[0x0][0x228] ;  /* 0x00008a0000047ab9 */ /* 0x000fd80000000800 */
[----:B------:R0:W-:Y:S04]  /*43dd0*/  @P5 STG.E.U8 desc[UR32][R4.64], R9 ;  /* 0x0000000904005986 */ /* 0x0001e8000c101120 */
[----:B------:R1:W-:Y:S04]  /*43de0*/  @P4 STG.E.U8 desc[UR32][R12.64], R10 ;  /* 0x0000000a0c004986 */ /* 0x0003e8000c101120 */
[----:B0-----:R-:W2:Y:S04]  /*43df0*/  LDL R9, [R1+0x50] ;  /* 0x0000500001097983 */ /* 0x001ea80000100800 */
[----:B-1----:R-:W4:Y:S01]  /*43e00*/  LDL R10, [R1+0x14] ;  /* 0x00001400010a7983 */ /* 0x002f220000100800 */
[----:B------:R-:W-:-:S05]  /*43e10*/  IADD3 R12, P5, R16, R27, RZ ;  /* 0x0000001b100c7210 */ /* 0x000fca0007fbe0ff */
[----:B------:R-:W-:Y:S02]  /*43e20*/  IMAD.X R13, R17, 0x1, R26, P5 ;  /* 0x00000001110d7824 */ /* 0x000fe400028e061a */
[----:B------:R-:W3:Y:S01]  /*43e30*/  LDL R17, [R1+0x1b00] ;  /* 0x001b000001117983 */ /* 0x000ee20000100800 */
[----:B------:R-:W-:Y:S01]  /*43e40*/  ISETP.LT.AND P3, PT, R28, UR4, !P3 ;  /* 0x000000041c007c0c */ /* 0x000fe2000df61270 */
[----:B------:R-:W-:Y:S01]  /*43e50*/  VIADD R4, R16, UR24 ;  /* 0x0000001810047c36 */ /* 0x000fe20008000000 */
[----:B------:R-:W-:Y:S02]  /*43e60*/  ULDC UR4, c[0x0][0x228] ;  /* 0x00008a0000047ab9 */ /* 0x000fe40000000800 */
[----:B------:R-:W-:Y:S01]  /*43e70*/  ISETP.LT.AND P4, PT, R7, UR4, !P1 ;  /* 0x0000000407007c0c */ /* 0x000fe2000cf81270 */
[----:B------:R-:W-:Y:S01]  /*43e80*/  ULDC UR4, c[0x0][0x228] ;  /* 0x00008a0000047ab9 */ /* 0x000fe20000000800 */
[----:B------:R-:W-:Y:S02]  /*43e90*/  SHF.R.S32.HI R5, RZ, 0x1f, R4 ;  /* 0x0000001fff057819 */ /* 0x000fe40000011404 */
[----:B----4-:R-:W-:-:S02]  /*43ea0*/  IADD3 R16, P6, R4, R10, RZ ;  /* 0x0000000a04107210 */ /* 0x010fc40007fde0ff */
[----:B------:R-:W-:Y:S02]  /*43eb0*/  PRMT R10, R18, 0x7773, RZ ;  /* 0x00007773120a7816 */ /* 0x000fe400000000ff */
[----:B------:R-:W4:Y:S04]  /*43ec0*/  LDL.LU R18, [R1+0x10] ;  /* 0x0000100001127983 */ /* 0x000f280000300800 */
[----:B------:R0:W-:Y:S04]  /*43ed0*/  @P3 STG.E.U8 desc[UR32][R12.64], R10 ;  /* 0x0000000a0c003986 */ /* 0x0001e8000c101120 */
[----:B0-----:R-:W4:Y:S04]  /*43ee0*/  LDL R12, [R1+0x1b04] ;  /* 0x001b0400010c7983 */ /* 0x001f280000100800 */
[----:B------:R-:W4:Y:S01]  /*43ef0*/  LDL R13, [R1+0x18] ;  /* 0x00001800010d7983 */ /* 0x000f220000100800 */
[----:B---3--:R-:W-:Y:S01]  /*43f00*/  ISETP.LT.AND P5, PT, R17, UR5, !P1 ;  /* 0x0000000511007c0c */ /* 0x008fe2000cfa1270 */
[----:B--2---:R-:W-:Y:S01]  /*43f10*/  IMAD.X R17, R5, 0x1, R9, P6 ;  /* 0x0000000105117824 */ /* 0x004fe200030e0609 */
[----:B------:R-:W-:Y:S01]  /*43f20*/  PRMT R9, R6, 0x7770, RZ ;  /* 0x0000777006097816 */ /* 0x000fe200000000ff */
[----:B------:R-:W-:-:S04]  /*43f30*/  ULDC UR5, c[0x0][0x228] ;  /* 0x00008a0000057ab9 */ /* 0x000fc80000000800 */
[----:B------:R0:W-:Y:S02]  /*43f40*/  @P4 STG.E.U8 desc[UR32][R16.64], R9 ;  /* 0x0000000910004986 */ /* 0x0001e4000c101120 */
[----:B0-----:R-:W-:Y:S02]  /*43f50*/  IADD3 R16, P4, R4, R14, RZ ;  /* 0x0000000e04107210 */ /* 0x001fe40007f9e0ff */
[----:B------:R-:W2:Y:S01]  /*43f60*/  LDL.LU R14, [R1+0x1b38] ;  /* 0x001b3800010e7983 */ /* 0x000ea20000300800 */
[C---:B------:R-:W-:Y:S02]  /*43f70*/  PRMT R9, R6.reuse, 0x7771, RZ ;  /* 0x0000777106097816 */ /* 0x040fe400000000ff */
[----:B------:R-:W-:Y:S01]  /*43f80*/  IMAD.X R17, R5, 0x1, R24, P4 ;  /* 0x0000000105117824 */ /* 0x000fe200020e0618 */
[----:B------:R-:W-:Y:S02]  /*43f90*/  PRMT R10, R6, 0x7772, RZ ;  /* 0x00007772060a7816 */ /* 0x000fe400000000ff */
[----:B----4-:R-:W-:Y:S01]  /*43fa0*/  ISETP.LT.AND P3, PT, R12, UR4, !P1 ;  /* 0x000000040c007c0c */ /* 0x010fe2000cf61270 */
[----:B------:R-:W-:Y:S01]  /*43fb0*/  ULDC UR4, c[0x0][0x228] ;  /* 0x00008a0000047ab9 */ /* 0x000fe20000000800 */
[----:B------:R-:W-:-:S05]  /*43fc0*/  IADD3 R12, P6, R4, R13, RZ ;  /* 0x0000000d040c7210 */ /* 0x000fca0007fde0ff */
[----:B------:R-:W-:Y:S01]  /*43fd0*/  IMAD.X R13, R5, 0x1, R11, P6 ;  /* 0x00000001050d7824 */ /* 0x000fe200030e060b */
[----:B------:R-:W-:Y:S01]  /*43fe0*/  ISETP.LT.AND P4, PT, R19, UR4, !P1 ;  /* 0x0000000413007c0c */ /* 0x000fe2000cf81270 */
[----:B------:R-:W-:Y:S01]  /*43ff0*/  ULDC UR4, c[0x0][0x228] ;  /* 0x00008a0000047ab9 */ /* 0x000fe20000000800 */
[----:B------:R-:W3:Y:S04]  /*44000*/  LDL.LU R11, [R1+0x1b34] ;  /* 0x001b3400010b7983 */ /* 0x000ee80000300800 */
[----:B------:R0:W-:Y:S04]  /*44010*/  @P5 STG.E.U8 desc[UR32][R12.64], R9 ;  /* 0x000000090c005986 */ /* 0x0001e8000c101120 */
[----:B------:R1:W-:Y:S01]  /*44020*/  @P3 STG.E.U8 desc[UR32][R16.64], R10 ;  /* 0x0000000a10003986 */ /* 0x0003e2000c101120 */
[----:B------:R-:W-:Y:S01]  /*44030*/  ISETP.LT.AND P3, PT, R15, UR4, !P1 ;  /* 0x000000040f007c0c */ /* 0x000fe2000cf61270 */
[----:B------:R-:W-:Y:S01]  /*44040*/  ULDC UR4, c[0x0][0x228] ;  /* 0x00008a0000047ab9 */ /* 0x000fe20000000800 */
[----:B0-----:R-:W-:-:S02]  /*44050*/  IADD3 R12, P6, R4, R21, RZ ;  /* 0x00000015040c7210 */ /* 0x001fc40007fde0ff */
[----:B-1----:R-:W-:Y:S02]  /*44060*/  IADD3 R16, P5, R4, R18, RZ ;  /* 0x0000001204107210 */ /* 0x002fe40007fbe0ff */
[----:B------:R-:W-:Y:S01]  /*44070*/  PRMT R9, R6, 0x7773, RZ ;  /* 0x0000777306097816 */ /* 0x000fe200000000ff */
[----:B------:R-:W4:Y:S02]  /*44080*/  LDL R10, [R1+0x50] ;  /* 0x00005000010a7983 */ /* 0x000f240000100800 */
[C---:B------:R-:W-:Y:S01]  /*44090*/  IMAD.X R17, R5.reuse, 0x1, R23, P5 ;  /* 0x0000000105117824 */ /* 0x040fe200028e0617 */
[----:B--2---:R-:W-:Y:S01]  /*440a0*/  PRMT R6, R14, 0x7770, RZ ;  /* 0x000077700e067816 */ /* 0x004fe200000000ff */
[----:B------:R-:W-:Y:S01]  /*440b0*/  IMAD.X R13, R5, 0x1, R2, P6 ;  /* 0x00000001050d7824 */ /* 0x000fe200030e0602 */
[----:B------:R-:W-:Y:S01]  /*440c0*/  ISETP.LT.AND P5, PT, R22, UR4, !P1 ;  /* 0x0000000416007c0c */ /* 0x000fe2000cfa1270 */
[----:B------:R-:W-:Y:S01]  /*440d0*/  ULDC UR4, c[0x0][0x228] ;  /* 0x00008a0000047ab9 */ /* 0x000fe20000000800 */
[----:B------:R0:W-:Y:S01]  /*440e0*/  @P4 STG.E.U8 desc[UR32][R16.64], R9 ;  /* 0x0000000910004986 */ /* 0x0001e2000c101120 */
[----:B------:R-:W-:Y:S01]  /*440f0*/  ISETP.LT.AND P4, PT, R25, UR5, !P1 ;  /* 0x0000000519007c0c */ /* 0x000fe2000cf81270 */
[----:B------:R-:W-:-:S02]  /*44100*/  ULDC UR5, c[0x0][0x228] ;  /* 0x00008a0000057ab9 */ /* 0x000fc40000000800 */
[----:B------:R1:W-:Y:S01]  /*44110*/  @P3 STG.E.U8 desc[UR32][R12.64], R6 ;  /* 0x000000060c003986 */ /* 0x0003e2000c101120 */
[C---:B0-----:R-:W-:Y:S02]  /*44120*/  IADD3 R16, P6, R4.reuse, R20, RZ ;  /* 0x0000001404107210 */ /* 0x041fe40007fde0ff */
[----:B-1----:R-:W-:-:S03]  /*44130*/  IADD3 R12, P3, R4, R8, RZ ;  /* 0x00000008040c7210 */ /* 0x002fc60007f7e0ff */
[C---:B------:R-:W-:Y:S01]  /*44140*/  IMAD.X R17, R5.reuse, 0x1, R0, P6 ;  /* 0x0000000105117824 */ /* 0x040fe200030e0600 */
[C---:B------:R-:W-:Y:S02]  /*44150*/  PRMT R6, R14.reuse, 0x7771, RZ ;  /* 0x000077710e067816 */ /* 0x040fe400000000ff */
[----:B------:R-:W-:Y:S01]  /*44160*/  PRMT R9, R14, 0x7772, RZ ;  /* 0x000077720e097816 */ /* 0x000fe200000000ff */
[----:B------:R-:W-:Y:S02]  /*44170*/  IMAD.X R13, R5, 0x1, R3, P3 ;  /* 0x00000001050d7824 */ /* 0x000fe400018e0603 */
[----:B------:R0:W-:Y:S04]  /*44180*/  @P5 STG.E.U8 desc[UR32][R16.64], R6 ;  /* 0x0000000610005986 */ /* 0x0001e8000c101120 */
[----:B------:R1:W-:Y:S01]  /*44190*/  @P4 STG.E.U8 desc[UR32][R12.64], R9 ;  /* 0x000000090c004986 */ /* 0x0003e2000c101120 */
[----:B0-----:R-:W-:Y:S01]  /*441a0*/  VIADD R6, R4, UR24 ;  /* 0x0000001804067c36 */ /* 0x001fe20008000000 */
[----:B------:R-:W-:-:S02]  /*441b0*/  ISETP.LT.AND P1, PT, R28, UR4, !P1 ;  /* 0x000000041c007c0c */ /* 0x000fc4000cf21270 */
[----:B------:R-:W2:Y:S01]  /*441c0*/  LDL R16, [R1+0x18] ;  /* 0x0000180001107983 */ /* 0x000ea20000100800 */
[----:B------:R-:W-:Y:S01]  /*441d0*/  ULDC UR4, c[0x0][0x228] ;  /* 0x00008a0000047ab9 */ /* 0x000fe20000000800 */
[----:B-1----:R-:W-:Y:S02]  /*441e0*/  IADD3 R12, P3, R4, R27, RZ ;  /* 0x0000001b040c7210 */ /* 0x002fe40007f7e0ff */
[----:B------:R-:W3:Y:S04]  /*441f0*/  LDL R9, [R1+0x1b00] ;  /* 0x001b000001097983 */ /* 0x000ee80000100800 */
[----:B------:R-:W4:Y:S01]  /*44200*/  LDL R4, [R1+0x14] ;  /* 0x0000140001047983 */ /* 0x000f220000100800 */
[----:B------:R-:W-:Y:S01]  /*44210*/  IMAD.X R13, R5, 0x1, R26, P3 ;  /* 0x00000001050d7824 */ /* 0x000fe200018e061a */
[----:B------:R-:W-:-:S02]  /*44220*/  PRMT R5, R14, 0x7773, RZ ;  /* 0x000077730e057816 */ /* 0x000fc400000000ff */
[----:B------:R-:W2:Y:S04]  /*44230*/  LDL R14, [R1+0x1b04] ;  /* 0x001b0400010e7983 */ /* 0x000ea80000100800 */
[----:B------:R-:W2:Y:S01]  /*44240*/  LDL R17, [R1+0x4] ;  /* 0x0000040001117983 */ /* 0x000ea20000100800 */
[----:B------:R-:W-:Y:S01]  /*44250*/  ISETP.LT.AND P4, PT, R7, UR4, !P2 ;  /* 0x0000000407007c0c */ /* 0x000fe2000d781270 */
[----:B------:R-:W-:Y:S02]  /*44260*/  ULDC UR4, c[0x0][0x228] ;  /* 0x00008a0000047ab9 */ /* 0x000fe40000000800 */
[----:B------:R0:W-:Y:S04]  /*44270*/  @P1 STG.E.U8 desc[UR32][R12.64], R5 ;  /* 0x000000050c001986 */ /* 0x0001e8000c101120 */
[----:B0-----:R-:W2:Y:S01]  /*44280*/  LDL R13, [R1+0x1c] ;  /* 0x00001c00010d7983 */ /* 0x001ea20000100800 */
[----:B---3--:R-:W-:Y:S01]  /*44290*/  ISETP.LT.AND P3, PT, R9, UR5, !P2 ;  /* 0x0000000509007c0c */ /* 0x008fe2000d761270 */
[----:B------:R-:W-:Y:S01]  /*442a0*/  ULDC UR5, c[0x0][0x228] ;  /* 0x00008a0000057ab9 */ /* 0x000fe20000000800 */
[----:B------:R-:W-:-:S02]  /*442b0*/  SHF.R.S32.HI R9, RZ, 0x1f, R6 ;  /* 0x0000001fff097819 */ /* 0x000fc40000011406 */
[----:B----4-:R-:W-:Y:S02]  /*442c0*/  IADD3 R4, P5, R6, R4, RZ ;  /* 0x0000000406047210 */ /* 0x010fe40007fbe0ff */
[----:B--2---:R-:W-:-:S03]  /*442d0*/  ISETP.LT.AND P1, PT, R14, UR6, !P2 ;  /* 0x000000060e007c0c */ /* 0x004fc6000d721270 */
[----:B------:R-:W-:Y:S01]  /*442e0*/  IMAD.X R5, R9, 0x1, R10, P5 ;  /* 0x0000000109057824 */ /* 0x000fe200028e060a */
[----:B------:R-:W-:Y:S01]  /*442f0*/  PRMT R14, R11, 0x7770, RZ ;  /* 0x000077700b0e7816 */ /* 0x000fe200000000ff */
[----:B------:R-:W-:-:S04]  /*44300*/  ULDC UR6, c[0x0][0x228] ;  /* 0x00008a0000067ab9 */ /* 0x000fc80000000800 */
[----:B------:R0:W-:Y:S01]  /*44310*/  @P4 STG.E.U8 desc[UR32][R4.64], R14 ;  /* 0x0000000e04004986 */ /* 0x0001e2000c101120 */
[----:B------:R-:W-:Y:S01]  /*44320*/  ISETP.LT.AND P4, PT, R19, UR4, !P2 ;  /* 0x0000000413007c0c */ /* 0x000fe2000d781270 */
[----:B------:R-:W-:Y:S02]  /*44330*/  ULDC UR4, c[0x0][0x228] ;  /* 0x00008a0000047ab9 */ /* 0x000fe40000000800 */
[----:B------:R-:W2:Y:S01]  /*44340*/  LDL.LU R19, [R1+0x1b30] ;  /* 0x001b300001137983 */ /* 0x000ea20000300800 */
[C---:B------:R-:W-:Y:S02]  /*44350*/  IADD3 R12, P6, R6.reuse, R16, RZ ;  /* 0x00000010060c7210 */ /* 0x040fe40007fde0ff */
[----:B------:R-:W-:Y:S02]  /*44360*/  IADD3 R16, P5, R6, R17, RZ ;  /* 0x0000001106107210 */ /* 0x000fe40007fbe0ff */
[----:B------:R-:W-:-:S03]  /*44370*/  PRMT R10, R11, 0x7771, RZ ;  /* 0x000077710b0a7816 */ /* 0x000fc600000000ff */
[----:B------:R-:W-:Y:S01]  /*44380*/  IMAD.X R17, R9, 0x1, R24, P5 ;  /* 0x0000000109117824 */ /* 0x000fe200028e0618 */
[----:B0-----:R-:W-:Y:S01]  /*44390*/  PRMT R4, R11, 0x7772, RZ ;  /* 0x000077720b047816 */ /* 0x001fe200000000ff */
[----:B------:R-:W-:-:S05]  /*443a0*/  IMAD.X R13, R9, 0x1, R13, P6 ;  /* 0x00000001090d7824 */ /* 0x000fca00030e060d */
[----:B------:R0:W-:Y:S04]  /*443b0*/  @P3 STG.E.U8 desc[UR32][R12.64], R10 ;  /* 0x0000000a0c003986 */ /* 0x0001e8000c101120 */
[----:B------:R1:W-:Y:S01]  /*443c0*/  @P1 STG.E.U8 desc[UR32][R16.64], R4 ;  /* 0x0000000410001986 */ /* 0x0003e2000c101120 */
[----:B------:R-:W-:Y:S01]  /*443d0*/  ISETP.LT.AND P1, PT, R15, UR5, !P2 ;  /* 0x000000050f007c0c */ /* 0x000fe2000d721270 */
[----:B------:R-:W-:Y:S01]  /*443e0*/  VIADD R14, R29, 0x8 ;  /* 0x000000081d0e7836 */ /* 0x000fe20000000000 */
[----:B------:R-:W-:Y:S01]  /*443f0*/  ISETP.LT.AND P5, PT, R22, UR6, !P2 ;  /* 0x0000000616007c0c */ /* 0x000fe2000d7a1270 */
[----:B------:R-:W-:Y:S01]  /*44400*/  ULDC UR5, c[0x0][0x228] ;  /* 0x00008a0000057ab9 */ /* 0x000fe20000000800 */
[----:B------:R-:W-:Y:S01]  /*44410*/  ULDC UR6, c[0x0][0x228] ;  /* 0x00008a0000067ab9 */ /* 0x000fe20000000800 */
[----:B0-----:R-:W-:-:S02]  /*44420*/  IADD3 R12, P3, R6, R21, RZ ;  /* 0x00000015060c7210 */ /* 0x001fc40007f7e0ff */
[----:B-1----:R-:W-:-:S03]  /*44430*/  IADD3 R4, P6, R6, R18, RZ ;  /* 0x0000001206047210 */ /* 0x002fc60007fde0ff */
[C---:B------:R-:W-:Y:S01]  /*44440*/  IMAD.X R13, R9.reuse, 0x1, R2, P3 ;  /* 0x00000001090d7824 */ /* 0x040fe200018e0602 */
[----:B------:R-:W-:Y:S01]  /*44450*/  ISETP.GE.AND P3, PT, R14, UR11, PT ;  /* 0x0000000b0e007c0c */ /* 0x000fe2000bf66270 */
[----:B------:R-:W-:Y:S01]  /*44460*/  IMAD.X R5, R9, 0x1, R23, P6 ;  /* 0x0000000109057824 */ /* 0x000fe200030e0617 */
[----:B------:R-:W-:Y:S02]  /*44470*/  IADD3 R10, P6, R6, R20, RZ ;  /* 0x00000014060a7210 */ /* 0x000fe40007fde0ff */
[----:B------:R-:W-:-:S03]  /*44480*/  PRMT R14, R11, 0x7773, RZ ;  /* 0x000077730b0e7816 */ /* 0x000fc600000000ff */
[----:B------:R-:W-:Y:S02]  /*44490*/  IMAD.X R11, R9, 0x1, R0, P6 ;  /* 0x00000001090b7824 */ /* 0x000fe400030e0600 */
[----:B------:R0:W-:Y:S01]  /*444a0*/  @P4 STG.E.U8 desc[UR32][R4.64], R14 ;  /* 0x0000000e04004986 */ /* 0x0001e2000c101120 */
[----:B------:R-:W-:Y:S01]  /*444b0*/  ISETP.LT.AND P4, PT, R25, UR4, !P2 ;  /* 0x0000000419007c0c */ /* 0x000fe2000d781270 */
[----:B------:R-:W-:Y:S01]  /*444c0*/  ULDC UR4, c[0x0][0x228] ;  /* 0x00008a0000047ab9 */ /* 0x000fe20000000800 */
[C---:B0-----:R-:W-:Y:S01]  /*444d0*/  IADD3 R4, P6, R6.reuse, R8, RZ ;  /* 0x0000000806047210 */ /* 0x041fe20007fde0ff */
[----:B------:R-:W-:-:S04]  /*444e0*/  VIADD R14, R6, UR24 ;  /* 0x00000018060e7c36 */ /* 0x000fc80008000000 */
[----:B------:R-:W-:Y:S01]  /*444f0*/  IMAD.X R5, R9, 0x1, R3, P6 ;  /* 0x0000000109057824 */ /* 0x000fe200030e0603 */
[C---:B--2---:R-:W-:Y:S02]  /*44500*/  PRMT R16, R19.reuse, 0x7770, RZ ;  /* 0x0000777013107816 */ /* 0x044fe400000000ff */
[----:B------:R-:W-:-:S03]  /*44510*/  PRMT R17, R19, 0x7771, RZ ;  /* 0x0000777113117816 */ /* 0x000fc600000000ff */
[----:B------:R0:W-:Y:S01]  /*44520*/  @P1 STG.E.U8 desc[UR32][R12.64], R16 ;  /* 0x000000100c001986 */ /* 0x0001e2000c101120 */
[----:B------:R-:W-:Y:S01]  /*44530*/  ISETP.LT.AND P1, PT, R28, UR5, !P2 ;  /* 0x000000051c007c0c */ /* 0x000fe2000d721270 */
[----:B------:R-:W-:Y:S02]  /*44540*/  ULDC UR5, c[0x0][0x228] ;  /* 0x00008a0000057ab9 */ /* 0x000fe40000000800 */
[----:B------:R1:W-:Y:S01]  /*44550*/  @P5 STG.E.U8 desc[UR32][R10.64], R17 ;  /* 0x000000110a005986 */ /* 0x0003e2000c101120 */
[----:B------:R-:W-:Y:S01]  /*44560*/  ISETP.LT.AND P5, PT, R7, UR6, !P0 ;  /* 0x0000000607007c0c */ /* 0x000fe2000c7a1270 */
[----:B------:R-:W-:Y:S02]  /*44570*/  ULDC UR6, c[0x0][0x228] ;  /* 0x00008a0000067ab9 */ /* 0x000fe40000000800 */
[----:B0-----:R-:W2:Y:S01]  /*44580*/  LDL R12, [R1+0x14] ;  /* 0x00001400010c7983 */ /* 0x001ea20000100800 */
[----:B-1----:R-:W-:-:S03]  /*44590*/  IADD3 R10, P2, R6, R27, RZ ;  /* 0x0000001b060a7210 */ /* 0x002fc60007f5e0ff */
[----:B------:R-:W3:Y:S01]  /*445a0*/  LDL.LU R7, [R1+0x1b2c] ;  /* 0x001b2c0001077983 */ /* 0x000ee20000300800 */
[----:B------:R-:W-:Y:S01]  /*445b0*/  PRMT R6, R19, 0x7772, RZ ;  /* 0x0000777213067816 */ /* 0x000fe200000000ff */
[----:B------:R-:W-:Y:S01]  /*445c0*/  IMAD.X R11, R9, 0x1, R26, P2 ;  /* 0x00000001090b7824 */ /* 0x000fe200010e061a */
[----:B------:R-:W-:Y:S02]  /*445d0*/  PRMT R9, R19, 0x7773, RZ ;  /* 0x0000777313097816 */ /* 0x000fe400000000ff */
[----:B------:R-:W4:Y:S04]  /*445e0*/  LDL.LU R19, [R1+0x50] ;  /* 0x0000500001137983 */ /* 0x000f280000300800 */
[----:B------:R0:W-:Y:S04]  /*445f0*/  @P4 STG.E.U8 desc[UR32][R4.64], R6 ;  /* 0x0000000604004986 */ /* 0x0001e8000c101120 */
[----:B------:R1:W-:Y:S04]  /*44600*/  @P1 STG.E.U8 desc[UR32][R10.64], R9 ;  /* 0x000000090a001986 */ /* 0x0003e8000c101120 */
[----:B0-----:R-:W4:Y:S04]  /*44610*/  LDL R4, [R1+0x1b00] ;  /* 0x001b000001047983 */ /* 0x001f280000100800 */
[----:B------:R-:W4:Y:S04]  /*44620*/  LDL R5, [R1+0x18] ;  /* 0x0000180001057983 */ /* 0x000f280000100800 */
[----:B-1----:R-:W4:Y:S04]  /*44630*/  LDL R9, [R1+0x1c] ;  /* 0x00001c0001097983 */ /* 0x002f280000100800 */
[----:B------:R-:W4:Y:S01]  /*44640*/  LDL R6, [R1+0x1b08] ;  /* 0x001b080001067983 */ /* 0x000f220000100800 */
[----:B------:R-:W-:Y:S01]  /*44650*/  VIADD R13, R29, 0x9 ;  /* 0x000000091d0d7836 */ /* 0x000fe20000000000 */
[----:B------:R-:W-:-:S02]  /*44660*/  SHF.R.S32.HI R16, RZ, 0x1f, R14 ;  /* 0x0000001fff107819 */ /* 0x000fc4000001140e */
[----:B------:R-:W4:Y:S02]  /*44670*/  LDL R11, [R1+0x4] ;  /* 0x00000400010b7983 */ /* 0x000f240000100800 */
[----:B------:R-:W-:Y:S02]  /*44680*/  ISETP.GE.AND P2, PT, R13, UR9, PT ;  /* 0x000000090d007c0c */ /* 0x000fe4000bf46270 */
[----:B--2---:R-:W-:Y:S02]  /*44690*/  IADD3 R12, P6, R14, R12, RZ ;  /* 0x0000000c0e0c7210 */ /* 0x004fe40007fde0ff */
[----:B---3--:R-:W-:-:S03]  /*446a0*/  PRMT R17, R7, 0x7770, RZ ;  /* 0x0000777007117816 */ /* 0x008fc600000000ff */
[----:B----4-:R-:W-:-:S05]  /*446b0*/  IMAD.X R13, R16, 0x1, R19, P6 ;  /* 0x00000001100d7824 */ /* 0x010fca00030e0613 */
[----:B------:R0:W-:Y:S04]  /*446c0*/  @P5 STG.E.U8 desc[UR32][R12.64], R17 ;  /* 0x000000110c005986 */ /* 0x0001e8000c101120 */
[----:B0-----:R-:W2:Y:S01]  /*446d0*/  LDL R13, [R1+0x1b04] ;  /* 0x001b0400010d7983 */ /* 0x001ea20000100800 */
[----:B------:R-:W-:Y:S01]  /*446e0*/  ISETP.LT.AND P4, PT, R4, UR4, !P0 ;  /* 0x0000000404007c0c */ /* 0x000fe2000c781270 */
[----:B------:R-:W-:Y:S01]  /*446f0*/  ULDC UR4, c[0x0][0x228] ;  /* 0x00008a0000047ab9 */ /* 0x000fe20000000800 */
[----:B------:R-:W-:Y:S01]  /*44700*/  IADD3 R4, P5, R14, R5, RZ ;  /* 0x000000050e047210 */ /* 0x000fe20007fbe0ff */
[----:B------:R-:W3:Y:S01]  /*44710*/  LDL.LU R17, [R1+0x20] ;  /* 0x0000200001117983 */ /* 0x000ee20000300800 */
[----:B------:R-:W-:-:S03]  /*44720*/  PRMT R12, R7, 0x7771, RZ ;  /* 0x00007771070c7816 */ /* 0x000fc600000000ff */
[----:B------:R-:W-:Y:S01]  /*44730*/  IMAD.X R5, R16, 0x1, R9, P5 ;  /* 0x0000000110057824 */ /* 0x000fe200028e0609 */
[----:B------:R-:W-:Y:S01]  /*44740*/  ISETP.LT.AND P5, PT, R6, UR4, !P0 ;  /* 0x0000000406007c0c */ /* 0x000fe2000c7a1270 */
[----:B------:R-:W-:-:S04]  /*44750*/  ULDC UR4, c[0x0][0x228] ;  /* 0x00008a0000047ab9 */ /* 0x000fc80000000800 */
[----:B------:R0:W-:Y:S01]  /*44760*/  @P4 STG.E.U8 desc[UR32][R4.64], R12 ;  /* 0x0000000c04004986 */ /* 0x0001e2000c101120 */
[----:B------:R-:W-:Y:S01]  /*44770*/  ISETP.LT.AND P4, PT, R15, UR4, !P0 ;  /* 0x000000040f007c0c */ /* 0x000fe2000c781270 */
[----:B------:R-:W-:Y:S02]  /*44780*/  ULDC UR4, c[0x0][0x228] ;  /* 0x00008a0000047ab9 */ /* 0x000fe40000000800 */
[----:B------:R-:W4:Y:S01]  /*44790*/  LDL.LU R15, [R1+0x1b28] ;  /* 0x001b2800010f7983 */ /* 0x000f220000300800 */
[----:B------:R-:W-:-:S05]  /*447a0*/  IADD3 R10, P6, R14, R11, RZ ;  /* 0x0000000b0e0a7210 */ /* 0x000fca0007fde0ff */
[----:B------:R-:W-:Y:S01]  /*447b0*/  IMAD.X R11, R16, 0x1, R24, P6 ;  /* 0x00000001100b7824 */ /* 0x000fe200030e0618 */
[----:B------:R-:W-:Y:S01]  /*447c0*/  IADD3 R6, P6, R14, R18, RZ ;  /* 0x000000120e067210 */ /* 0x000fe20007fde0ff */
[----:B0-----:R-:W3:Y:S01]  /*447d0*/  LDL R12, [R1+0x1c] ;  /* 0x00001c00010c7983 */ /* 0x001ee20000100800 */
[----:B------:R-:W-:Y:S02]  /*447e0*/  PRMT R9, R7, 0x7773, RZ ;  /* 0x0000777307097816 */ /* 0x000fe400000000ff */
[----:B--2---:R-:W-:Y:S01]  /*447f0*/  ISETP.LT.AND P1, PT, R13, UR5, !P0 ;  /* 0x000000050d007c0c */ /* 0x004fe2000c721270 */
[----:B------:R-:W-:Y:S01]  /*44800*/  ULDC UR5, c[0x0][0x228] ;  /* 0x00008a0000057ab9 */ /* 0x000fe20000000800 */
[----:B------:R-:W-:Y:S01]  /*44810*/  PRMT R13, R7, 0x7772, RZ ;  /* 0x00007772070d7816 */ /* 0x000fe200000000ff */
[----:B------:R-:W-:Y:S01]  /*44820*/  IMAD.X R7, R16, 0x1, R23, P6 ;  /* 0x0000000110077824 */ /* 0x000fe200030e0617 */
[----:B------:R-:W-:Y:S01]  /*44830*/  ISETP.LT.AND P6, PT, R22, UR4, !P0 ;  /* 0x0000000416007c0c */ /* 0x000fe2000c7c1270 */
[----:B------:R-:W-:-:S08]  /*44840*/  ULDC UR4, c[0x0][0x228] ;  /* 0x00008a0000047ab9 */ /* 0x000fd00000000800 */
[----:B------:R0:W-:Y:S01]  /*44850*/  @P1 STG.E.U8 desc[UR32][R10.64], R13 ;  /* 0x0000000d0a001986 */ /* 0x0001e2000c101120 */
[----:B------:R-:W-:-:S03]  /*44860*/  IADD3 R4, P1, R14, R21, RZ ;  /* 0x000000150e047210 */ /* 0x000fc60007f3e0ff */
[----:B------:R1:W-:Y:S02]  /*44870*/  @P5 STG.E.U8 desc[UR32][R6.64], R9 ;  /* 0x0000000906005986 */ /* 0x0003e4000c101120 */
[----:B------:R-:W-:Y:S02]  /*44880*/  IMAD.X R5, R16, 0x1, R2, P1 ;  /* 0x0000000110057824 */ /* 0x000fe400008e0602 */
[----:B0-----:R-:W2:Y:S01]  /*44890*/  LDL R13, [R1+0x1b0c] ;  /* 0x001b0c00010d7983 */ /* 0x001ea20000100800 */
[----:B-1----:R-:W-:Y:S01]  /*448a0*/  VIADD R6, R29, 0xa ;  /* 0x0000000a1d067836 */ /* 0x002fe20000000000 */
[----:B----4-:R-:W-:Y:S02]  /*448b0*/  PRMT R7, R15, 0x7770, RZ ;  /* 0x000077700f077816 */ /* 0x010fe400000000ff */
[----:B------:R-:W4:Y:S02]  /*448c0*/  LDL R9, [R1+0x1af8] ;  /* 0x001af80001097983 */ /* 0x000f240000100800 */
[----:B------:R-:W-:-:S02]  /*448d0*/  ISETP.GE.AND P1, PT, R6, UR15, PT ;  /* 0x0000000f06007c0c */ /* 0x000fc4000bf26270 */
[----:B------:R-:W-:Y:S01]  /*448e0*/  IADD3 R6, P5, R14, R20, RZ ;  /* 0x000000140e067210 */ /* 0x000fe20007fbe0ff */
[----:B------:R0:W-:Y:S01]  /*448f0*/  @P4 STG.E.U8 desc[UR32][R4.64], R7 ;  /* 0x0000000704004986 */ /* 0x0001e2000c101120 */
[----:B------:R-:W-:Y:S01]  /*44900*/  ISETP.LT.AND P4, PT, R25, UR4, !P0 ;  /* 0x0000000419007c0c */ /* 0x000fe2000c781270 */
[----:B------:R-:W-:Y:S01]  /*44910*/  ULDC UR4, c[0x0][0x228] ;  /* 0x00008a0000047ab9 */ /* 0x000fe20000000800 */
[C---:B------:R-:W-:Y:S01]  /*44920*/  PRMT R10, R15.reuse, 0x7772, RZ ;  /* 0x000077720f0a7816 */ /* 0x040fe200000000ff */
[----:B0-----:R-:W-:Y:S01]  /*44930*/  IMAD.X R7, R16, 0x1, R0, P5 ;  /* 0x0000000110077824 */ /* 0x001fe200028e0600 */
[----:B------:R-:W-:Y:S02]  /*44940*/  PRMT R5, R15, 0x7771, RZ ;  /* 0x000077710f057816 */ /* 0x000fe400000000ff */
[----:B------:R-:W-:-:S03]  /*44950*/  IADD3 R4, P5, R14, R8, RZ ;  /* 0x000000080e047210 */ /* 0x000fc60007fbe0ff */
[----:B------:R0:W-:Y:S02]  /*44960*/  @P6 STG.E.U8 desc[UR32][R6.64], R5 ;  /* 0x0000000506006986 */ /* 0x0001e4000c101120 */
[----:B0-----:R-:W-:-:S05]  /*44970*/  IMAD.X R5, R16, 0x1, R3, P5 ;  /* 0x0000000110057824 */ /* 0x001fca00028e0603 */
[----:B------:R0:W-:Y:S01]  /*44980*/  @P4 STG.E.U8 desc[UR32][R4.64], R10 ;  /* 0x0000000a04004986 */ /* 0x0001e2000c101120 */
[----:B------:R-:W-:-:S03]  /*44990*/  PRMT R11, R15, 0x7773, RZ ;  /* 0x000077730f0b7816 */ /* 0x000fc600000000ff */
[----:B------:R-:W2:Y:S04]  /*449a0*/  LDL R15, [R1+0x1b00] ;  /* 0x001b0000010f7983 */ /* 0x000ea80000100800 */
[----:B0-----:R-:W3:Y:S01]  /*449b0*/  LDL R5, [R1+0x14] ;  /* 0x0000140001057983 */ /* 0x001ee20000100800 */
[----:B------:R-:W-:Y:S01]  /*449c0*/  ISETP.LT.AND P0, PT, R28, UR4, !P0 ;  /* 0x000000041c007c0c */ /* 0x000fe2000c701270 */
[----:B------:R-:W-:Y:S01]  /*449d0*/  ULDC UR4, c[0x0][0x228] ;  /* 0x00008a0000047ab9 */ /* 0x000fe20000000800 */
[----:B------:R-:W-:-:S05]  /*449e0*/  IADD3 R6, P6, R14, R27, RZ ;  /* 0x0000001b0e067210 */ /* 0x000fca0007fde0ff */
[----:B------:R-:W-:Y:S02]  /*449f0*/  IMAD.X R7, R16, 0x1, R26, P6 ;  /* 0x0000000110077824 */ /* 0x000fe400030e061a */
[----:B------:R-:W2:Y:S04]  /*44a00*/  LDL R16, [R1+0x18] ;  /* 0x0000180001107983 */ /* 0x000ea80000100800 */
[----:B------:R0:W-:Y:S01]  /*44a10*/  @P0 STG.E.U8 desc[UR32][R6.64], R11 ;  /* 0x0000000b06000986 */ /* 0x0001e2000c101120 */
[----:B----4-:R-:W-:Y:S01]  /*44a20*/  ISETP.LT.AND P5, PT, R9, UR4, !P3 ;  /* 0x0000000409007c0c */ /* 0x010fe2000dfa1270 */
[----:B------:R-:W-:Y:S01]  /*44a30*/  VIADD R9, R14, UR24 ;  /* 0x000000180e097c36 */ /* 0x000fe20008000000 */
[----:B------:R-:W-:Y:S01]  /*44a40*/  ULDC UR4, c[0x0][0x228] ;  /* 0x00008a0000047ab9 */ /* 0x000fe20000000800 */
[----:B------:R-:W4:Y:S03]  /*44a50*/  LDL R14, [R1+0x1b08] ;  /* 0x001b0800010e7983 */ /* 0x000f260000100800 */
[----:B------:R-:W-:-:S02]  /*44a60*/  SHF.R.S32.HI R4, RZ, 0x1f, R9 ;  /* 0x0000001fff047819 */ /* 0x000fc40000011409 */
[----:B---3--:R-:W-:Y:S02]  /*44a70*/  IADD3 R10, P6, R9, R5, RZ ;  /* 0x00000005090a7210 */ /* 0x008fe40007fde0ff */
[----:B------:R-:W-:-:S03]  /*44a80*/  PRMT R5, R17, 0x7770, RZ ;  /* 0x0000777011057816 */ /* 0x000fc600000000ff */
[----:B0-----:R-:W-:Y:S01]  /*44a90*/  IMAD.X R11, R4, 0x1, R19, P6 ;  /* 0x00000001040b7824 */ /* 0x001fe200030e0613 */
[----:B--2---:R-:W-:Y:S01]  /*44aa0*/  ISETP.LT.AND P4, PT, R15, UR5, !P3 ;  /* 0x000000050f007c0c */ /* 0x004fe2000df81270 */
[----:B------:R-:W-:Y:S01]  /*44ab0*/  ULDC UR5, c[0x0][0x228] ;  /* 0x00008a0000057ab9 */ /* 0x000fe20000000800 */
[----:B------:R-:W2:Y:S04]  /*44ac0*/  LDL.LU R15, [R1+0x30] ;  /* 0x00003000010f7983 */ /* 0x000ea80000300800 */
[----:B------:R0:W-:Y:S04]  /*44ad0*/  @P5 STG.E.U8 desc[UR32][R10.64], R5 ;  /* 0x000000050a005986 */ /* 0x0001e8000c101120 */
[----:B0-----:R-:W3:Y:S04]  /*44ae0*/  LDL R10, [R1+0x1b04] ;  /* 0x001b0400010a7983 */ /* 0x001ee80000100800 */
[----:B------:R-:W2:Y:S01]  /*44af0*/  LDL R11, [R1+0x4] ;  /* 0x00000400010b7983 */ /* 0x000ea20000100800 */
[----:B------:R-:W-:-:S05]  /*44b00*/  IADD3 R6, P0, R9, R16, RZ ;  /* 0x0000001009067210 */ /* 0x000fca0007f1e0ff */
[----:B------:R-:W-:Y:S01]  /*44b10*/  IMAD.X R7, R4, 0x1, R12, P0 ;  /* 0x0000000104077824 */ /* 0x000fe200000e060c */
[----:B------:R-:W-:-:S05]  /*44b20*/  PRMT R12, R17, 0x7771, RZ ;  /* 0x00007771110c7816 */ /* 0x000fca00000000ff */
[----:B------:R0:W-:Y:S01]  /*44b30*/  @P4 STG.E.U8 desc[UR32][R6.64], R12 ;  /* 0x0000000c06004986 */ /* 0x0001e2000c101120 */
[----:B------:R-:W-:Y:S02]  /*44b40*/  PRMT R5, R17, 0x7773, RZ ;  /* 0x0000777311057816 */ /* 0x000fe400000000ff */
[----:B0-----:R-:W-:Y:S02]  /*44b50*/  IADD3 R6, P6, R9, R18, RZ ;  /* 0x0000001209067210 */ /* 0x001fe40007fde0ff */
[----:B------:R-:W-:Y:S02]  /*44b60*/  PRMT R12, R17, 0x7772, RZ ;  /* 0x00007772110c7816 */ /* 0x000fe400000000ff */
[----:B------:R-:W2:Y:S01]  /*44b70*/  LDL.LU R17, [R1+0x40] ;  /* 0x0000400001117983 */ /* 0x000ea20000300800 */
[----:B------:R-:W-:-:S03]  /*44b80*/  IMAD.X R7, R4, 0x1, R23, P6 ;  /* 0x0000000104077824 */ /* 0x000fc600030e0617 */
[----:B------:R-:W-:Y:S01]  /*44b90*/  STL [R1+0x1b24], R22 ;  /* 0x001b241601007387 */ /* 0x000fe20000100800 */
[----:B---3--:R-:W-:Y:S01]  /*44ba0*/  ISETP.LT.AND P5, PT, R10, UR4, !P3 ;  /* 0x000000040a007c0c */ /* 0x008fe2000dfa1270 */
[----:B------:R-:W-:Y:S02]  /*44bb0*/  ULDC UR4, c[0x0][0x228] ;  /* 0x00008a0000047ab9 */ /* 0x000fe40000000800 */
[----:B----4-:R-:W-:Y:S01]  /*44bc0*/  ISETP.LT.AND P0, PT, R14, UR4, !P3 ;  /* 0x000000040e007c0c */ /* 0x010fe2000df01270 */
[----:B------:R-:W-:Y:S01]  /*44bd0*/  ULDC UR4, c[0x0][0x228] ;  /* 0x00008a0000047ab9 */ /* 0x000fe20000000800 */
[----:B--2---:R-:W-:-:S05]  /*44be0*/  IADD3 R10, P4, R9, R11, RZ ;  /* 0x0000000b090a7210 */ /* 0x004fca0007f9e0ff */
[----:B------:R-:W-:Y:S01]  /*44bf0*/  IMAD.X R11, R4, 0x1, R24, P4 ;  /* 0x00000001040b7824 */ /* 0x000fe200020e0618 */
[----:B------:R-:W-:Y:S01]  /*44c00*/  ISETP.LT.AND P4, PT, R13, UR4, !P3 ;  /* 0x000000040d007c0c */ /* 0x000fe2000df81270 */
[----:B------:R-:W-:-:S03]  /*44c10*/  ULDC UR4, c[0x0][0x228] ;  /* 0x00008a0000047ab9 */ /* 0x000fc60000000800 */
[----:B------:R0:W-:Y:S01]  /*44c20*/  @P5 STG.E.U8 desc[UR32][R10.64], R12 ;  /* 0x0000000c0a005986 */ /* 0x0001e2000c101120 */
[----:B------:R-:W-:Y:S01]  /*44c30*/  ISETP.LT.AND P5, PT, R22, UR5, !P3 ;  /* 0x0000000516007c0c */ /* 0x000fe2000dfa1270 */
[----:B------:R-:W-:Y:S02]  /*44c40*/  ULDC UR5, c[0x0][0x228] ;  /* 0x00008a0000057ab9 */ /* 0x000fe40000000800 */
[----:B------:R1:W-:Y:S01]  /*44c50*/  @P0 STG.E.U8 desc[UR32][R6.64], R5 ;  /* 0x0000000506000986 */ /* 0x0003e2000c101120 */
[C---:B0-----:R-:W-:Y:S02]  /*44c60*/  IADD3 R10, P6, R9.reuse, R21, RZ ;  /* 0x00000015090a7210 */ /* 0x041fe40007fde0ff */
[----:B-1----:R-:W-:-:S03]  /*44c70*/  IADD3 R6, P0, R9, R20, RZ ;  /* 0x0000001409067210 */ /* 0x002fc60007f1e0ff */
[C---:B------:R-:W-:Y:S01]  /*44c80*/  IMAD.X R11, R4.reuse, 0x1, R2, P6 ;  /* 0x00000001040b7824 */ /* 0x040fe200030e0602 */
[C---:B------:R-:W-:Y:S02]  /*44c90*/  PRMT R5, R15.reuse, 0x7770, RZ ;  /* 0x000077700f057816 */ /* 0x040fe400000000ff */
[----:B------:R-:W-:Y:S01]  /*44ca0*/  PRMT R12, R15, 0x7771, RZ ;  /* 0x000077710f0c7816 */ /* 0x000fe200000000ff */
[C---:B------:R-:W-:Y:S02]  /*44cb0*/  IMAD.X R7, R4.reuse, 0x1, R0, P0 ;  /* 0x0000000104077824 */ /* 0x040fe400000e0600 */
[----:B------:R-:W-:Y:S04]  /*44cc0*/  @P4 STG.E.U8 desc[UR32][R10.64], R5 ;  /* 0x000000050a004986 */ /* 0x000fe8000c101120 */
[----:B------:R0:W-:Y:S04]  /*44cd0*/  @P5 STG.E.U8 desc[UR32][R6.64], R12 ;  /* 0x0000000c06005986 */ /* 0x0001e8000c101120 */
[----:B0-----:R-:W2:Y:S01]  /*44ce0*/  LDL.LU R7, [R1+0x54] ;  /* 0x0000540001077983 */ /* 0x001ea20000300800 */
[----:B------:R-:W-:Y:S01]  /*44cf0*/  IADD3 R10, P0, R9, R8, RZ ;  /* 0x00000008090a7210 */ /* 0x000fe20007f1e0ff */
[----:B------:R-:W-:Y:S01]  /*44d00*/  VIADD R5, R29, 0xb ;  /* 0x0000000b1d057836 */ /* 0x000fe20000000000 */
[----:B------:R-:W-:Y:S01]  /*44d10*/  IADD3 R12, P5, R9, R27, RZ ;  /* 0x0000001b090c7210 */ /* 0x000fe20007fbe0ff */
[----:B------:R-:W3:Y:S02]  /*44d20*/  LDL R22, [R1+0x1b0c] ;  /* 0x001b0c0001167983 */ /* 0x000ee40000100800 */
[C---:B------:R-:W-:Y:S01]  /*44d30*/  IMAD.X R11, R4.reuse, 0x1, R3, P0 ;  /* 0x00000001040b7824 */ /* 0x040fe200000e0603 */
[----:B------:R-:W-:Y:S01]  /*44d40*/  ISETP.GE.AND P0, PT, R5, UR13, PT ;  /* 0x0000000d05007c0c */ /* 0x000fe2000bf06270 */
[----:B------:R-:W-:Y:S01]  /*44d50*/  IMAD.X R13, R4, 0x1, R26, P5 ;  /* 0x00000001040d7824 */ /* 0x000fe200028e061a */
[----:B------:R-:W-:Y:S01]  /*44d60*/  ISETP.LT.AND P4, PT, R25, UR4, !P3 ;  /* 0x0000000419007c0c */ /* 0x000fe2000df81270 */
[----:B------:R-:W-:Y:S01]  /*44d70*/  ULDC UR4, c[0x0][0x228] ;  /* 0x00008a0000047ab9 */ /* 0x000fe20000000800 */
[----:B------:R-:W-:-:S11]  /*44d80*/  PRMT R14, R15, 0x7772, RZ ;  /* 0x000077720f0e7816 */ /* 0x000fd600000000ff */
[----:B------:R-:W-:Y:S04]  /*44d90*/  @P4 STG.E.U8 desc[UR32][R10.64], R14 ;  /* 0x0000000e0a004986 */ /* 0x000fe8000c101120 */
[----:B--2---:R-:W0:Y:S04]  /*44da0*/  LDS.128 R4, [R7] ;  /* 0x0000000007047984 */ /* 0x004e280000000c00 */
[----:B0-----:R0:W-:Y:S04]  /*44db0*/  STL [R1+0x1b20], R7 ;  /* 0x001b200701007387 */ /* 0x0011e80000100800 */
[----:B------:R-:W2:Y:S04]  /*44dc0*/  LDL R10, [R1+0x1af8] ;  /* 0x001af800010a7983 */ /* 0x000ea80000100800 */
[----:B------:R-:W4:Y:S01]  /*44dd0*/  LDL R14, [R1+0x14] ;  /* 0x00001400010e7983 */ /* 0x000f220000100800 */
[----:B------:R-:W-:Y:S01]  /*44de0*/  ISETP.LT.AND P3, PT, R28, UR4, !P3 ;  /* 0x000000041c007c0c */ /* 0x000fe2000df61270 */
[----:B------:R-:W-:Y:S01]  /*44df0*/  ULDC UR4, c[0x0][0x228] ;  /* 0x00008a0000047ab9 */ /* 0x000fe20000000800 */
[----:B------:R-:W-:Y:S01]  /*44e00*/  PRMT R15, R15, 0x7773, RZ ;  /* 0x000077730f0f7816 */ /* 0x000fe200000000ff */
[----:B------:R-:W3:Y:S04]  /*44e10*/  LDL R11, [R1+0x1c] ;  /* 0x00001c00010b7983 */ /* 0x000ee80000100800 */
[----:B0-----:R-:W3:Y:S06]  /*44e20*/  LDL R7, [R1+0x1b04] ;  /* 0x001b040001077983 */ /* 0x001eec0000100800 */
[----:B------:R0:W-:Y:S04]  /*44e30*/  @P3 STG.E.U8 desc[UR32][R12.64], R15 ;  /* 0x0000000f0c003986 */ /* 0x0001e8000c101120 */
[----:B0-----:R-:W3:Y:S01]  /*44e40*/  LDL R13, [R1+0x1b00] ;  /* 0x001b0000010d7983 */ /* 0x001ee20000100800 */
[----:B--2---:R-:W-:Y:S01]  /*44e50*/  ISETP.LT.AND P5, PT, R10, UR4, !P2 ;  /* 0x000000040a007c0c */ /* 0x004fe2000d7a1270 */
[----:B------:R-:W-:Y:S01]  /*44e60*/  VIADD R10, R9, UR24 ;  /* 0x00000018090a7c36 */ /* 0x000fe20008000000 */
[----:B------:R-:W-:-:S04]  /*44e70*/  ULDC UR4, c[0x0][0x228] ;  /* 0x00008a0000047ab9 */ /* 0x000fc80000000800 */
[----:B------:R-:W-:Y:S02]  /*44e80*/  SHF.R.S32.HI R9, RZ, 0x1f, R10 ;  /* 0x0000001fff097819 */ /* 0x000fe4000001140a */
[C---:B----4-:R-:W-:Y:S02]  /*44e90*/  IADD3 R14, P3, R10.reuse, R14, RZ ;  /* 0x0000000e0a0e7210 */ /* 0x050fe40007f7e0ff */
[----:B------:R-:W-:Y:S02]  /*44ea0*/  IADD3 R12, P6, R10, R16, RZ ;  /* 0x000000100a0c7210 */ /* 0x000fe40007fde0ff */
[----:B------:R-:W-:Y:S01]  /*44eb0*/  PRMT R16, R17, 0x7770, RZ ;  /* 0x0000777011107816 */ /* 0x000fe200000000ff */
[----:B------:R-:W-:-:S05]  /*44ec0*/  IMAD.X R15, R9, 0x1, R19, P3 ;  /* 0x00000001090f7824 */ /* 0x000fca00018e0613 */
[----:B------:R0:W-:Y:S04]  /*44ed0*/  @P5 STG.E.U8 desc[UR32][R14.64], R16 ;  /* 0x000000100e005986 */ /* 0x0001e8000c101120 */
[----:B0-----:R-:W2:Y:S04]  /*44ee0*/  LDL R14, [R1+0x1b08] ;  /* 0x001b0800010e7983 */ /* 0x001ea80000100800 */
[----:B------:R-:W4:Y:S01]  /*44ef0*/  LDL R15, [R1+0x4] ;  /* 0x00000400010f7983 */ /* 0x000f220000100800 */
[----:B---3--:R-:W-:Y:S01]  /*44f00*/  ISETP.LT.AND P4, PT, R13, UR4, !P2 ;  /* 0x000000040d007c0c */ /* 0x008fe2000d781270 */
[----:B------:R-:W-:Y:S01]  /*44f10*/  IMAD.X R13, R9, 0x1, R11, P6 ;  /* 0x00000001090d7824 */ /* 0x000fe200030e060b */
[----:B------:R-:W-:Y:S01]  /*44f20*/  PRMT R11, R17, 0x7771, RZ ;  /* 0x00007771110b7816 */ /* 0x000fe200000000ff */
[----:B------:R-:W-:-:S02]  /*44f30*/  ULDC UR4, c[0x0][0x228] ;  /* 0x00008a0000047ab9 */ /* 0x000fc40000000800 */
[----:B------:R-:W-:Y:S01]  /*44f40*/  ISETP.LT.AND P3, PT, R7, UR4, !P2 ;  /* 0x0000000407007c0c */ /* 0x000fe2000d761270 */
[----:B------:R-:W-:Y:S01]  /*44f50*/  ULDC UR4, c[0x0][0x228] ;  /* 0x00008a0000047ab9 */ /* 0x000fe20000000800 */
[----:B------:R-:W-:-:S06]  /*44f60*/  PRMT R16, R17, 0x7773, RZ ;  /* 0x0000777311107816 */ /* 0x000fcc00000000ff */
[----:B------:R0:W-:Y:S02]  /*44f70*/  @P4 STG.E.U8 desc[UR32][R12.64], R11 ;  /* 0x0000000b0c004986 */ /* 0x0001e4000c101120 */
[----:B0-----:R-:W-:Y:S02]  /*44f80*/  PRMT R11, R17, 0x7772, RZ ;  /* 0x00007772110b7816 */ /* 0x001fe400000000ff */
[----:B------:R-:W3:Y:S01]  /*44f90*/  LDL.LU R17, [R1+0x24] ;  /* 0x0000240001117983 */ /* 0x000ee20000300800 */
[----:B--2---:R-:W-:Y:S01]  /*44fa0*/  ISETP.LT.AND P5, PT, R14, UR5, !P2 ;  /* 0x000000050e007c0c */ /* 0x004fe2000d7a1270 */
[----:B------:R-:W-:Y:S01]  /*44fb0*/  ULDC UR5, c[0x0][0x228] ;  /* 0x00008a0000057ab9 */ /* 0x000fe20000000800 */
[----:B----4-:R-:W-:-:S05]  /*44fc0*/  IADD3 R14, P6, R10, R15, RZ ;  /* 0x0000000f0a0e7210 */ /* 0x010fca0007fde0ff */
[----:B------:R-:W-:Y:S01]  /*44fd0*/  IMAD.X R15, R9, 0x1, R24, P6 ;  /* 0x00000001090f7824 */ /* 0x000fe200030e0618 */
[----:B------:R-:W-:Y:S01]  /*44fe0*/  ISETP.LT.AND P6, PT, R22, UR4, !P2 ;  /* 0x0000000416007c0c */ /* 0x000fe2000d7c1270 */
[----:B------:R-:W-:Y:S01]  /*44ff0*/  ULDC UR4, c[0x0][0x228] ;  /* 0x00008a0000047ab9 */ /* 0x000fe20000000800 */
[----:B------:R-:W2:Y:S01]  /*45000*/  LDL.LU R22, [R1+0x1b24] ;  /* 0x001b240001167983 */ /* 0x000ea20000300800 */
[----:B------:R-:W-:-:S03]  /*45010*/  IADD3 R12, P4, R10, R18, RZ ;  /* 0x000000120a0c7210 */ /* 0x000fc60007f9e0ff */
[----:B------:R0:W-:Y:S02]  /*45020*/  @P3 STG.E.U8 desc[UR32][R14.64], R11 ;  /* 0x0000000b0e003986 */ /* 0x0001e4000c101120 */
[----:B------:R-:W-:Y:S01]  /*45030*/  IMAD.X R13, R9, 0x1, R23, P4 ;  /* 0x00000001090d7824 */ /* 0x000fe200020e0617 */
[----:B------:R-:W-:Y:S01]  /*45040*/  ISETP.LT.AND P4, PT, R25, UR5, !P2 ;  /* 0x0000000519007c0c */ /* 0x000fe2000d781270 */
[----:B------:R-:W-:-:S03]  /*45050*/  ULDC UR5, c[0x0][0x228] ;  /* 0x00008a0000057ab9 */ /* 0x000fc60000000800 */
[----:B------:R1:W-:Y:S01]  /*45060*/  @P5 STG.E.U8 desc[UR32][R12.64], R16 ;  /* 0x000000100c005986 */ /* 0x0003e2000c101120 */
[----:B0-----:R-:W-:Y:S01]  /*45070*/  IADD3 R14, P3, R10, R21, RZ ;  /* 0x000000150a0e7210 */ /* 0x001fe20007f7e0ff */
[----:B------:R-:W-:-:S04]  /*45080*/  VIADD R11, R29, 0xc ;  /* 0x0000000c1d0b7836 */ /* 0x000fc80000000000 */
[----:B------:R-:W-:Y:S01]  /*45090*/  IMAD.X R15, R9, 0x1, R2, P3 ;  /* 0x00000001090f7824 */ /* 0x000fe200018e0602 */
[----:B-1----:R-:W-:Y:S02]  /*450a0*/  PRMT R13, R4, 0x7770, RZ ;  /* 0x00007770040d7816 */ /* 0x002fe400000000ff */
[----:B------:R-:W-:-:S03]  /*450b0*/  IADD3 R12, P3, R10, R20, RZ ;  /* 0x000000140a0c7210 */ /* 0x000fc60007f7e0ff */
[----:B------:R0:W-:Y:S01]  /*450c0*/  @P6 STG.E.U8 desc[UR32][R14.64], R13 ;  /* 0x0000000d0e006986 */ /* 0x0001e2000c101120 */
[----:B------:R-:W-:Y:S02]  /*450d0*/  PRMT R16, R4, 0x7772, RZ ;  /* 0x0000777204107816 */ /* 0x000fe400000000ff */
[----:B0-----:R-:W-:Y:S01]  /*450e0*/  IADD3 R14, P6, R10, R8, RZ ;  /* 0x000000080a0e7210 */ /* 0x001fe20007fde0ff */
[----:B------:R-:W-:Y:S01]  /*450f0*/  IMAD.X R13, R9, 0x1, R0, P3 ;  /* 0x00000001090d7824 */ /* 0x000fe200018e0600 */
[----:B------:R-:W-:Y:S02]  /*45100*/  ISETP.GE.AND P3, PT, R11, UR23, PT ;  /* 0x000000170b007c0c */ /* 0x000fe4000bf66270 */
[----:B------:R-:W-:Y:S01]  /*45110*/  PRMT R11, R4, 0x7771, RZ ;  /* 0x00007771040b7816 */ /* 0x000fe200000000ff */
[----:B------:R-:W-:Y:S01]  /*45120*/  IMAD.X R15, R9, 0x1, R3, P6 ;  /* 0x00000001090f7824 */ /* 0x000fe200030e0603 */
[----:B--2---:R-:W-:Y:S01]  /*45130*/  ISETP.LT.AND P5, PT, R22, UR4, !P2 ;  /* 0x0000000416007c0c */ /* 0x004fe2000d7a1270 */
[----:B------:R-:W-:-:S12]  /*45140*/  ULDC UR4, c[0x0][0x228] ;  /* 0x00008a0000047ab9 */ /* 0x000fd80000000800 */
[----:B------:R0:W-:Y:S04]  /*45150*/  @P5 STG.E.U8 desc[UR32][R12.64], R11 ;  /* 0x0000000b0c005986 */ /* 0x0001e8000c101120 */
[----:B------:R1:W-:Y:S01]  /*45160*/  @P4 STG.E.U8 desc[UR32][R14.64], R16 ;  /* 0x000000100e004986 */ /* 0x0003e2000c101120 */
[----:B------:R-:W-:Y:S01]  /*45170*/  ISETP.LT.AND P2, PT, R28, UR4, !P2 ;  /* 0x000000041c007c0c */ /* 0x000fe2000d741270 */
[----:B------:R-:W-:Y:S02]  /*45180*/  ULDC UR4, c[0x0][0x228] ;  /* 0x00008a0000047ab9 */ /* 0x000fe40000000800 */
[----:B0-----:R-:W2:Y:S04]  /*45190*/  LDL R11, [R1+0x1b00] ;  /* 0x001b0000010b7983 */ /* 0x001ea80000100800 */
[----:B-1----:R-:W4:Y:S04]  /*451a0*/  LDL R14, [R1+0x1af8] ;  /* 0x001af800010e7983 */ /* 0x002f280000100800 */
[----:B------:R-:W3:Y:S01]  /*451b0*/  LDL R15, [R1+0x14] ;  /* 0x00001400010f7983 */ /* 0x000ee20000100800 */
[C---:B------:R-:W-:Y:S01]  /*451c0*/  IADD3 R12, P4, R10.reuse, R27, RZ ;  /* 0x0000001b0a0c7210 */ /* 0x040fe20007f9e0ff */
[----:B------:R-:W-:Y:S01]  /*451d0*/  VIADD R10, R10, UR24 ;  /* 0x000000180a0a7c36 */ /* 0x000fe20008000000 */
[----:B------:R-:W-:Y:S01]  /*451e0*/  PRMT R4, R4, 0x7773, RZ ;  /* 0x0000777304047816 */ /* 0x000fe200000000ff */
[----:B------:R-:W3:Y:S02]  /*451f0*/  LDL R16, [R1+0x34] ;  /* 0x0000340001107983 */ /* 0x000ee40000100800 */
[----:B------:R-:W-:-:S02]  /*45200*/  IMAD.X R13, R9, 0x1, R26, P4 ;  /* 0x00000001090d7824 */ /* 0x000fc400020e061a */
[----:B------:R-:W3:Y:S01]  /*45210*/  LDL R9, [R1+0x1c] ;  /* 0x00001c0001097983 */ /* 0x000ee20000100800 */
[----:B----4-:R-:W-:-:S03]  /*45220*/  ISETP.LT.AND P5, PT, R14, UR4, !P1 ;  /* 0x000000040e007c0c */ /* 0x010fc6000cfa1270 */
[----:B------:R0:W-:Y:S01]  /*45230*/  @P2 STG.E.U8 desc[UR32][R12.64], R4 ;  /* 0x000000040c002986 */ /* 0x0001e2000c101120 */
[----:B--2---:R-:W-:Y:S01]  /*45240*/  ISETP.LT.AND P4, PT, R11, UR5, !P1 ;  /* 0x000000050b007c0c */ /* 0x004fe2000cf81270 */
[----:B------:R-:W-:Y:S01]  /*45250*/  ULDC UR4, c[0x0][0x228] ;  /* 0x00008a0000047ab9 */ /* 0x000fe20000000800 */
[C---:B---3--:R-:W-:Y:S01]  /*45260*/  IADD3 R14, P6, R10.reuse, R15, RZ ;  /* 0x0000000f0a0e7210 */ /* 0x048fe20007fde0ff */
[----:B------:R-:W-:Y:S01]  /*45270*/  ULDC UR5, c[0x0][0x228] ;  /* 0x00008a0000057ab9 */ /* 0x000fe20000000800 */
[----:B------:R-:W2:Y:S01]  /*45280*/  LDL R15, [R1+0x18] ;  /* 0x00001800010f7983 */ /* 0x000ea20000100800 */
[----:B------:R-:W-:Y:S02]  /*45290*/  SHF.R.S32.HI R11, RZ, 0x1f, R10 ;  /* 0x0000001fff0b7819 */ /* 0x000fe4000001140a */
[----:B0-----:R-:W-:Y:S02]  /*452a0*/  PRMT R4, R17, 0x7770, RZ ;  /* 0x0000777011047816 */ /* 0x001fe400000000ff */
[----:B--2---:R-:W-:Y:S01]  /*452b0*/  IADD3 R12, P2, R10, R15, RZ ;  /* 0x0000000f0a0c7210 */ /* 0x004fe20007f5e0ff */
[----:B------:R-:W-:-:S04]  /*452c0*/  IMAD.X R15, R11, 0x1, R19, P6 ;  /* 0x000000010b0f7824 */ /* 0x000fc800030e0613 */
[----:B------:R-:W-:Y:S01]  /*452d0*/  IMAD.X R13, R11, 0x1, R9, P2 ;  /* 0x000000010b0d7824 */ /* 0x000fe200010e0609 */
[----:B------:R-:W-:Y:S01]  /*452e0*/  PRMT R9, R17, 0x7771, RZ ;  /* 0x0000777111097816 */ /* 0x000fe200000000ff */
[----:B------:R0:W-:Y:S04]  /*452f0*/  @P5 STG.E.U8 desc[UR32][R14.64], R4 ;  /* 0x000000040e005986 */ /* 0x0001e8000c101120 */
[----:B------:R1:W-:Y:S04]  /*45300*/  @P4 STG.E.U8 desc[UR32][R12.64], R9 ;  /* 0x000000090c004986 */ /* 0x0003e8000c101120 */
[----:B0-----:R-:W2:Y:S04]  /*45310*/  LDL R15, [R1+0x4] ;  /* 0x00000400010f7983 */ /* 0x001ea80000100800 */
[----:B-1----:R-:W3:Y:S04]  /*45320*/  LDL R13, [R1+0x1b08] ;  /* 0x001b0800010d7983 */ /* 0x002ee80000100800 */
[----:B------:R-:W4:Y:S01]  /*45330*/  LDL R4, [R1+0x1b0c] ;  /* 0x001b0c0001047983 */ /* 0x000f220000100800 */
[----:B------:R-:W-:Y:S01]  /*45340*/  ISETP.LT.AND P5, PT, R7, UR4, !P1 ;  /* 0x0000000407007c0c */ /* 0x000fe2000cfa1270 */
[----:B------:R-:W-:Y:S01]  /*45350*/  ULDC UR4, c[0x0][0x228] ;  /* 0x00008a0000047ab9 */ /* 0x000fe20000000800 */
[----:B------:R-:W-:-:S02]  /*45360*/  IADD3 R12, P4, R10, R18, RZ ;  /* 0x000000120a0c7210 */ /* 0x000fc40007f9e0ff */
[----:B------:R-:W-:Y:S02]  /*45370*/  PRMT R9, R17, 0x7772, RZ ;  /* 0x0000777211097816 */ /* 0x000fe400000000ff */
[----:B--2---:R-:W-:Y:S02]  /*45380*/  IADD3 R14, P6, R10, R15, RZ ;  /* 0x0000000f0a0e7210 */ /* 0x004fe40007fde0ff */
[----:B---3--:R-:W-:-:S03]  /*45390*/  ISETP.LT.AND P2, PT, R13, UR4, !P1 ;  /* 0x000000040d007c0c */ /* 0x008fc6000cf41270 */
[C---:B------:R-:W-:Y:S01]  /*453a0*/  IMAD.X R15, R11.reuse, 0x1, R24, P6 ;  /* 0x000000010b0f7824 */ /* 0x040fe200030e0618 */
[----:B------:R-:W-:Y:S02]  /*453b0*/  ULDC UR4, c[0x0][0x228] ;  /* 0x00008a0000047ab9 */ /* 0x000fe40000000800 */
[----:B----4-:R-:W-:Y:S01]  /*453c0*/  ISETP.LT.AND P6, PT, R4, UR4, !P1 ;  /* 0x0000000404007c0c */ /* 0x010fe2000cfc1270 */
[----:B------:R-:W-:Y:S01]  /*453d0*/  IMAD.X R13, R11, 0x1, R23, P4 ;  /* 0x000000010b0d7824 */ /* 0x000fe200020e0617 */
[----:B------:R-:W-:Y:S01]  /*453e0*/  PRMT R4, R17, 0x7773, RZ ;  /* 0x0000777311047816 */ /* 0x000fe200000000ff */
[----:B------:R0:W-:Y:S01]  /*453f0*/  @P5 STG.E.U8 desc[UR32][R14.64], R9 ;  /* 0x000000090e005986 */ /* 0x0001e2000c101120 */
[----:B------:R-:W-:-:S03]  /*45400*/  ULDC UR4, c[0x0][0x228] ;  /* 0x00008a0000047ab9 */ /* 0x000fc60000000800 */
[----:B------:R-:W2:Y:S04]  /*45410*/  LDL.LU R17, [R1+0x44] ;  /* 0x0000440001117983 */ /* 0x000ea80000300800 */
[----:B------:R1:W-:Y:S01]  /*45420*/  @P2 STG.E.U8 desc[UR32][R12.64], R4 ;  /* 0x000000040c002986 */ /* 0x0003e2000c101120 */
[----:B0-----:R-:W-:-:S05]  /*45430*/  IADD3 R14, P5, R10, R21, RZ ;  /* 0x000000150a0e7210 */ /* 0x001fca0007fbe0ff */
[----:B------:R-:W-:Y:S01]  /*45440*/  IMAD.X R15, R11, 0x1, R2, P5 ;  /* 0x000000010b0f7824 */ /* 0x000fe200028e0602 */
[----:B-1----:R-:W-:-:S05]  /*45450*/  PRMT R4, R16, 0x7770, RZ ;  /* 0x0000777010047816 */ /* 0x002fca00000000ff */
[----:B------:R0:W-:Y:S04]  /*45460*/  @P6 STG.E.U8 desc[UR32][R14.64], R4 ;  /* 0x000000040e006986 */ /* 0x0001e8000c101120 */
[----:B0-----:R-:W3:Y:S04]  /*45470*/  LDL R4, [R1+0x1af8] ;  /* 0x001af80001047983 */ /* 0x001ee80000100800 */
[----:B------:R-:W4:Y:S04]  /*45480*/  LDL R14, [R1+0x14] ;  /* 0x00001400010e7983 */ /* 0x000f280000100800 */
[----:B------:R-:W2:Y:S01]  /*45490*/  LDL.LU R15, [R1+0x34] ;  /* 0x00003400010f7983 */ /* 0x000ea20000300800 */
[----:B------:R-:W-:Y:S01]  /*454a0*/  ISETP.LT.AND P4, PT, R22, UR5, !P1 ;  /* 0x0000000516007c0c */ /* 0x000fe2000cf81270 */
[----:B------:R-:W-:Y:S01]  /*454b0*/  VIADD R9, R29, 0xd ;  /* 0x0000000d1d097836 */ /* 0x000fe20000000000 */
[----:B------:R-:W-:Y:S01]  /*454c0*/  IADD3 R12, P2, R10, R20, RZ ;  /* 0x000000140a0c7210 */ /* 0x000fe20007f5e0ff */
[----:B------:R-:W-:Y:S01]  /*454d0*/  ULDC UR5, c[0x0][0x228] ;  /* 0x00008a0000057ab9 */ /* 0x000fe20000000800 */
[----:B------:R-:W-:-:S03]  /*454e0*/  PRMT R16, R16, 0x7771, RZ ;  /* 0x0000777110107816 */ /* 0x000fc600000000ff */
[----:B------:R-:W-:Y:S01]  /*454f0*/  IMAD.X R13, R11, 0x1, R0, P2 ;  /* 0x000000010b0d7824 */ /* 0x000fe200010e0600 */
[----:B------:R-:W-:Y:S01]  /*45500*/  ISETP.LT.AND P5, PT, R25, UR4, !P1 ;  /* 0x0000000419007c0c */ /* 0x000fe2000cfa1270 */
[----:B------:R-:W-:-:S04]  /*45510*/  ULDC UR4, c[0x0][0x228] ;  /* 0x00008a0000047ab9 */ /* 0x000fc80000000800 */
[----:B------:R0:W-:Y:S01]  /*45520*/  @P4 STG.E.U8 desc[UR32][R12.64], R16 ;  /* 0x000000100c004986 */ /* 0x0001e2000c101120 */
[----:B------:R-:W-:Y:S02]  /*45530*/  ISETP.GE.AND P2, PT, R9, UR21, PT ;  /* 0x0000001509007c0c */ /* 0x000fe4000bf46270 */
[----:B------:R-:W-:Y:S01]  /*45540*/  ISETP.LT.AND P1, PT, R28, UR4, !P1 ;  /* 0x000000041c007c0c */ /* 0x000fe2000cf21270 */
[----:B------:R-:W-:Y:S01]  /*45550*/  ULDC UR4, c[0x0][0x228] ;  /* 0x00008a0000047ab9 */ /* 0x000fe20000000800 */
[----:B0-----:R-:W-:Y:S01]  /*45560*/  IADD3 R12, P4, R10, R8, RZ ;  /* 0x000000080a0c7210 */ /* 0x001fe20007f9e0ff */
[----:B------:R-:W4:Y:S04]  /*45570*/  LDL R16, [R1+0x1b00] ;  /* 0x001b000001107983 */ /* 0x000f280000100800 */
[----:B------:R-:W-:Y:S01]  /*45580*/  IMAD.X R13, R11, 0x1, R3, P4 ;  /* 0x000000010b0d7824 */ /* 0x000fe200020e0603 */
[----:B---3--:R-:W-:Y:S01]  /*45590*/  ISETP.LT.AND P4, PT, R4, UR5, !P0 ;  /* 0x0000000504007c0c */ /* 0x008fe2000c781270 */
[C---:B------:R-:W-:Y:S01]  /*455a0*/  VIADD R4, R10.reuse, UR24 ;  /* 0x000000180a047c36 */ /* 0x040fe20008000000 */
[----:B------:R-:W-:Y:S01]  /*455b0*/  IADD3 R10, P6, R10, R27, RZ ;  /* 0x0000001b0a0a7210 */ /* 0x000fe20007fde0ff */
[----:B------:R-:W-:Y:S01]  /*455c0*/  ULDC UR5, c[0x0][0x228] ;  /* 0x00008a0000057ab9 */ /* 0x000fe20000000800 */
[----:B--2---:R-:W-:-:S03]  /*455d0*/  PRMT R9, R15, 0x7772, RZ ;  /* 0x000077720f097816 */ /* 0x004fc600000000ff */
[----:B------:R-:W-:Y:S02]  /*455e0*/  IMAD.X R11, R11, 0x1, R26, P6 ;  /* 0x000000010b0b7824 */ /* 0x000fe400030e061a */
[----:B------:R4:W-:Y:S02]  /*455f0*/  @P5 STG.E.U8 desc[UR32][R12.64], R9 ;  /* 0x000000090c005986 */ /* 0x0009e4000c101120 */
[----:B----4-:R-:W-:Y:S02]  /*45600*/  IADD3 R12, P5, R4, R14, RZ ;  /* 0x0000000e040c7210 */ /* 0x010fe40007fbe0ff */
[----:B------:R-:W-:Y:S02]  /*45610*/  SHF.R.S32.HI R9, RZ, 0x1f, R4 ;  /* 0x0000001fff097819 */ /* 0x000fe40000011404 */
[----:B------:R-:W-:Y:S02]  /*45620*/  PRMT R14, R15, 0x7773, RZ ;  /* 0x000077730f0e7816 */ /* 0x000fe400000000ff */
[----:B------:R-:W-:Y:S01]  /*45630*/  PRMT R15, R17, 0x7770, RZ ;  /* 0x00007770110f7816 */ /* 0x000fe200000000ff */
[----:B------:R-:W-:-:S02]  /*45640*/  IMAD.X R13, R9, 0x1, R19, P5 ;  /* 0x00000001090d7824 */ /* 0x000fc400028e0613 */
[----:B------:R0:W-:Y:S04]  /*45650*/  @P1 STG.E.U8 desc[UR32][R10.64], R14 ;  /* 0x0000000e0a001986 */ /* 0x0001e8000c101120 */
[----:B------:R1:W-:Y:S04]  /*45660*/  @P4 STG.E.U8 desc[UR32][R12.64], R15 ;  /* 0x0000000f0c004986 */ /* 0x0003e8000c101120 */
[----:B0-----:R-:W2:Y:S04]  /*45670*/  LDL R10, [R1+0x18] ;  /* 0x00001800010a7983 */ /* 0x001ea80000100800 */
[----:B-1----:R-:W3:Y:S01]  /*45680*/  LDL R15, [R1+0x1c] ;  /* 0x00001c00010f7983 */ /* 0x002ee20000100800 */
[----:B------:R-:W-:Y:S01]  /*45690*/  ISETP.LT.AND P5, PT, R16, UR4, !P0 ;  /* 0x0000000410007c0c */ /* 0x000fe2000c7a1270 */
[----:B------:R-:W-:-:S02]  /*456a0*/  ULDC UR4, c[0x0][0x228] ;  /* 0x00008a0000047ab9 */ /* 0x000fc40000000800 */
[----:B------:R-:W4:Y:S04]  /*456b0*/  LDL R11, [R1+0x4] ;  /* 0x00000400010b7983 */ /* 0x000f280000100800 */
[----:B------:R-:W4:Y:S01]  /*456c0*/  LDL R14, [R1+0x1b08] ;  /* 0x001b0800010e7983 */ /* 0x000f220000100800 */
[----:B--2---:R-:W-:-:S05]  /*456d0*/  IADD3 R12, P4, R4, R10, RZ ;  /* 0x0000000a040c7210 */ /* 0x004fca0007f9e0ff */
[----:B---3--:R-:W-:Y:S01]  /*456e0*/  IMAD.X R13, R9, 0x1, R15, P4 ;  /* 0x00000001090d7824 */ /* 0x008fe200020e060f */
[----:B------:R-:W-:-:S05]  /*456f0*/  PRMT R15, R17, 0x7771, RZ ;  /* 0x00007771110f7816 */ /* 0x000fca00000000ff */
[----:B------:R0:W-:Y:S04]  /*45700*/  @P5 STG.E.U8 desc[UR32][R12.64], R15 ;  /* 0x0000000f0c005986 */ /* 0x0001e8000c101120 */
[----:B0-----:R-:W2:Y:S01]  /*45710*/  LDL R13, [R1+0x1b0c] ;  /* 0x001b0c00010d7983 */ /* 0x001ea20000100800 */
[----:B------:R-:W-:Y:S01]  /*45720*/  ISETP.LT.AND P1, PT, R7, UR4, !P0 ;  /* 0x0000000407007c0c */ /* 0x000fe2000c721270 */
[----:B------:R-:W-:Y:S01]  /*45730*/  ULDC UR4, c[0x0][0x228] ;  /* 0x00008a0000047ab9 */ /* 0x000fe20000000800 */
[----:B----4-:R-:W-:Y:S02]  /*45740*/  IADD3 R10, P6, R4, R11, RZ ;  /* 0x0000000b040a7210 */ /* 0x010fe40007fde0ff */
[----:B------:R-:W-:Y:S01]  /*45750*/  ISETP.LT.AND P4, PT, R14, UR4, !P0 ;  /* 0x000000040e007c0c */ /* 0x000fe2000c781270 */
[----:B------:R-:W-:Y:S01]  /*45760*/  ULDC UR4, c[0x0][0x228] ;  /* 0x00008a0000047ab9 */ /* 0x000fe20000000800 */
[----:B------:R-:W-:Y:S01]  /*45770*/  PRMT R14, R17, 0x7772, RZ ;  /* 0x00007772110e7816 */ /* 0x000fe200000000ff */
[----:B------:R-:W-:Y:S01]  /*45780*/  IMAD.X R11, R9, 0x1, R24, P6 ;  /* 0x00000001090b7824 */ /* 0x000fe200030e0618 */
[----:B------:R-:W-:-:S05]  /*45790*/  IADD3 R12, P6, R4, R18, RZ ;  /* 0x00000012040c7210 */ /* 0x000fca0007fde0ff */
[----:B------:R0:W-:Y:S01]  /*457a0*/  @P1 STG.E.U8 desc[UR32][R10.64], R14 ;  /* 0x0000000e0a001986 */ /* 0x0001e2000c101120 */
[----:B------:R-:W-:Y:S02]  /*457b0*/  PRMT R15, R5, 0x7770, RZ ;  /* 0x00007770050f7816 */ /* 0x000fe400000000ff */
[----:B0-----:R-:W-:Y:S02]  /*457c0*/  IADD3 R10, P1, R4, R21, RZ ;  /* 0x00000015040a7210 */ /* 0x001fe40007f3e0ff */
[----:B------:R-:W-:Y:S02]  /*457d0*/  PRMT R14, R17, 0x7773, RZ ;  /* 0x00007773110e7816 */ /* 0x000fe400000000ff */
[----:B------:R-:W3:Y:S01]  /*457e0*/  LDL.LU R17, [R1+0x28] ;  /* 0x0000280001117983 */ /* 0x000ee20000300800 */
[----:B------:R-:W-:Y:S01]  /*457f0*/  IMAD.X R11, R9, 0x1, R2, P1 ;  /* 0x00000001090b7824 */ /* 0x000fe200008e0602 */
[----:B------:R-:W-:Y:S01]  /*45800*/  ISETP.LT.AND P1, PT, R22, UR4, !P0 ;  /* 0x0000000416007c0c */ /* 0x000fe2000c721270 */
[----:B------:R-:W-:Y:S01]  /*45810*/  ULDC UR4, c[0x0][0x228] ;  /* 0x00008a0000047ab9 */ /* 0x000fe20000000800 */
[----:B--2---:R-:W-:Y:S01]  /*45820*/  ISETP.LT.AND P5, PT, R13, UR5, !P0 ;  /* 0x000000050d007c0c */ /* 0x004fe2000c7a1270 */
[----:B------:R-:W-:Y:S01]  /*45830*/  IMAD.X R13, R9, 0x1, R23, P6 ;  /* 0x00000001090d7824 */ /* 0x000fe200030e0617 */
[----:B------:R-:W-:-:S04]  /*45840*/  ULDC UR5, c[0x0][0x228] ;  /* 0x00008a0000057ab9 */ /* 0x000fc80000000800 */
[----:B------:R0:W-:Y:S01]  /*45850*/  @P4 STG.E.U8 desc[UR32][R12.64], R14 ;  /* 0x0000000e0c004986 */ /* 0x0001e2000c101120 */
[----:B------:R-:W-:Y:S01]  /*45860*/  ISETP.LT.AND P4, PT, R25, UR4, !P0 ;  /* 0x0000000419007c0c */ /* 0x000fe2000c781270 */
[----:B------:R-:W-:-:S05]  /*45870*/  ULDC UR4, c[0x0][0x228] ;  /* 0x00008a0000047ab9 */ /* 0x000fca0000000800 */
[----:B------:R1:W-:Y:S01]  /*45880*/  @P5 STG.E.U8 desc[UR32][R10.64], R15 ;  /* 0x0000000f0a005986 */ /* 0x0003e2000c101120 */
[C---:B0-----:R-:W-:Y:S02]  /*45890*/  IADD3 R12, P5, R4.reuse, R8, RZ ;  /* 0x00000008040c7210 */ /* 0x041fe40007fbe0ff */
[----:B-1----:R-:W-:Y:S02]  /*458a0*/  IADD3 R10, P6, R4, R20, RZ ;  /* 0x00000014040a7210 */ /* 0x002fe40007fde0ff */
[----:B------:R-:W-:-:S03]  /*458b0*/  PRMT R15, R5, 0x7771, RZ ;  /* 0x00007771050f7816 */ /* 0x000fc600000000ff */
[C---:B------:R-:W-:Y:S02]  /*458c0*/  IMAD.X R11, R9.reuse, 0x1, R0, P6 ;  /* 0x00000001090b7824 */ /* 0x040fe400030e0600 */
[----:B------:R-:W-:-:S03]  /*458d0*/  IMAD.X R13, R9, 0x1, R3, P5 ;  /* 0x00000001090d7824 */ /* 0x000fc600028e0603 */
[----:B------:R0:W-:Y:S02]  /*458e0*/  @P1 STG.E.U8 desc[UR32][R10.64], R15 ;  /* 0x0000000f0a001986 */ /* 0x0001e4000c101120 */
[C---:B0-----:R-:W-:Y:S02]  /*458f0*/  PRMT R10, R5.reuse, 0x7772, RZ ;  /* 0x00007772050a7816 */ /* 0x041fe400000000ff */
[----:B------:R-:W2:Y:S04]  /*45900*/  LDL R11, [R1+0x18] ;  /* 0x00001800010b7983 */ /* 0x000ea80000100800 */
[----:B------:R0:W-:Y:S04]  /*45910*/  @P4 STG.E.U8 desc[UR32][R12.64], R10 ;  /* 0x0000000a0c004986 */ /* 0x0001e8000c101120 */
[----:B0-----:R-:W4:Y:S04]  /*45920*/  LDL R12, [R1+0x1af8] ;  /* 0x001af800010c7983 */ /* 0x001f280000100800 */
[----:B------:R-:W2:Y:S01]  /*45930*/  LDL R13, [R1+0x14] ;  /* 0x00001400010d7983 */ /* 0x000ea20000100800 */
[----:B------:R-:W-:Y:S01]  /*45940*/  ISETP.LT.AND P0, PT, R28, UR4, !P0 ;  /* 0x000000041c007c0c */ /* 0x000fe2000c701270 */
[----:B------:R-:W-:Y:S01]  /*45950*/  ULDC UR4, c[0x0][0x228] ;  /* 0x00008a0000047ab9 */ /* 0x000fe20000000800 */
[C---:B------:R-:W-:Y:S01]  /*45960*/  IADD3 R14, P6, R4.reuse, R27, RZ ;  /* 0x0000001b040e7210 */ /* 0x040fe20007fde0ff */
[----:B------:R-:W-:Y:S01]  /*45970*/  VIADD R4, R4, UR24 ;  /* 0x0000001804047c36 */ /* 0x000fe20008000000 */
[----:B------:R-:W-:-:S03]  /*45980*/  PRMT R5, R5, 0x7773, RZ ;  /* 0x0000777305057816 */ /* 0x000fc600000000ff */
[----:B------:R-:W-:Y:S02]  /*45990*/  IMAD.X R15, R9, 0x1, R26, P6 ;  /* 0x00000001090f7824 */ /* 0x000fe400030e061a */
[----:B------:R-:W2:Y:S04]  /*459a0*/  LDL R9, [R1+0x1c] ;  /* 0x00001c0001097983 */ /* 0x000ea80000100800 */
[----:B------:R0:W-:Y:S02]  /*459b0*/  @P0 STG.E.U8 desc[UR32][R14.64], R5 ;  /* 0x000000050e000986 */ /* 0x0001e4000c101120 */
[----:B0-----:R-:W-:Y:S02]  /*459c0*/  SHF.R.S32.HI R5, RZ, 0x1f, R4 ;  /* 0x0000001fff057819 */ /* 0x001fe40000011404 */
[----:B------:R-:W2:Y:S01]  /*459d0*/  LDL R15, [R1+0x1b0c] ;  /* 0x001b0c00010f7983 */ /* 0x000ea20000100800 */
[----:B---3--:R-:W-:-:S02]  /*459e0*/  PRMT R14, R17, 0x7770, RZ ;  /* 0x00007770110e7816 */ /* 0x008fc400000000ff */
[----:B----4-:R-:W-:Y:S01]  /*459f0*/  ISETP.LT.AND P1, PT, R12, UR4, !P3 ;  /* 0x000000040c007c0c */ /* 0x010fe2000df21270 */
[----:B------:R-:W-:Y:S01]  /*45a00*/  ULDC UR4, c[0x0][0x228] ;  /* 0x00008a0000047ab9 */ /* 0x000fe20000000800 */
[----:B--2---:R-:W-:-:S05]  /*45a10*/  IADD3 R12, P4, R4, R13, RZ ;  /* 0x0000000d040c7210 */ /* 0x004fca0007f9e0ff */
[----:B------:R-:W-:-:S06]  /*45a20*/  IMAD.X R13, R5, 0x1, R19, P4 ;  /* 0x00000001050d7824 */ /* 0x000fcc00020e0613 */
[----:B------:R0:W-:Y:S04]  /*45a30*/  @P1 STG.E.U8 desc[UR32][R12.64], R14 ;  /* 0x0000000e0c001986 */ /* 0x0001e8000c101120 */
[----:B0-----:R-:W2:Y:S04]  /*45a40*/  LDL R12, [R1+0x1b08] ;  /* 0x001b0800010c7983 */ /* 0x001ea80000100800 */
[----:B------:R-:W3:Y:S01]  /*45a50*/  LDL R13, [R1+0x4] ;  /* 0x00000400010d7983 */ /* 0x000ee20000100800 */
[----:B------:R-:W-:Y:S01]  /*45a60*/  ISETP.LT.AND P0, PT, R16, UR4, !P3 ;  /* 0x0000000410007c0c */ /* 0x000fe2000df01270 */
[----:B------:R-:W-:-:S02]  /*45a70*/  ULDC UR4, c[0x0][0x228] ;  /* 0x00008a0000047ab9 */ /* 0x000fc40000000800 */
[----:B------:R-:W4:Y:S01]  /*45a80*/  LDL R16, [R1+0x38] ;  /* 0x0000380001107983 */ /* 0x000f220000100800 */
[----:B------:R-:W-:Y:S02]  /*45a90*/  IADD3 R10, P5, R4, R11, RZ ;  /* 0x0000000b040a7210 */ /* 0x000fe40007fbe0ff */
[----:B------:R-:W-:Y:S01]  /*45aa0*/  ISETP.LT.AND P4, PT, R7, UR4, !P3 ;  /* 0x0000000407007c0c */ /* 0x000fe2000df81270 */
[----:B------:R-:W-:Y:S02]  /*45ab0*/  ULDC UR4, c[0x0][0x228] ;  /* 0x00008a0000047ab9 */ /* 0x000fe40000000800 */
[----:B------:R-:W-:Y:S01]  /*45ac0*/  IMAD.X R11, R5, 0x1, R9, P5 ;  /* 0x00000001050b7824 */ /* 0x000fe200028e0609 */
[----:B------:R-:W-:-:S05]  /*45ad0*/  PRMT R9, R17, 0x7771, RZ ;  /* 0x0000777111097816 */ /* 0x000fca00000000ff */
[----:B------:R0:W-:Y:S01]  /*45ae0*/  @P0 STG.E.U8 desc[UR32][R10.64], R9 ;  /* 0x000000090a000986 */ /* 0x0001e2000c101120 */
[C---:B------:R-:W-:Y:S02]  /*45af0*/  PRMT R14, R17.reuse, 0x7773, RZ ;  /* 0x00007773110e7816 */ /* 0x040fe400000000ff */
[----:B0-----:R-:W-:Y:S02]  /*45b00*/  IADD3 R10, P0, R4, R18, RZ ;  /* 0x00000012040a7210 */ /* 0x001fe40007f1e0ff */
[----:B------:R-:W-:Y:S02]  /*45b10*/  PRMT R9, R17, 0x7772, RZ ;  /* 0x0000777211097816 */ /* 0x000fe400000000ff */
[----:B------:R-:W4:Y:S01]  /*45b20*/  LDL.LU R17, [R1+0x48] ;  /* 0x0000480001117983 */ /* 0x000f220000300800 */
[----:B------:R-:W-:Y:S01]  /*45b30*/  IMAD.X R11, R5, 0x1, R23, P0 ;  /* 0x00000001050b7824 */ /* 0x000fe200000e0617 */
[----:B------:R-:W-:Y:S01]  /*45b40*/  ISETP.LT.AND P0, PT, R15, UR4, !P3 ;  /* 0x000000040f007c0c */ /* 0x000fe2000df01270 */
[----:B------:R-:W-:Y:S01]  /*45b50*/  ULDC UR4, c[0x0][0x228] ;  /* 0x00008a0000047ab9 */ /* 0x000fe20000000800 */
[----:B--2---:R-:W-:Y:S01]  /*45b60*/  ISETP.LT.AND P1, PT, R12, UR5, !P3 ;  /* 0x000000050c007c0c */ /* 0x004fe2000df21270 */
[----:B------:R-:W-:Y:S01]  /*45b70*/  ULDC UR5, c[0x0][0x228] ;  /* 0x00008a0000057ab9 */ /* 0x000fe20000000800 */
[----:B---3--:R-:W-:-:S05]  /*45b80*/  IADD3 R12, P5, R4, R13, RZ ;  /* 0x0000000d040c7210 */ /* 0x008fca0007fbe0ff */
[----:B------:R-:W-:-:S05]  /*45b90*/  IMAD.X R13, R5, 0x1, R24, P5 ;  /* 0x00000001050d7824 */ /* 0x000fca00028e0618 */
[----:B------:R-:W-:Y:S04]  /*45ba0*/  @P4 STG.E.U8 desc[UR32][R12.64], R9 ;  /* 0x000000090c004986 */ /* 0x000fe8000c101120 */
[----:B------:R0:W-:Y:S01]  /*45bb0*/  @P1 STG.E.U8 desc[UR32][R10.64], R14 ;  /* 0x0000000e0a001986 */ /* 0x0001e2000c101120 */
[----:B------:R-:W-:Y:S01]  /*45bc0*/  ISETP.LT.AND P4, PT, R22, UR4, !P3 ;  /* 0x0000000416007c0c */ /* 0x000fe2000df81270 */
[----:B------:R-:W-:Y:S01]  /*45bd0*/  ULDC UR4, c[0x0][0x228] ;  /* 0x00008a0000047ab9 */ /* 0x000fe20000000800 */
[----:B0-----:R-:W-:Y:S02]  /*45be0*/  IADD3 R14, P6, R4, R21, RZ ;  /* 0x00000015040e7210 */ /* 0x001fe40007fde0ff */
[----:B----4-:R-:W-:Y:S02]  /*45bf0*/  PRMT R9, R16, 0x7770, RZ ;  /* 0x0000777010097816 */ /* 0x010fe400000000ff */
[C---:B------:R-:W-:Y:S01]  /*45c00*/  IADD3 R12, P5, R4.reuse, R20, RZ ;  /* 0x00000014040c7210 */ /* 0x040fe20007fbe0ff */
[----:B------:R-:W-:Y:S01]  /*45c10*/  IMAD.X R15, R5, 0x1, R2, P6 ;  /* 0x00000001050f7824 */ /* 0x000fe200030e0602 */
[----:B------:R-:W-:Y:S01]  /*45c20*/  ISETP.LT.AND P1, PT, R25, UR5, !P3 ;  /* 0x0000000519007c0c */ /* 0x000fe2000df21270 */
[----:B------:R-:W-:Y:S01]  /*45c30*/  ULDC UR5, c[0x0][0x228] ;  /* 0x00008a0000057ab9 */ /* 0x000fe20000000800 */
[----:B------:R-:W-:Y:S01]  /*45c40*/  IADD3 R10, P6, R4, R8, RZ ;  /* 0x00000008040a7210 */ /* 0x000fe20007fde0ff */
[C---:B------:R-:W-:Y:S01]  /*45c50*/  IMAD.X R13, R5.reuse, 0x1, R0, P5 ;  /* 0x00000001050d7824 */ /* 0x040fe200028e0600 */
[----:B------:R0:W-:Y:S03]  /*45c60*/  @P0 STG.E.U8 desc[UR32][R14.64], R9 ;  /* 0x000000090e000986 */ /* 0x0001e6000c101120 */
[----:B------:R-:W-:Y:S01]  /*45c70*/  IMAD.X R11, R5, 0x1, R3, P6 ;  /* 0x00000001050b7824 */ /* 0x000fe200030e0603 */
[----:B0-----:R-:W-:-:S02]  /*45c80*/  PRMT R9, R16, 0x7771, RZ ;  /* 0x0000777110097816 */ /* 0x001fc400000000ff */
[----:B------:R-:W-:-:S03]  /*45c90*/  IADD3 R14, P0, R4, R27, RZ ;  /* 0x0000001b040e7210 */ /* 0x000fc60007f1e0ff */
[----:B------:R0:W-:Y:S01]  /*45ca0*/  @P4 STG.E.U8 desc[UR32][R12.64], R9 ;  /* 0x000000090c004986 */ /* 0x0001e2000c101120 */
[----:B------:R-:W-:Y:S01]  /*45cb0*/  PRMT R16, R16, 0x7772, RZ ;  /* 0x0000777210107816 */ /* 0x000fe200000000ff */
[----:B------:R-:W-:-:S04]  /*45cc0*/  IMAD.X R15, R5, 0x1, R26, P0 ;  /* 0x00000001050f7824 */ /* 0x000fc800000e061a */
[----:B------:R1:W-:Y:S04]  /*45cd0*/  @P1 STG.E.U8 desc[UR32][R10.64], R16 ;  /* 0x000000100a001986 */ /* 0x0003e8000c101120 */
[----:B0-----:R-:W2:Y:S04]  /*45ce0*/  LDL R9, [R1+0x1af8] ;  /* 0x001af80001097983 */ /* 0x001ea80000100800 */
[----:B------:R-:W3:Y:S04]  /*45cf0*/  LDL R12, [R1+0x1b00] ;  /* 0x001b0000010c7983 */ /* 0x000ee80000100800 */
[----:B------:R-:W4:Y:S04]  /*45d00*/  LDL R13, [R1+0x18] ;  /* 0x00001800010d7983 */ /* 0x000f280000100800 */
[----:B------:R-:W3:Y:S04]  /*45d10*/  LDL.LU R5, [R1+0x38] ;  /* 0x0000380001057983 */ /* 0x000ee80000300800 */
[----:B-1----:R-:W4:Y:S01]  /*45d20*/  LDL R11, [R1+0x14] ;  /* 0x00001400010b7983 */ /* 0x002f220000100800 */
[----:B------:R-:W-:Y:S01]  /*45d30*/  ISETP.LT.AND P3, PT, R28, UR6, !P3 ;  /* 0x000000061c007c0c */ /* 0x000fe2000df61270 */
[----:B------:R-:W-:Y:S01]  /*45d40*/  VIADD R4, R4, UR24 ;  /* 0x0000001804047c36 */ /* 0x000fe20008000000 */
[----:B------:R-:W-:Y:S01]  /*45d50*/  ULDC UR6, c[0x0][0x228] ;  /* 0x00008a0000067ab9 */ /* 0x000fe20000000800 */
[----:B------:R-:W4:Y:S01]  /*45d60*/  LDL R16, [R1+0x1b0c] ;  /* 0x001b0c0001107983 */ /* 0x000f220000100800 */
[----:B--2---:R-:W-:Y:S01]  /*45d70*/  ISETP.LT.AND P4, PT, R9, UR4, !P2 ;  /* 0x0000000409007c0c */ /* 0x004fe2000d781270 */
[----:B------:R-:W-:Y:S01]  /*45d80*/  ULDC UR4, c[0x0][0x228] ;  /* 0x00008a0000047ab9 */ /* 0x000fe20000000800 */
[----:B---3--:R-:W-:-:S02]  /*45d90*/  PRMT R5, R5, 0x7773, RZ ;  /* 0x0000777305057816 */ /* 0x008fc400000000ff */
[----:B----4-:R-:W-:-:S05]  /*45da0*/  IADD3 R10, P1, R4, R11, RZ ;  /* 0x0000000b040a7210 */ /* 0x010fca0007f3e0ff */
[----:B------:R0:W-:Y:S01]  /*45db0*/  @P3 STG.E.U8 desc[UR32][R14.64], R5 ;  /* 0x000000050e003986 */ /* 0x0001e2000c101120 */
[----:B------:R-:W-:Y:S01]  /*45dc0*/  ISETP.LT.AND P3, PT, R12, UR5, !P2 ;  /* 0x000000050c007c0c */ /* 0x000fe2000d761270 */
[----:B------:R-:W-:Y:S01]  /*45dd0*/  VIADD R9, R29, 0xe ;  /* 0x0000000e1d097836 */ /* 0x000fe20000000000 */
[----:B------:R-:W-:Y:S01]  /*45de0*/  IADD3 R12, P5, R4, R13, RZ ;  /* 0x0000000d040c7210 */ /* 0x000fe20007fbe0ff */
[----:B------:R-:W-:Y:S01]  /*45df0*/  ULDC UR5, c[0x0][0x228] ;  /* 0x00008a0000057ab9 */ /* 0x000fe20000000800 */
[----:B------:R-:W2:Y:S01]  /*45e00*/  LDL R13, [R1+0x1c] ;  /* 0x00001c00010d7983 */ /* 0x000ea20000100800 */
[----:B0-----:R-:W-:-:S03]  /*45e10*/  SHF.R.S32.HI R5, RZ, 0x1f, R4 ;  /* 0x0000001fff057819 */ /* 0x001fc60000011404 */
[----:B------:R-:W3:Y:S01]  /*45e20*/  LDL R14, [R1+0x4] ;  /* 0x00000400010e7983 */ /* 0x000ee20000100800 */
[----:B------:R-:W-:Y:S01]  /*45e30*/  PRMT R15, R17, 0x7770, RZ ;  /* 0x00007770110f7816 */ /* 0x000fe200000000ff */
[----:B------:R-:W-:-:S05]  /*45e40*/  IMAD.X R11, R5, 0x1, R19, P1 ;  /* 0x00000001050b7824 */ /* 0x000fca00008e0613 */
[----:B------:R0:W-:Y:S04]  /*45e50*/  @P4 STG.E.U8 desc[UR32][R10.64], R15 ;  /* 0x0000000f0a004986 */ /* 0x0001e8000c101120 */
[----:B0-----:R-:W4:Y:S01]  /*45e60*/  LDL R11, [R1+0x1b08] ;  /* 0x001b0800010b7983 */ /* 0x001f220000100800 */
[----:B------:R-:W-:Y:S01]  /*45e70*/  ISETP.LT.AND P0, PT, R7, UR4, !P2 ;  /* 0x0000000407007c0c */ /* 0x000fe2000d701270 */
[----:B------:R-:W-:Y:S01]  /*45e80*/  ULDC UR4, c[0x0][0x228] ;  /* 0x00008a0000047ab9 */ /* 0x000fe20000000800 */
[----:B------:R-:W-:Y:S02]  /*45e90*/  ISETP.GE.AND P1, PT, R9, UR19, PT ;  /* 0x0000001309007c0c */ /* 0x000fe4000bf26270 */
[C---:B------:R-:W-:Y:S02]  /*45ea0*/  PRMT R9, R17.reuse, 0x7771, RZ ;  /* 0x0000777111097816 */ /* 0x040fe400000000ff */
[----:B------:R-:W-:Y:S01]  /*45eb0*/  PRMT R10, R17, 0x7772, RZ ;  /* 0x00007772110a7816 */ /* 0x000fe200000000ff */
[----:B--2---:R-:W-:Y:S01]  /*45ec0*/  IMAD.X R13, R5, 0x1, R13, P5 ;  /* 0x00000001050d7824 */ /* 0x004fe200028e060d */
[----:B---3--:R-:W-:-:S04]  /*45ed0*/  IADD3 R14, P6, R4, R14, RZ ;  /* 0x0000000e040e7210 */ /* 0x008fc80007fde0ff */
[----:B------:R0:W-:Y:S01]  /*45ee0*/  @P3 STG.E.U8 desc[UR32][R12.64], R9 ;  /* 0x000000090c003986 */ /* 0x0001e2000c101120 */
[----:B------:R-:W-:-:S05]  /*45ef0*/  IMAD.X R15, R5, 0x1, R24, P6 ;  /* 0x00000001050f7824 */ /* 0x000fca00030e0618 */
[----:B------:R1:W-:Y:S01]  /*45f00*/  @P0 STG.E.U8 desc[UR32][R14.64], R10 ;  /* 0x0000000a0e000986 */ /* 0x0003e2000c101120 */
[C---:B0-----:R-:W-:Y:S01]  /*45f10*/  IADD3 R12, P0, R4.reuse, R21, RZ ;  /* 0x00000015040c7210 */ /* 0x041fe20007f1e0ff */
[----:B------:R-:W-:Y:S02]  /*45f20*/  VIADD R9, R29, 0xf ;  /* 0x0000000f1d097836 */ /* 0x000fe40000000000 */
[----:B------:R-:W2:Y:S01]  /*45f30*/  LDL.LU R29, [R1+0x2c] ;  /* 0x00002c00011d7983 */ /* 0x000ea20000300800 */
[----:B----4-:R-:W-:Y:S02]  /*45f40*/  ISETP.LT.AND P4, PT, R11, UR4, !P2 ;  /* 0x000000040b007c0c */ /* 0x010fe4000d781270 */
[----:B-1----:R-:W-:Y:S01]  /*45f50*/  IADD3 R10, P6, R4, R18, RZ ;  /* 0x00000012040a7210 */ /* 0x002fe20007fde0ff */
[----:B------:R-:W-:Y:S01]  /*45f60*/  IMAD.X R13, R5, 0x1, R2, P0 ;  /* 0x00000001050d7824 */ /* 0x000fe200000e0602 */
[----:B------:R-:W-:Y:S01]  /*45f70*/  ISETP.GE.AND P0, PT, R9, UR17, PT ;  /* 0x0000001109007c0c */ /* 0x000fe2000bf06270 */
[----:B------:R-:W-:Y:S01]  /*45f80*/  ULDC UR4, c[0x0][0x228] ;  /* 0x00008a0000047ab9 */ /* 0x000fe20000000800 */
[----:B------:R-:W-:Y:S01]  /*45f90*/  PRMT R9, R17, 0x7773, RZ ;  /* 0x0000777311097816 */ /* 0x000fe200000000ff */
[----:B------:R-:W-:-:S06]  /*45fa0*/  IMAD.X R11, R5, 0x1, R23, P6 ;  /* 0x00000001050b7824 */ /* 0x000fcc00030e0617 */
[----:B------:R0:W-:Y:S04]  /*45fb0*/  @P4 STG.E.U8 desc[UR32][R10.64], R9 ;  /* 0x000000090a004986 */ /* 0x0001e8000c101120 */
[----:B0-----:R-:W3:Y:S01]  /*45fc0*/  LDL.LU R9, [R1+0x1af8] ;  /* 0x001af80001097983 */ /* 0x001ee20000300800 */
[----:B------:R-:W-:Y:S01]  /*45fd0*/  ISETP.LT.AND P3, PT, R16, UR5, !P2 ;  /* 0x0000000510007c0c */ /* 0x000fe2000d761270 */
[----:B------:R-:W-:Y:S01]  /*45fe0*/  ULDC UR5, c[0x0][0x228] ;  /* 0x00008a0000057ab9 */ /* 0x000fe20000000800 */
[----:B------:R-:W-:Y:S01]  /*45ff0*/  ISETP.LT.AND P5, PT, R22, UR4, !P2 ;  /* 0x0000000416007c0c */ /* 0x000fe2000d7a1270 */
[----:B------:R-:W-:Y:S01]  /*46000*/  ULDC UR4, c[0x0][0x228] ;  /* 0x00008a0000047ab9 */ /* 0x000fe20000000800 */
[----:B------:R-:W-:Y:S02]  /*46010*/  IADD3 R14, P6, R4, R20, RZ ;  /* 0x00000014040e7210 */ /* 0x000fe40007fde0ff */
[----:B------:R-:W-:-:S02]  /*46020*/  PRMT R16, R6, 0x7770, RZ ;  /* 0x0000777006107816 */ /* 0x000fc400000000ff */
[----:B------:R-:W-:Y:S01]  /*46030*/  PRMT R17, R6, 0x7771, RZ ;  /* 0x0000777106117816 */ /* 0x000fe200000000ff */
[----:B------:R-:W-:-:S04]  /*46040*/  IMAD.X R15, R5, 0x1, R0, P6 ;  /* 0x00000001050f7824 */ /* 0x000fc800030e0600 */
[----:B------:R0:W-:Y:S04]  /*46050*/  @P3 STG.E.U8 desc[UR32][R12.64], R16 ;  /* 0x000000100c003986 */ /* 0x0001e8000c101120 */
[----:B------:R1:W-:Y:S01]  /*46060*/  @P5 STG.E.U8 desc[UR32][R14.64], R17 ;  /* 0x000000110e005986 */ /* 0x0003e2000c101120 */
[----:B------:R-:W-:Y:S01]  /*46070*/  ISETP.LT.AND P5, PT, R25, UR4, !P2 ;  /* 0x0000000419007c0c */ /* 0x000fe2000d7a1270 */
[----:B------:R-:W-:Y:S01]  /*46080*/  ULDC UR4, c[0x0][0x228] ;  /* 0x00008a0000047ab9 */ /* 0x000fe20000000800 */
[----:B------:R-:W-:-:S05]  /*46090*/  IADD3 R10, P6, R4, R8, RZ ;  /* 0x00000008040a7210 */ /* 0x000fca0007fde0ff */
[----:B------:R-:W-:Y:S01]  /*460a0*/  IMAD.X R11, R5, 0x1, R3, P6 ;  /* 0x00000001050b7824 */ /* 0x000fe200030e0603 */
[----:B0-----:R-:W-:Y:S02]  /*460b0*/  PRMT R13, R6, 0x7772, RZ ;  /* 0x00007772060d7816 */ /* 0x001fe400000000ff */
[C---:B------:R-:W-:Y:S01]  /*460c0*/  IADD3 R12, P6, R4.reuse, R27, RZ ;  /* 0x0000001b040c7210 */ /* 0x040fe20007fde0ff */
[----:B-1----:R-:W-:Y:S02]  /*460d0*/  VIADD R15, R4, UR24 ;  /* 0x00000018040f7c36 */ /* 0x002fe40008000000 */
[----:B------:R0:W-:Y:S01]  /*460e0*/  @P5 STG.E.U8 desc[UR32][R10.64], R13 ;  /* 0x0000000d0a005986 */ /* 0x0001e2000c101120 */
[C---:B--2---:R-:W-:Y:S02]  /*460f0*/  PRMT R14, R29.reuse, 0x7772, RZ ;  /* 0x000077721d0e7816 */ /* 0x044fe400000000ff */
[C---:B------:R-:W-:Y:S02]  /*46100*/  PRMT R16, R29.reuse, 0x7771, RZ ;  /* 0x000077711d107816 */ /* 0x040fe400000000ff */
[----:B------:R-:W-:-:S02]  /*46110*/  PRMT R17, R29, 0x7770, RZ ;  /* 0x000077701d117816 */ /* 0x000fc400000000ff */
[C---:B---3--:R-:W-:Y:S02]  /*46120*/  ISETP.LT.AND P4, PT, R9.reuse, UR6, !P1 ;  /* 0x0000000609007c0c */ /* 0x048fe4000cf81270 */
[----:B------:R-:W-:Y:S01]  /*46130*/  ISETP.LT.AND P3, PT, R9, UR4, !P0 ;  /* 0x0000000409007c0c */ /* 0x000fe2000c761270 */
[----:B------:R-:W-:Y:S01]  /*46140*/  ULDC UR4, c[0x0][0x228] ;  /* 0x00008a0000047ab9 */ /* 0x000fe20000000800 */
[----:B------:R-:W-:Y:S02]  /*46150*/  PRMT R9, R29, 0x7773, RZ ;  /* 0x000077731d097816 */ /* 0x000fe400000000ff */
[----:B------:R-:W2:Y:S04]  /*46160*/  LDL.LU R29, [R1+0x4c] ;  /* 0x00004c00011d7983 */ /* 0x000ea80000300800 */
[----:B------:R-:W3:Y:S04]  /*46170*/  LDL R4, [R1+0x1b00] ;  /* 0x001b000001047983 */ /* 0x000ee80000100800 */
[----:B0-----:R-:W4:Y:S04]  /*46180*/  LDL R10, [R1+0x14] ;  /* 0x00001400010a7983 */ /* 0x001f280000100800 */
[----:B------:R-:W2:Y:S01]  /*46190*/  LDL R11, [R1+0x18] ;  /* 0x00001800010b7983 */ /* 0x000ea20000100800 */
[----:B------:R-:W-:Y:S01]  /*461a0*/  ISETP.LT.AND P2, PT, R28, UR5, !P2 ;  /* 0x000000051c007c0c */ /* 0x000fe2000d741270 */
[----:B------:R-:W-:Y:S01]  /*461b0*/  IMAD.X R13, R5, 0x1, R26, P6 ;  /* 0x00000001050d7824 */ /* 0x000fe200030e061a */
[----:B------:R-:W-:Y:S01]  /*461c0*/  PRMT R5, R6, 0x7773, RZ ;  /* 0x0000777306057816 */ /* 0x000fe200000000ff */
[----:B------:R-:W-:Y:S01]  /*461d0*/  ULDC UR5, c[0x0][0x228] ;  /* 0x00008a0000057ab9 */ /* 0x000fe20000000800 */
[----:B------:R-:W-:-:S09]  /*461e0*/  SHF.R.S32.HI R6, RZ, 0x1f, R15 ;  /* 0x0000001fff067819 */ /* 0x000fd2000001140f */
[----:B------:R0:W-:Y:S04]  /*461f0*/  @P2 STG.E.U8 desc[UR32][R12.64], R5 ;  /* 0x000000050c002986 */ /* 0x0001e8000c101120 */
[----:B0-----:R-:W2:Y:S04]  /*46200*/  LDL R12, [R1+0x3c] ;  /* 0x00003c00010c7983 */ /* 0x001ea80000100800 */
[----:B------:R-:W2:Y:S01]  /*46210*/  LDL.LU R13, [R1+0x4] ;  /* 0x00000400010d7983 */ /* 0x000ea20000300800 */
[----:B---3--:R-:W-:Y:S01]  /*46220*/  ISETP.LT.AND P5, PT, R4, UR4, !P1 ;  /* 0x0000000404007c0c */ /* 0x008fe2000cfa1270 */
[----:B------:R-:W-:Y:S01]  /*46230*/  ULDC UR4, c[0x0][0x228] ;  /* 0x00008a0000047ab9 */ /* 0x000fe20000000800 */
[----:B----4-:R-:W-:-:S05]  /*46240*/  IADD3 R4, P6, R15, R10, RZ ;  /* 0x0000000a0f047210 */ /* 0x010fca0007fde0ff */
[C---:B------:R-:W-:Y:S01]  /*46250*/  IMAD.X R5, R6.reuse, 0x1, R19, P6 ;  /* 0x0000000106057824 */ /* 0x040fe200030e0613 */
[----:B--2---:R-:W-:Y:S02]  /*46260*/  IADD3 R10, P2, R15, R11, RZ ;  /* 0x0000000b0f0a7210 */ /* 0x004fe40007f5e0ff */
[----:B------:R-:W2:Y:S01]  /*46270*/  LDL R11, [R1+0x1c] ;  /* 0x00001c00010b7983 */ /* 0x000ea20000100800 */
[----:B------:R-:W-:Y:S01]  /*46280*/  ISETP.LT.AND P6, PT, R7, UR4, !P1 ;  /* 0x0000000407007c0c */ /* 0x000fe2000cfc1270 */
[----:B------:R-:W-:Y:S02]  /*46290*/  ULDC UR4, c[0x0][0x228] ;  /* 0x00008a0000047ab9 */ /* 0x000fe40000000800 */
[----:B------:R-:W3:Y:S04]  /*462a0*/  LDL.LU R7, [R1+0x1b20] ;  /* 0x001b200001077983 */ /* 0x000ee80000300800 */
[----:B------:R0:W-:Y:S04]  /*462b0*/  @P4 STG.E.U8 desc[UR32][R4.64], R17 ;  /* 0x0000001104004986 */ /* 0x0001e8000c101120 */
[----:B0-----:R-:W4:Y:S04]  /*462c0*/  LDL R5, [R1+0x1b08] ;  /* 0x001b080001057983 */ /* 0x001f280000100800 */
[----:B------:R-:W3:Y:S01]  /*462d0*/  LDL.LU R17, [R1+0x1c] ;  /* 0x00001c0001117983 */ /* 0x000ee20000300800 */
[----:B------:R-:W-:Y:S01]  /*462e0*/  IADD3 R4, P4, R15, R13, RZ ;  /* 0x0000000d0f047210 */ /* 0x000fe20007f9e0ff */
[----:B--2---:R-:W-:-:S05]  /*462f0*/  IMAD.X R11, R6, 0x1, R11, P2 ;  /* 0x00000001060b7824 */ /* 0x004fca00010e060b */
[----:B------:R0:W-:Y:S02]  /*46300*/  @P5 STG.E.U8 desc[UR32][R10.64], R16 ;  /* 0x000000100a005986 */ /* 0x0001e4000c101120 */
[----:B0-----:R-:W-:Y:S02]  /*46310*/  IADD3 R10, P5, R15, R18, RZ ;  /* 0x000000120f0a7210 */ /* 0x001fe40007fbe0ff */
[----:B------:R-:W2:Y:S01]  /*46320*/  LDL.LU R16, [R1+0x1b0c] ;  /* 0x001b0c0001107983 */ /* 0x000ea20000300800 */
[----:B----4-:R-:W-:Y:S01]  /*46330*/  ISETP.LT.AND P2, PT, R5, UR5, !P1 ;  /* 0x0000000505007c0c */ /* 0x010fe2000cf41270 */
[C---:B------:R-:W-:Y:S01]  /*46340*/  IMAD.X R5, R6.reuse, 0x1, R24, P4 ;  /* 0x0000000106057824 */ /* 0x040fe200020e0618 */
[----:B------:R-:W-:Y:S01]  /*46350*/  ULDC UR5, c[0x0][0x228] ;  /* 0x00008a0000057ab9 */ /* 0x000fe20000000800 */
[----:B------:R-:W-:-:S03]  /*46360*/  IMAD.X R11, R6, 0x1, R23, P5 ;  /* 0x00000001060b7824 */ /* 0x000fc600028e0617 */
[----:B------:R0:W-:Y:S07]  /*46370*/  @P6 STG.E.U8 desc[UR32][R4.64], R14 ;  /* 0x0000000e04006986 */ /* 0x0001ee000c101120 */
[----:B------:R1:W-:Y:S04]  /*46380*/  @P2 STG.E.U8 desc[UR32][R10.64], R9 ;  /* 0x000000090a002986 */ /* 0x0003e8000c101120 */
[----:B0-----:R-:W4:Y:S04]  /*46390*/  LDL.LU R14, [R1+0x18] ;  /* 0x00001800010e7983 */ /* 0x001f280000300800 */
[----:B-1----:R-:W3:Y:S01]  /*463a0*/  LDL.LU R11, [R1+0x1b00] ;  /* 0x001b0000010b7983 */ /* 0x002ee20000300800 */
[----:B------:R-:W-:Y:S01]  /*463b0*/  ISETP.LT.AND P5, PT, R22, UR5, !P1 ;  /* 0x0000000516007c0c */ /* 0x000fe2000cfa1270 */
[----:B------:R-:W-:Y:S01]  /*463c0*/  ULDC UR5, c[0x0][0x228] ;  /* 0x00008a0000057ab9 */ /* 0x000fe20000000800 */
[----:B------:R-:W-:-:S02]  /*463d0*/  IADD3 R4, P6, R15, R21, RZ ;  /* 0x000000150f047210 */ /* 0x000fc40007fde0ff */
[----:B------:R-:W-:Y:S02]  /*463e0*/  IADD3 R10, P2, R15, R20, RZ ;  /* 0x000000140f0a7210 */ /* 0x000fe40007f5e0ff */
[----:B------:R-:W-:Y:S01]  /*463f0*/  PRMT R9, R12, 0x7770, RZ ;  /* 0x000077700c097816 */ /* 0x000fe200000000ff */
[----:B------:R-:W-:Y:S01]  /*46400*/  IMAD.X R5, R6, 0x1, R2, P6 ;  /* 0x0000000106057824 */ /* 0x000fe200030e0602 */
[----:B------:R-:W-:Y:S02]  /*46410*/  PRMT R12, R12, 0x7771, RZ ;  /* 0x000077710c0c7816 */ /* 0x000fe400000000ff */
[----:B--2---:R-:W-:Y:S01]  /*46420*/  ISETP.LT.AND P4, PT, R16, UR4, !P1 ;  /* 0x0000000410007c0c */ /* 0x004fe2000cf81270 */
[----:B------:R-:W-:-:S12]  /*46430*/  ULDC UR4, c[0x0][0x228] ;  /* 0x00008a0000047ab9 */ /* 0x000fd80000000800 */
[----:B------:R0:W-:Y:S04]  /*46440*/  @P4 STG.E.U8 desc[UR32][R4.64], R9 ;  /* 0x0000000904004986 */ /* 0x0001e8000c101120 */
[----:B0-----:R-:W2:Y:S01]  /*46450*/  LDL.LU R9, [R1+0x1b04] ;  /* 0x001b040001097983 */ /* 0x001ea20000300800 */
[----:B---3--:R-:W-:Y:S01]  /*46460*/  ISETP.LT.AND P6, PT, R11, UR4, !P0 ;  /* 0x000000040b007c0c */ /* 0x008fe2000c7c1270 */
[----:B------:R-:W-:Y:S01]  /*46470*/  IMAD.X R11, R6, 0x1, R0, P2 ;  /* 0x00000001060b7824 */ /* 0x000fe200010e0600 */
[----:B------:R-:W-:-:S04]  /*46480*/  ULDC UR4, c[0x0][0x228] ;  /* 0x00008a0000047ab9 */ /* 0x000fc80000000800 */
[----:B------:R0:W-:Y:S04]  /*46490*/  @P5 STG.E.U8 desc[UR32][R10.64], R12 ;  /* 0x0000000c0a005986 */ /* 0x0001e8000c101120 */
[----:B0-----:R-:W3:Y:S01]  /*464a0*/  LDL.LU R12, [R1+0x3c] ;  /* 0x00003c00010c7983 */ /* 0x001ee20000300800 */
[----:B------:R-:W-:Y:S01]  /*464b0*/  ISETP.LT.AND P4, PT, R25, UR4, !P1 ;  /* 0x0000000419007c0c */ /* 0x000fe2000cf81270 */
[----:B------:R-:W-:Y:S01]  /*464c0*/  ULDC UR4, c[0x0][0x228] ;  /* 0x00008a0000047ab9 */ /* 0x000fe20000000800 */
[----:B------:R-:W-:-:S05]  /*464d0*/  IADD3 R4, P5, R15, R8, RZ ;  /* 0x000000080f047210 */ /* 0x000fca0007fbe0ff */
[----:B------:R-:W-:Y:S01]  /*464e0*/  IMAD.X R5, R6, 0x1, R3, P5 ;  /* 0x0000000106057824 */ /* 0x000fe200028e0603 */
[----:B------:R-:W-:-:S05]  /*464f0*/  IADD3 R10, P5, R15, R27, RZ ;  /* 0x0000001b0f0a7210 */ /* 0x000fca0007fbe0ff */
[----:B------:R-:W-:Y:S02]  /*46500*/  IMAD.X R11, R6, 0x1, R26, P5 ;  /* 0x00000001060b7824 */ /* 0x000fe400028e061a */
[----:B------:R-:W4:Y:S01]  /*46510*/  LDL.LU R6, [R1+0x1b08] ;  /* 0x001b080001067983 */ /* 0x000f220000300800 */
[----:B--2---:R-:W-:Y:S02]  /*46520*/  ISETP.LT.AND P2, PT, R9, UR5, !P0 ;  /* 0x0000000509007c0c */ /* 0x004fe4000c741270 */
[C---:B---3--:R-:W-:Y:S02]  /*46530*/  PRMT R9, R12.reuse, 0x7773, RZ ;  /* 0x000077730c097816 */ /* 0x048fe400000000ff */
[----:B------:R-:W-:-:S05]  /*46540*/  PRMT R12, R12, 0x7772, RZ ;  /* 0x000077720c0c7816 */ /* 0x000fca00000000ff */
[----:B------:R0:W-:Y:S04]  /*46550*/  @P4 STG.E.U8 desc[UR32][R4.64], R12 ;  /* 0x0000000c04004986 */ /* 0x0001e8000c101120 */
[----:B0-----:R-:W2:Y:S01]  /*46560*/  LDL.LU R5, [R1+0x14] ;  /* 0x0000140001057983 */ /* 0x001ea20000300800 */
[----:B------:R-:W-:Y:S01]  /*46570*/  ISETP.LT.AND P1, PT, R28, UR4, !P1 ;  /* 0x000000041c007c0c */ /* 0x000fe2000cf21270 */
[----:B------:R-:W-:Y:S01]  /*46580*/  VIADD R15, R15, UR24 ;  /* 0x000000180f0f7c36 */ /* 0x000fe20008000000 */
[----:B------:R-:W-:Y:S02]  /*46590*/  ULDC UR4, c[0x0][0x228] ;  /* 0x00008a0000047ab9 */ /* 0x000fe40000000800 */
[----:B----4-:R-:W-:Y:S01]  /*465a0*/  ISETP.LT.AND P4, PT, R6, UR4, !P0 ;  /* 0x0000000406007c0c */ /* 0x010fe2000c781270 */
[----:B------:R-:W-:Y:S01]  /*465b0*/  ULDC UR4, c[0x0][0x228] ;  /* 0x00008a0000047ab9 */ /* 0x000fe20000000800 */
[----:B------:R-:W-:-:S07]  /*465c0*/  SHF.R.S32.HI R6, RZ, 0x1f, R15 ;  /* 0x0000001fff067819 */ /* 0x000fce000001140f */
[----:B------:R0:W-:Y:S02]  /*465d0*/  @P1 STG.E.U8 desc[UR32][R10.64], R9 ;  /* 0x000000090a001986 */ /* 0x0001e4000c101120 */
[----:B0-----:R-:W-:-:S05]  /*465e0*/  IADD3 R10, P1, R15, R14, RZ ;  /* 0x0000000e0f0a7210 */ /* 0x001fca0007f3e0ff */
[----:B------:R-:W-:Y:S01]  /*465f0*/  IMAD.X R11, R6, 0x1, R17, P1 ;  /* 0x00000001060b7824 */ /* 0x000fe200008e0611 */
[----:B------:R-:W-:Y:S02]  /*46600*/  PRMT R17, R29, 0x7771, RZ ;  /* 0x000077711d117816 */ /* 0x000fe400000000ff */
[----:B------:R-:W-:Y:S01]  /*46610*/  ISETP.LT.AND P1, PT, R16, UR4, !P0 ;  /* 0x0000000410007c0c */ /* 0x000fe2000c721270 */
[----:B------:R-:W-:Y:S01]  /*46620*/  ULDC UR4, c[0x0][0x228] ;  /* 0x00008a0000047ab9 */ /* 0x000fe20000000800 */
[----:B--2---:R-:W-:-:S05]  /*46630*/  IADD3 R4, P5, R15, R5, RZ ;  /* 0x000000050f047210 */ /* 0x004fca0007fbe0ff */
[----:B------:R-:W-:Y:S01]  /*46640*/  IMAD.X R5, R6, 0x1, R19, P5 ;  /* 0x0000000106057824 */ /* 0x000fe200028e0613 */
[----:B------:R-:W-:-:S05]  /*46650*/  PRMT R19, R29, 0x7770, RZ ;  /* 0x000077701d137816 */ /* 0x000fca00000000ff */
[----:B------:R0:W-:Y:S04]  /*46660*/  @P3 STG.E.U8 desc[UR32][R4.64], R19 ;  /* 0x0000001304003986 */ /* 0x0001e8000c101120 */
[----:B------:R1:W-:Y:S01]  /*46670*/  @P6 STG.E.U8 desc[UR32][R10.64], R17 ;  /* 0x000000110a006986 */ /* 0x0003e2000c101120 */
[C---:B0-----:R-:W-:Y:S02]  /*46680*/  IADD3 R4, P6, R15.reuse, R13, RZ ;  /* 0x0000000d0f047210 */ /* 0x041fe40007fde0ff */
[----:B-1----:R-:W-:-:S03]  /*46690*/  IADD3 R10, P3, R15, R18, RZ ;  /* 0x000000120f0a7210 */ /* 0x002fc60007f7e0ff */
[C---:B------:R-:W-:Y:S01]  /*466a0*/  IMAD.X R5, R6.reuse, 0x1, R24, P6 ;  /* 0x0000000106057824 */ /* 0x040fe200030e0618 */
[C---:B------:R-:W-:Y:S01]  /*466b0*/  IADD3 R12, P6, R15.reuse, R21, RZ ;  /* 0x000000150f0c7210 */ /* 0x040fe20007fde0ff */
[----:B------:R-:W-:Y:S01]  /*466c0*/  IMAD.X R11, R6, 0x1, R23, P3 ;  /* 0x00000001060b7824 */ /* 0x000fe200018e0617 */
[C---:B------:R-:W-:Y:S02]  /*466d0*/  IADD3 R20, P3, R15.reuse, R20, RZ ;  /* 0x000000140f147210 */ /* 0x040fe40007f7e0ff */
[----:B------:R-:W-:Y:S01]  /*466e0*/  ISETP.LT.AND P5, PT, R22, UR4, !P0 ;  /* 0x0000000416007c0c */ /* 0x000fe2000c7a1270 */
[----:B------:R-:W-:Y:S01]  /*466f0*/  ULDC UR4, c[0x0][0x228] ;  /* 0x00008a0000047ab9 */ /* 0x000fe20000000800 */
[C---:B------:R-:W-:Y:S01]  /*46700*/  IMAD.X R13, R6.reuse, 0x1, R2, P6 ;  /* 0x00000001060d7824 */ /* 0x040fe200030e0602 */
[----:B------:R-:W-:Y:S01]  /*46710*/  IADD3 R8, P6, R15, R8, RZ ;  /* 0x000000080f087210 */ /* 0x000fe20007fde0ff */
[----:B------:R-:W-:Y:S01]  /*46720*/  IMAD.X R21, R6, 0x1, R0, P3 ;  /* 0x0000000106157824 */ /* 0x000fe200018e0600 */
[----:B------:R-:W-:Y:S01]  /*46730*/  ISETP.LT.AND P3, PT, R25, UR4, !P0 ;  /* 0x0000000419007c0c */ /* 0x000fe2000c761270 */
[----:B------:R-:W-:-:S02]  /*46740*/  ULDC UR4, c[0x0][0x228] ;  /* 0x00008a0000047ab9 */ /* 0x000fc40000000800 */
[----:B------:R-:W-:Y:S01]  /*46750*/  ISETP.LT.AND P0, PT, R28, UR4, !P0 ;  /* 0x000000041c007c0c */ /* 0x000fe2000c701270 */
[----:B------:R-:W-:Y:S01]  /*46760*/  IMAD.X R9, R6, 0x1, R3, P6 ;  /* 0x0000000106097824 */ /* 0x000fe200030e0603 */
[----:B------:R-:W-:Y:S02]  /*46770*/  IADD3 R2, P6, R15, R27, RZ ;  /* 0x0000001b0f027210 */ /* 0x000fe40007fde0ff */
[C---:B------:R-:W-:Y:S02]  /*46780*/  PRMT R17, R29.reuse, 0x7772, RZ ;  /* 0x000077721d117816 */ /* 0x040fe400000000ff */
[----:B------:R-:W-:Y:S02]  /*46790*/  PRMT R15, R29, 0x7773, RZ ;  /* 0x000077731d0f7816 */ /* 0x000fe400000000ff */
[C---:B------:R-:W-:Y:S02]  /*467a0*/  PRMT R19, R7.reuse, 0x7773, RZ ;  /* 0x0000777307137816 */ /* 0x040fe400000000ff */
[----:B------:R-:W-:-:S02]  /*467b0*/  PRMT R23, R7, 0x7772, RZ ;  /* 0x0000777207177816 */ /* 0x000fc400000000ff */
[C---:B------:R-:W-:Y:S02]  /*467c0*/  PRMT R25, R7.reuse, 0x7771, RZ ;  /* 0x0000777107197816 */ /* 0x040fe400000000ff */
[----:B------:R-:W-:Y:S01]  /*467d0*/  PRMT R7, R7, 0x7770, RZ ;  /* 0x0000777007077816 */ /* 0x000fe200000000ff */
[----:B------:R0:W-:Y:S04]  /*467e0*/  @P2 STG.E.U8 desc[UR32][R4.64], R17 ;  /* 0x0000001104002986 */ /* 0x0001e8000c101120 */
[----:B------:R0:W-:Y:S04]  /*467f0*/  @P4 STG.E.U8 desc[UR32][R10.64], R15 ;  /* 0x0000000f0a004986 */ /* 0x0001e8000c101120 */
[----:B------:R0:W-:Y:S04]  /*46800*/  @P1 STG.E.U8 desc[UR32][R12.64], R7 ;  /* 0x000000070c001986 */ /* 0x0001e8000c101120 */
[----:B------:R0:W-:Y:S01]  /*46810*/  @P5 STG.E.U8 desc[UR32][R20.64], R25 ;  /* 0x0000001914005986 */ /* 0x0001e2000c101120 */
[----:B------:R-:W-:-:S03]  /*46820*/  IMAD.X R3, R6, 0x1, R26, P6 ;  /* 0x0000000106037824 */ /* 0x000fc600030e061a */
[----:B------:R0:W-:Y:S01]  /*46830*/  @P3 STG.E.U8 desc[UR32][R8.64], R23 ;  /* 0x0000001708003986 */ /* 0x0001e2000c101120 */
[----:B------:R-:W-:Y:S05]  /*46840*/  @!P0 EXIT ;  /* 0x000000000000894d */ /* 0x000fea0003800000 */
[----:B------:R-:W-:Y:S01]  /*46850*/  STG.E.U8 desc[UR32][R2.64], R19 ;  /* 0x0000001302007986 */ /* 0x000fe2000c101120 */
[----:B------:R-:W-:Y:S05]  /*46860*/  EXIT ;  /* 0x000000000000794d */ /* 0x000fea0003800000 */
.L_x_3:
[----:B------:R-:W-:-:S00]  /*46870*/  BRA `(.L_x_3) ;  /* 0xfffffffc00fc7947 */ /* 0x000fc0000383ffff */
[----:B------:R-:W-:-:S00]  /*46880*/  NOP ;  /* 0x0000000000007918 */ /* 0x000fc00000000000 */
[----:B------:R-:W-:-:S00]  /*46890*/  NOP ;  /* 0x0000000000007918 */ /* 0x000fc00000000000 */
[----:B------:R-:W-:-:S00]  /*468a0*/  NOP ;  /* 0x0000000000007918 */ /* 0x000fc00000000000 */
[----:B------:R-:W-:-:S00]  /*468b0*/  NOP ;  /* 0x0000000000007918 */ /* 0x000fc00000000000 */
[----:B------:R-:W-:-:S00]  /*468c0*/  NOP ;  /* 0x0000000000007918 */ /* 0x000fc00000000000 */
[----:B------:R-:W-:-:S00]  /*468d0*/  NOP ;  /* 0x0000000000007918 */ /* 0x000fc00000000000 */
[----:B------:R-:W-:-:S00]  /*468e0*/  NOP ;  /* 0x0000000000007918 */ /* 0x000fc00000000000 */
[----:B------:R-:W-:-:S00]  /*468f0*/  NOP ;  /* 0x0000000000007918 */ /* 0x000fc00000000000 */
.L_x_4:


//--------------------- .nv.shared.matmul_kernel  --------------------------
	.section	.nv.shared.matmul_kernel,"aw",@nobits
	.sectionflags	@""
	.align	16
	.zero		1024


//--------------------- .nv.shared.reserved.0     --------------------------
	.section	.nv.shared.reserved.0,"aw",@nobits
	.weak		__nv_reservedSMEM_offset_0_alias
	.size		__nv_reservedSMEM_offset_0_alias, 0, 0
	.other		__nv_reservedSMEM_offset_0_alias,@"STO_CUDA_RESERVED_SHARED STV_DEFAULT"
__nv_reservedSMEM_offset_0_alias:
	.zero		0


//--------------------- .nv.constant0.matmul_kernel --------------------------
	.section	.nv.constant0.matmul_kernel,"a",@progbits
	.sectionflags	@""
	.align	4
.nv.constant0.matmul_kernel:
	.zero		608


//--------------------- SYMBOLS --------------------------

	.type		.nv.reservedSmem.offset0,@object
	.size		.nv.reservedSmem.offset0,0x4
